def matmul_kernel(
    a_ptr,
    b_ptr,
    c_ptr,
    M,
    N,
    K,
    stride_am,
    stride_ak,
    stride_bk,
    stride_bn,
    stride_cm,
    stride_cn,
    BLOCK_M: tl.constexpr,
    BLOCK_N: tl.constexpr,
    BLOCK_K: tl.constexpr,
    GROUP_M: tl.constexpr,
):
    pid = tl.program_id(axis=0)
    num_pid_m = tl.cdiv(M, BLOCK_M)
    num_pid_n = tl.cdiv(N, BLOCK_N)
    num_pid_in_group = GROUP_M * num_pid_n
    group_id = pid // num_pid_in_group
    first_pid_m = group_id * GROUP_M
    group_size_m = min(num_pid_m - first_pid_m, GROUP_M)
    pid_m = first_pid_m + ((pid % num_pid_in_group) % group_size_m)
    pid_n = (pid % num_pid_in_group) // group_size_m

    offs_am = (pid_m * BLOCK_M + tl.arange(0, BLOCK_M)) % M
    offs_bn = (pid_n * BLOCK_N + tl.arange(0, BLOCK_N)) % N
    offs_k = tl.arange(0, BLOCK_K)
    a_ptrs = a_ptr + offs_am[:, None] * stride_am + offs_k[None, :] * stride_ak
    b_ptrs = b_ptr + offs_k[:, None] * stride_bk + offs_bn[None, :] * stride_bn

    acc = tl.zeros((BLOCK_M, BLOCK_N), dtype=tl.float32)
    for kk in range(0, tl.cdiv(K, BLOCK_K)):
        a = tl.load(a_ptrs, mask=offs_k[None, :] < K - kk * BLOCK_K, other=0.0)
        b = tl.load(b_ptrs, mask=offs_k[:, None] < K - kk * BLOCK_K, other=0.0)
        acc = tl.dot(a, b, acc)
        a_ptrs += BLOCK_K * stride_ak
        b_ptrs += BLOCK_K * stride_bk

    c = acc.to(c_ptr.dtype.element_ty)
    offs_cm = pid_m * BLOCK_M + tl.arange(0, BLOCK_M)
    offs_cn = pid_n * BLOCK_N + tl.arange(0, BLOCK_N)
    c_ptrs = c_ptr + offs_cm[:, None] * stride_cm + offs_cn[None, :] * stride_cn
    mask = (offs_cm[:, None] < M) & (offs_cn[None, :] < N)
    tl.store(c_ptrs, c, mask=mask)

# config = {"BLOCK_K": 32, "BLOCK_M": 64, "BLOCK_N": 512, "GROUP_M": 1, "arch": "sm_100", "dtype": "fp32", "num_ctas": 1, "num_stages": 3, "num_warps": 4}
# arch = sm_100


// ===== COMPILED SASS (sm_100a) =====

	.target	sm_100a

	.elftype	@"ET_EXEC"


//--------------------- .note.nv.tkinfo           --------------------------
	.section	.note.nv.tkinfo,"",@"SHT_NOTE"
	.sectionflags	@"SHF_NOTE_NV_TKINFO"
	.tkinfo
        /*0018*/ 	.word	0x00000081
        /*0030*/ 	.string	""
        /*0030*/ 	.string	"ptxas-blackwell"
        /*0030*/ 	.string	"Cuda compilation tools, release 12.9, V12.9.86"
        /*0030*/ 	.string	"Build cuda_12.9.r12.9/compiler.36037853_0"
        /*0030*/ 	.string	"-v  -suppress-debug-info  -lineinfo  -arch sm_100a "



//--------------------- .note.nv.cuver            --------------------------
	.section	.note.nv.cuver,"",@"SHT_NOTE"
	.sectionflags	@"SHF_NOTE_NV_CUVER"
        /*0018*/ 	.short	0x0001
        /*001a*/ 	.short	0x0064
        /*001c*/ 	.short	0x0001
        /*001e*/ 	.short	0x0000
        /*0020*/ 	.short	0x0001
        /*0022*/ 	.short	0x0000


//--------------------- .nv.info                  --------------------------
	.section	.nv.info,"",@"SHT_CUDA_INFO"
	.align	4


	//----- nvinfo : EIATTR_REGCOUNT
	.align		4
        /*0000*/ 	.byte	0x04, 0x2f
        /*0002*/ 	.short	(.L_4 - .L_3)
	.align		4
.L_3:
        /*0004*/ 	.word	index@(matmul_kernel)
        /*0008*/ 	.word	0x000000ff


	//----- nvinfo : EIATTR_FRAME_SIZE
	.align		4
.L_4:
        /*000c*/ 	.byte	0x04, 0x11
        /*000e*/ 	.short	(.L_6 - .L_5)
	.align		4
.L_5:
        /*0010*/ 	.word	index@($__internal_2_$__cuda_sm10x_tcgen05_guardrail_trap_unallocated_columns_being_dealloced)
        /*0014*/ 	.word	0x000004e0


	//----- nvinfo : EIATTR_FRAME_SIZE
	.align		4
.L_6:
        /*0018*/ 	.byte	0x04, 0x11
        /*001a*/ 	.short	(.L_8 - .L_7)
	.align		4
.L_7:
        /*001c*/ 	.word	index@($__internal_1_$__cuda_sm10x_tcgen05_guardrail_trap_phase_invalid_during_alloc)
        /*0020*/ 	.word	0x000004e0


	//----- nvinfo : EIATTR_FRAME_SIZE
	.align		4
.L_8:
        /*0024*/ 	.byte	0x04, 0x11
        /*0026*/ 	.short	(.L_10 - .L_9)
	.align		4
.L_9:
        /*0028*/ 	.word	index@($__internal_0_$__cuda_sm10x_tcgen05_guardrail_trap_col_being_dealloced_not_returned_by_alloc)
        /*002c*/ 	.word	0x000004e0


	//----- nvinfo : EIATTR_FRAME_SIZE
	.align		4
.L_10:
        /*0030*/ 	.byte	0x04, 0x11
        /*0032*/ 	.short	(.L_12 - .L_11)
	.align		4
.L_11:
        /*0034*/ 	.word	index@(matmul_kernel)
        /*0038*/ 	.word	0x000004e0


	//----- nvinfo : EIATTR_MIN_STACK_SIZE
	.align		4
.L_12:
        /*003c*/ 	.byte	0x04, 0x12
        /*003e*/ 	.short	(.L_14 - .L_13)
	.align		4
.L_13:
        /*0040*/ 	.word	index@(matmul_kernel)
        /*0044*/ 	.word	0x000004e0
.L_14:


//--------------------- .nv.info.matmul_kernel    --------------------------
	.section	.nv.info.matmul_kernel,"",@"SHT_CUDA_INFO"
	.sectionflags	@""
	.align	4


	//----- nvinfo : EIATTR_CUDA_API_VERSION
	.align		4
        /*0000*/ 	.byte	0x04, 0x37
        /*0002*/ 	.short	(.L_16 - .L_15)
.L_15:
        /*0004*/ 	.word	0x00000081


	//----- nvinfo : EIATTR_KPARAM_INFO
	.align		4
.L_16:
        /*0008*/ 	.byte	0x04, 0x17
        /*000a*/ 	.short	(.L_18 - .L_17)
.L_17:
        /*000c*/ 	.word	0x00000000
        /*0010*/ 	.short	0x000d
        /*0012*/ 	.short	0x0048
        /*0014*/ 	.byte	0x00, 0xf4, 0x21, 0x00


	//----- nvinfo : EIATTR_KPARAM_INFO
	.align		4
.L_18:
        /*0018*/ 	.byte	0x04, 0x17
        /*001a*/ 	.short	(.L_20 - .L_19)
.L_19:
        /*001c*/ 	.word	0x00000000
        /*0020*/ 	.short	0x000c
        /*0022*/ 	.short	0x0040
        /*0024*/ 	.byte	0x00, 0xf4, 0x21, 0x00


	//----- nvinfo : EIATTR_KPARAM_INFO
	.align		4
.L_20:
        /*0028*/ 	.byte	0x04, 0x17
        /*002a*/ 	.short	(.L_22 - .L_21)
.L_21:
        /*002c*/ 	.word	0x00000000
        /*0030*/ 	.short	0x000b
        /*0032*/ 	.short	0x0038
        /*0034*/ 	.byte	0x00, 0xf0, 0x11, 0x00


	//----- nvinfo : EIATTR_KPARAM_INFO
	.align		4
.L_22:
        /*0038*/ 	.byte	0x04, 0x17
        /*003a*/ 	.short	(.L_24 - .L_23)
.L_23:
        /*003c*/ 	.word	0x00000000
        /*0040*/ 	.short	0x000a
        /*0042*/ 	.short	0x0034
        /*0044*/ 	.byte	0x00, 0xf0, 0x11, 0x00


	//----- nvinfo : EIATTR_KPARAM_INFO
	.align		4
.L_24:
        /*0048*/ 	.byte	0x04, 0x17
        /*004a*/ 	.short	(.L_26 - .L_25)
.L_25:
        /*004c*/ 	.word	0x00000000
        /*0050*/ 	.short	0x0009
        /*0052*/ 	.short	0x0030
        /*0054*/ 	.byte	0x00, 0xf0, 0x11, 0x00


	//----- nvinfo : EIATTR_KPARAM_INFO
	.align		4
.L_26:
        /*0058*/ 	.byte	0x04, 0x17
        /*005a*/ 	.short	(.L_28 - .L_27)
.L_27:
        /*005c*/ 	.word	0x00000000
        /*0060*/ 	.short	0x0008
        /*0062*/ 	.short	0x002c
        /*0064*/ 	.byte	0x00, 0xf0, 0x11, 0x00


	//----- nvinfo : EIATTR_KPARAM_INFO
	.align		4
.L_28:
        /*0068*/ 	.byte	0x04, 0x17
        /*006a*/ 	.short	(.L_30 - .L_29)
.L_29:
        /*006c*/ 	.word	0x00000000
        /*0070*/ 	.short	0x0007
        /*0072*/ 	.short	0x0028
        /*0074*/ 	.byte	0x00, 0xf0, 0x11, 0x00


	//----- nvinfo : EIATTR_KPARAM_INFO
	.align		4
.L_30:
        /*0078*/ 	.byte	0x04, 0x17
        /*007a*/ 	.short	(.L_32 - .L_31)
.L_31:
        /*007c*/ 	.word	0x00000000
        /*0080*/ 	.short	0x0006
        /*0082*/ 	.short	0x0024
        /*0084*/ 	.byte	0x00, 0xf0, 0x11, 0x00


	//----- nvinfo : EIATTR_KPARAM_INFO
	.align		4
.L_32:
        /*0088*/ 	.byte	0x04, 0x17
        /*008a*/ 	.short	(.L_34 - .L_33)
.L_33:
        /*008c*/ 	.word	0x00000000
        /*0090*/ 	.short	0x0005
        /*0092*/ 	.short	0x0020
        /*0094*/ 	.byte	0x00, 0xf0, 0x11, 0x00


	//----- nvinfo : EIATTR_KPARAM_INFO
	.align		4
.L_34:
        /*0098*/ 	.byte	0x04, 0x17
        /*009a*/ 	.short	(.L_36 - .L_35)
.L_35:
        /*009c*/ 	.word	0x00000000
        /*00a0*/ 	.short	0x0004
        /*00a2*/ 	.short	0x001c
        /*00a4*/ 	.byte	0x00, 0xf0, 0x11, 0x00


	//----- nvinfo : EIATTR_KPARAM_INFO
	.align		4
.L_36:
        /*00a8*/ 	.byte	0x04, 0x17
        /*00aa*/ 	.short	(.L_38 - .L_37)
.L_37:
        /*00ac*/ 	.word	0x00000000
        /*00b0*/ 	.short	0x0003
        /*00b2*/ 	.short	0x0018
        /*00b4*/ 	.byte	0x00, 0xf0, 0x11, 0x00


	//----- nvinfo : EIATTR_KPARAM_INFO
	.align		4
.L_38:
        /*00b8*/ 	.byte	0x04, 0x17
        /*00ba*/ 	.short	(.L_40 - .L_39)
.L_39:
        /*00bc*/ 	.word	0x00000000
        /*00c0*/ 	.short	0x0002
        /*00c2*/ 	.short	0x0010
        /*00c4*/ 	.byte	0x00, 0xf4, 0x21, 0x00


	//----- nvinfo : EIATTR_KPARAM_INFO
	.align		4
.L_40:
        /*00c8*/ 	.byte	0x04, 0x17
        /*00ca*/ 	.short	(.L_42 - .L_41)
.L_41:
        /*00cc*/ 	.word	0x00000000
        /*00d0*/ 	.short	0x0001
        /*00d2*/ 	.short	0x0008
        /*00d4*/ 	.byte	0x00, 0xf4, 0x21, 0x00


	//----- nvinfo : EIATTR_KPARAM_INFO
	.align		4
.L_42:
        /*00d8*/ 	.byte	0x04, 0x17
        /*00da*/ 	.short	(.L_44 - .L_43)
.L_43:
        /*00dc*/ 	.word	0x00000000
        /*00e0*/ 	.short	0x0000
        /*00e2*/ 	.short	0x0000
        /*00e4*/ 	.byte	0x00, 0xf4, 0x21, 0x00


	//----- nvinfo : EIATTR_AT_ENTRY_FRAGMENTS
	.align		4
.L_44:
        /*00e8*/ 	.byte	0x04, 0x4f
        /*00ea*/ 	.short	(.L_46 - .L_45)


	//   ....[0]....
.L_45:
        /*00ec*/ 	.word	0x00000004


	//----- nvinfo : EIATTR_RESERVED_SMEM_USED
	.align		4
.L_46:
        /*00f0*/ 	.byte	0x01, 0x41
	.zero		2


	//----- nvinfo : EIATTR_SPARSE_MMA_MASK
	.align		4
        /*00f4*/ 	.byte	0x03, 0x50
        /*00f6*/ 	.short	0x0000


	//----- nvinfo : EIATTR_TCGEN05_1CTA_USED
	.align		4
        /*00f8*/ 	.byte	0x01, 0x51
	.zero		2


	//----- nvinfo : EIATTR_MAXREG_COUNT
	.align		4
        /*00fc*/ 	.byte	0x03, 0x1b
        /*00fe*/ 	.short	0x00ff


	//----- nvinfo : EIATTR_NUM_BARRIERS
	.align		4
        /*0100*/ 	.byte	0x02, 0x4c
        /*0102*/ 	.byte	0x01
	.zero		1


	//----- nvinfo : EIATTR_ANNOTATIONS
	.align		4
        /*0104*/ 	.byte	0x04, 0x55
        /*0106*/ 	.short	(.L_48 - .L_47)


	//   ....[0]....
.L_47:
        /*0108*/ 	.word	0x00000001
        /*010c*/ 	.byte	0xc0, 0x09, 0x00, 0x00, 0x01, 0x00, 0x00, 0x00, 0x00, 0x0b, 0x00, 0x00, 0x01, 0x00, 0x00, 0x00
        /* <DEDUP_REMOVED lines=393> */
        /*19ac*/ 	.byte	0xa0, 0xb3, 0x01, 0x00


	//----- nvinfo : EIATTR_INT_WARP_WIDE_INSTR_OFFSETS
	.align		4
.L_48:
        /*19b0*/ 	.byte	0x04, 0x31
        /*19b2*/ 	.short	(.L_50 - .L_49)


	//   ....[0]....
.L_49:
        /*19b4*/ 	.word	0x00007240


	//   ....[1]....
        /*19b8*/ 	.word	0x00007260


	//   ....[2]....
        /*19bc*/ 	.word	0x00007380


	//   ....[3]....
        /*19c0*/ 	.word	0x0001eb40


	//   ....[4]....
        /*19c4*/ 	.word	0x0001eb90


	//----- nvinfo : EIATTR_COOP_GROUP_MASK_REGIDS
	.align		4
.L_50:
        /*19c8*/ 	.byte	0x04, 0x29
        /*19ca*/ 	.short	(.L_52 - .L_51)


	//   ....[0]....
.L_51:
        /*19cc*/ 	.word	0xffffffff


	//   ....[1]....
        /*19d0*/ 	.word	0xffffffff


	//   ....[2]....
        /*19d4*/ 	.word	0xffffffff


	//   ....[3]....
        /*19d8*/ 	.word	0xffffffff


	//----- nvinfo : EIATTR_COOP_GROUP_INSTR_OFFSETS
	.align		4
.L_52:
        /*19dc*/ 	.byte	0x04, 0x28
        /*19de*/ 	.short	(.L_54 - .L_53)


	//   ....[0]....
.L_53:
        /*19e0*/ 	.word	0x00000070


	//   ....[1]....
        /*19e4*/ 	.word	0x00000330


	//   ....[2]....
        /*19e8*/ 	.word	0x0001e9d0


	//   ....[3]....
        /*19ec*/ 	.word	0x0001ec40


	//----- nvinfo : EIATTR_VRC_CTA_INIT_COUNT
	.align		4
.L_54:
        /*19f0*/ 	.byte	0x02, 0x4a
        /*19f2*/ 	.byte	0x80
	.zero		1


	//----- nvinfo : EIATTR_MBARRIER_INSTR_OFFSETS
	.align		4
        /*19f4*/ 	.byte	0x04, 0x39
        /*19f6*/ 	.short	(.L_56 - .L_55)


	//   ....[0]....
.L_55:
        /*19f8*/ 	.word	0x00007440
        /*19fc*/ 	.word	0x000000ff
        /*1a00*/ 	.word	0x00000000
        /*1a04*/ 	.short	0x0100
        /*1a06*/ 	.byte	0x1d
	.zero		1


	//   ....[1]....
        /*1a08*/ 	.word	0x00007490
        /*1a0c*/ 	.word	0x000000ff
        /*1a10*/ 	.word	0x00036008
        /*1a14*/ 	.short	0x0100
        /*1a16*/ 	.byte	0x1a
	.zero		1


	//   ....[2]....
        /*1a18*/ 	.word	0x000130b0
        /*1a1c*/ 	.word	0x000000ff
        /*1a20*/ 	.word	0x00000000
        /*1a24*/ 	.short	0x010a
        /*1a26*/ 	.byte	0x21
	.zero		1


	//   ....[3]....
        /*1a28*/ 	.word	0x00015730
        /*1a2c*/ 	.word	0x000000ff
        /*1a30*/ 	.word	0x00000000
        /*1a34*/ 	.short	0x010a
        /*1a36*/ 	.byte	0x1d
	.zero		1


	//   ....[4]....
        /*1a38*/ 	.word	0x000157e0
        /*1a3c*/ 	.word	0x000000ff
        /*1a40*/ 	.word	0x00036000
        /*1a44*/ 	.short	0x0108
        /*1a46*/ 	.byte	0x1a
	.zero		1


	//   ....[5]....
        /*1a48*/ 	.word	0x00015880
        /*1a4c*/ 	.word	0x000000ff
        /*1a50*/ 	.word	0x00036008
        /*1a54*/ 	.short	0x0108
        /*1a56*/ 	.byte	0x1a
	.zero		1


	//   ....[6]....
        /*1a58*/ 	.word	0x0001ec60
        /*1a5c*/ 	.word	0x000000ff
        /*1a60*/ 	.word	0x00000000
        /*1a64*/ 	.short	0x010a
        /*1a66*/ 	.byte	0x21
	.zero		1


	//   ....[7]....
        /*1a68*/ 	.word	0x0001ec90
        /*1a6c*/ 	.word	0x000000ff
        /*1a70*/ 	.word	0x00000000
        /*1a74*/ 	.short	0x010a
        /*1a76*/ 	.byte	0x1d
	.zero		1


	//----- nvinfo : EIATTR_NUM_MBARRIERS
	.align		4
.L_56:
        /*1a78*/ 	.byte	0x03, 0x38
        /*1a7a*/ 	.short	0x0002


	//----- nvinfo : EIATTR_EXIT_INSTR_OFFSETS
	.align		4
        /*1a7c*/ 	.byte	0x04, 0x1c
        /*1a7e*/ 	.short	(.L_58 - .L_57)


	//   ....[0]....
.L_57:
        /*1a80*/ 	.word	0x0001ec50


	//----- nvinfo : EIATTR_REQNTID
	.align		4
.L_58:
        /*1a84*/ 	.byte	0x04, 0x10
        /*1a86*/ 	.short	(.L_60 - .L_59)
.L_59:
        /*1a88*/ 	.word	0x00000080
        /*1a8c*/ 	.word	0x00000001
        /*1a90*/ 	.word	0x00000001


	//----- nvinfo : EIATTR_CRS_STACK_SIZE
	.align		4
.L_60:
        /*1a94*/ 	.byte	0x04, 0x1e
        /*1a96*/ 	.short	(.L_62 - .L_61)
.L_61:
        /*1a98*/ 	.word	0x00000000


	//----- nvinfo : EIATTR_CBANK_PARAM_SIZE
	.align		4
.L_62:
        /*1a9c*/ 	.byte	0x03, 0x19
        /*1a9e*/ 	.short	0x0050


	//----- nvinfo : EIATTR_PARAM_CBANK
	.align		4
        /*1aa0*/ 	.byte	0x04, 0x0a
        /*1aa2*/ 	.short	(.L_64 - .L_63)
	.align		4
.L_63:
        /*1aa4*/ 	.word	index@(.nv.constant0.matmul_kernel)
        /*1aa8*/ 	.short	0x0380
        /*1aaa*/ 	.short	0x0050


	//----- nvinfo : EIATTR_SW_WAR
	.align		4
.L_64:
        /*1aac*/ 	.byte	0x04, 0x36
        /*1aae*/ 	.short	(.L_66 - .L_65)
.L_65:
        /*1ab0*/ 	.word	0x00000008
.L_66:


//--------------------- .nv.compat                --------------------------
	.section	.nv.compat,"",@"SHT_CUDA_COMPAT_INFO"
	.align	4
        /*0000*/ 	.byte	0x02, 0x02, 0x02, 0x00, 0x02, 0x05, 0x05, 0x00, 0x02, 0x03, 0x00, 0x00, 0x02, 0x06, 0x01, 0x00


//--------------------- .nv.callgraph             --------------------------
	.section	.nv.callgraph,"",@"SHT_CUDA_CALLGRAPH"
	.align	4
	.sectionentsize	8
	.align		4
        /*0000*/ 	.word	0x00000000
	.align		4
        /*0004*/ 	.word	0xffffffff
	.align		4
        /*0008*/ 	.word	0x00000000
	.align		4
        /*000c*/ 	.word	0xfffffffe
	.align		4
        /*0010*/ 	.word	0x00000000
	.align		4
        /*0014*/ 	.word	0xfffffffd
	.align		4
        /*0018*/ 	.word	0x00000000
	.align		4
        /*001c*/ 	.word	0xfffffffc


//--------------------- .text.matmul_kernel       --------------------------
	.section	.text.matmul_kernel,"ax",@progbits
	.align	128
        .global         matmul_kernel
        .type           matmul_kernel,@function
        .size           matmul_kernel,(.L_x_20 - matmul_kernel)
        .other          matmul_kernel,@"STO_CUDA_ENTRY STV_DEFAULT"
matmul_kernel:
.text.matmul_kernel:
[----:B------:R-:W1:Y:S01]  /*0000*/  LDC R1, c[0x0][0x37c] ;  /* 0x0000df00ff017b82 */ /* 0x000e620000000800 */
[----:B------:R-:W2:Y:S01]  /*0010*/  S2R R0, SR_TID.X ;  /* 0x0000000000007919 */ /* 0x000ea20000002100 */
[----:B-1----:R-:W-:Y:S01]  /*0020*/  VIADD R1, R1, 0xfffffb20 ;  /* 0xfffffb2001017836 */ /* 0x002fe20000000000 */
[----:B--2---:R-:W-:-:S13]  /*0030*/  ISETP.GE.U32.AND P0, PT, R0, 0x20, PT ;  /* 0x000000200000780c */ /* 0x004fda0003f06070 */
[----:B------:R-:W-:Y:S02]  /*0040*/  VOTEU.ANY UP0, P0 ;  /* 0x0000000000ff7886 */ /* 0x000fe40000000100 */
[----:B------:R-:W-:Y:S05]  /*0050*/  BRA.U UP0, `(.L_x_0) ;  /* 0x0000000100b87547 */ /* 0x000fea000b800000 */
[----:B------:R-:W1:Y:S01]  /*0060*/  S2UR UR6, SR_CgaCtaId ;  /* 0x00000000000679c3 */ /* 0x000e620000008800 */
[----:B------:R-:W-:Y:S01]  /*0070*/  NOP ;  /* 0x0000000000007918 */ /* 0x000fe20000000000 */
[----:B------:R-:W-:Y:S02]  /*0080*/  UMOV UR4, 0x40 ;  /* 0x0000004000047882 */ /* 0x000fe40000000000 */
[----:B-1----:R-:W-:-:S09]  /*0090*/  ULEA UR4, UR6, UR4, 0x18 ;  /* 0x0000000406047291 */ /* 0x002fd2000f8ec0ff */
[----:B------:R-:W1:Y:S01]  /*00a0*/  LDS.U8 R0, [UR4] ;  /* 0x00000004ff007984 */ /* 0x000e620008000000 */
[----:B------:R-:W-:Y:S02]  /*00b0*/  UMOV UR4, 0x400 ;  /* 0x0000040000047882 */ /* 0x000fe40000000000 */
[----:B------:R-:W-:Y:S01]  /*00c0*/  ULEA UR4, UR6, UR4, 0x18 ;  /* 0x0000000406047291 */ /* 0x000fe2000f8ec0ff */
[----:B-1----:R-:W-:-:S13]  /*00d0*/  ISETP.NE.AND P0, PT, R0, RZ, PT ;  /* 0x000000ff0000720c */ /* 0x002fda0003f05270 */
[----:B------:R-:W-:Y:S05]  /*00e0*/  @P0 BRA `(.L_x_1) ;  /* 0x00000000007c0947 */ /* 0x000fea0003800000 */
[----:B------:R-:W-:-:S13]  /*00f0*/  ELECT P0, URZ, PT ;  /* 0x0000000000ff782f */ /* 0x000fda0003800000 */
[----:B------:R-:W-:Y:S05]  /*0100*/  @!P0 BRA `(.L_x_2) ;  /* 0x0000000000848947 */ /* 0x000fea0003800000 */
[----:B------:R-:W-:Y:S01]  /*0110*/  UMOV UR5, 0x8 ;  /* 0x0000000800057882 */ /* 0x000fe20000000000 */
[----:B------:R-:W-:Y:S02]  /*0120*/  IMAD.MOV.U32 R4, RZ, RZ, 0x1 ;  /* 0x00000001ff047424 */ /* 0x000fe400078e00ff */
[----:B------:R-:W-:Y:S02]  /*0130*/  IMAD.MOV.U32 R5, RZ, RZ, 0xff ;  /* 0x000000ffff057424 */ /* 0x000fe400078e00ff */
[----:B------:R-:W-:Y:S04]  /*0140*/  DEPBAR.LE SB1, 0x36 ;  /* 0x00009d800000791a */ /* 0x000fe80000000000 */
[----:B------:R-:W1:Y:S02]  /*0150*/  UTCATOMSWS.FIND_AND_SET.ALIGN UP1, UR5, UR5 ;  /* 0x00000005000575e3 */ /* 0x000e640008020800 */
[----:B-1----:R-:W-:-:S04]  /*0160*/  PLOP3.LUT P0, PT, PT, PT, UP1, 0x80, 0x8 ;  /* 0x000000000008781c */ /* 0x002fc80003f0f018 */
[----:B------:R-:W-:-:S04]  /*0170*/  SEL R0, RZ, 0xffffffff, !P0 ;  /* 0xffffffffff007807 */ /* 0x000fc80004000000 */
[----:B------:R-:W-:Y:S01]  /*0180*/  ISETP.NE.AND P0, PT, R0, RZ, PT ;  /* 0x000000ff0000720c */ /* 0x000fe20003f05270 */
[----:B------:R-:W-:-:S12]  /*0190*/  IMAD.U32 R0, RZ, RZ, UR5 ;  /* 0x00000005ff007e24 */ /* 0x000fd8000f8e00ff */
[----:B------:R-:W-:Y:S05]  /*01a0*/  @P0 BRA `(.L_x_3) ;  /* 0x0000000000240947 */ /* 0x000fea0003800000 */
.L_x_4:
[----:B------:R-:W-:Y:S05]  /*01b0*/  NANOSLEEP 0x64 ;  /* 0x000000640000795d */ /* 0x000fea0003800000 */
[----:B------:R-:W-:-:S05]  /*01c0*/  UMOV UR5, 0x8 ;  /* 0x0000000800057882 */ /* 0x000fca0000000000 */
[----:B------:R-:W-:Y:S04]  /*01d0*/  DEPBAR.LE SB1, 0x36 ;  /* 0x00009d800000791a */ /* 0x000fe80000000000 */
[----:B------:R-:W1:Y:S02]  /*01e0*/  UTCATOMSWS.FIND_AND_SET.ALIGN UP1, UR5, UR5 ;  /* 0x00000005000575e3 */ /* 0x000e640008020800 */
[----:B-1----:R-:W-:-:S04]  /*01f0*/  PLOP3.LUT P0, PT, PT, PT, UP1, 0x80, 0x8 ;  /* 0x000000000008781c */ /* 0x002fc80003f0f018 */
[----:B------:R-:W-:-:S04]  /*0200*/  SEL R0, RZ, 0xffffffff, !P0 ;  /* 0xffffffffff007807 */ /* 0x000fc80004000000 */
[----:B------:R-:W-:Y:S01]  /*0210*/  ISETP.NE.AND P0, PT, R0, RZ, PT ;  /* 0x000000ff0000720c */ /* 0x000fe20003f05270 */
[----:B------:R-:W-:-:S12]  /*0220*/  IMAD.U32 R0, RZ, RZ, UR5 ;  /* 0x00000005ff007e24 */ /* 0x000fd8000f8e00ff */
[----:B------:R-:W-:Y:S05]  /*0230*/  @!P0 BRA `(.L_x_4) ;  /* 0xfffffffc00dc8947 */ /* 0x000fea000383ffff */
.L_x_3:
[C---:B------:R-:W-:Y:S01]  /*0240*/  VIADD R3, R0.reuse, 0x10 ;  /* 0x0000001000037836 */ /* 0x040fe20000000000 */
[----:B------:R-:W-:Y:S01]  /*0250*/  UMOV UR5, 0x50 ;  /* 0x0000005000057882 */ /* 0x000fe20000000000 */
[----:B------:R-:W-:Y:S01]  /*0260*/  SHF.L.U32 R2, R5, R0, RZ ;  /* 0x0000000005027219 */ /* 0x000fe200000006ff */
[----:B------:R-:W-:Y:S01]  /*0270*/  ULEA UR5, UR6, UR5, 0x18 ;  /* 0x0000000506057291 */ /* 0x000fe2000f8ec0ff */
[----:B------:R-:W-:Y:S01]  /*0280*/  IMAD.SHL.U32 R0, R0, 0x20, RZ ;  /* 0x0000002000007824 */ /* 0x000fe200078e00ff */
[----:B------:R-:W-:-:S04]  /*0290*/  SHF.L.U32 R3, R4, R3, RZ ;  /* 0x0000000304037219 */ /* 0x000fc800000006ff */
[----:B------:R-:W-:-:S05]  /*02a0*/  LOP3.LUT R2, R3, R2, RZ, 0xfc, !PT ;  /* 0x0000000203027212 */ /* 0x000fca00078efcff */
[----:B------:R1:W-:Y:S04]  /*02b0*/  ATOMS.OR RZ, [UR5], R2 ;  /* 0x00000002ffff798c */ /* 0x0003e8000b000005 */
[----:B------:R1:W-:Y:S01]  /*02c0*/  STS [UR4], R0 ;  /* 0x00000000ff007988 */ /* 0x0003e20008000804 */
[----:B------:R-:W-:Y:S05]  /*02d0*/  BRA `(.L_x_2) ;  /* 0x0000000000107947 */ /* 0x000fea0003800000 */
.L_x_1:
[----:B------:R-:W-:Y:S01]  /*02e0*/  IMAD.MOV.U32 R0, RZ, RZ, -0x1 ;  /* 0xffffffffff007424 */ /* 0x000fe200078e00ff */
[----:B------:R-:W-:-:S04]  /*02f0*/  MOV R2, 0x320 ;  /* 0x0000032000027802 */ /* 0x000fc80000000f00 */
[----:B------:R1:W-:Y:S03]  /*0300*/  STS [UR4], R0 ;  /* 0x00000000ff007988 */ /* 0x0003e60008000804 */
[----:B-1----:R-:W-:Y:S05]  /*0310*/  CALL.REL.NOINC `($__internal_1_$__cuda_sm10x_tcgen05_guardrail_trap_phase_invalid_during_alloc) ;  /* 0x000001e800747944 */ /* 0x002fea0003c00000 */
.L_x_2:
[----:B------:R-:W-:Y:S05]  /*0320*/  WARPSYNC.ALL ;  /* 0x0000000000007948 */ /* 0x000fea0003800000 */
[----:B------:R-:W-:Y:S01]  /*0330*/  NOP ;  /* 0x0000000000007918 */ /* 0x000fe20000000000 */
.L_x_0:
[----:B------:R-:W2:Y:S01]  /*0340*/  LDC.64 R4, c[0x0][0x398] ;  /* 0x0000e600ff047b82 */ /* 0x000ea20000000a00 */
[----:B------:R-:W3:Y:S01]  /*0350*/  S2R R9, SR_CTAID.X ;  /* 0x0000000000097919 */ /* 0x000ee20000002500 */
[----:B------:R-:W-:Y:S01]  /*0360*/  UMOV UR26, 0x400 ;  /* 0x00000400001a7882 */ /* 0x000fe20000000000 */
[----:B------:R-:W4:Y:S01]  /*0370*/  LDCU.64 UR16, c[0x0][0x3a8] ;  /* 0x00007500ff1077ac */ /* 0x000f220008000a00 */
[----:B------:R-:W5:Y:S01]  /*0380*/  S2R R161, SR_TID.X ;  /* 0x0000000000a17919 */ /* 0x000f620000002100 */
[----:B------:R-:W1:Y:S03]  /*0390*/  LDCU UR4, c[0x0][0x3a4] ;  /* 0x00007480ff0477ac */ /* 0x000e660008000800 */
[----:B------:R-:W1:Y:S01]  /*03a0*/  S2UR UR5, SR_CgaCtaId ;  /* 0x00000000000579c3 */ /* 0x000e620000008800 */
[----:B------:R-:W1:Y:S01]  /*03b0*/  LDCU.128 UR12, c[0x0][0x380] ;  /* 0x00007000ff0c77ac */ /* 0x000e620008000c00 */
[----:B------:R-:W1:Y:S06]  /*03c0*/  LDCU.64 UR38, c[0x0][0x358] ;  /* 0x00006b00ff2677ac */ /* 0x000e6c0008000a00 */
[----:B------:R-:W4:Y:S01]  /*03d0*/  LDC R157, c[0x0][0x3a0] ;  /* 0x0000e800ff9d7b82 */ /* 0x000f220000000800 */
[----:B------:R-:W-:Y:S01]  /*03e0*/  UMOV UR7, 0x1 ;  /* 0x0000000100077882 */ /* 0x000fe20000000000 */
[----:B-12---:R-:W-:Y:S01]  /*03f0*/  VIADD R0, R5, 0x1ff ;  /* 0x000001ff05007836 */ /* 0x006fe20000000000 */
[----:B------:R-:W-:-:S04]  /*0400*/  IABS R13, R4 ;  /* 0x00000004000d7213 */ /* 0x000fc80000000000 */
[----:B------:R-:W-:Y:S01]  /*0410*/  SHF.R.S32.HI R3, RZ, 0x1f, R0 ;  /* 0x0000001fff037819 */ /* 0x000fe20000011400 */
[----:B------:R-:W-:-:S03]  /*0420*/  ULEA UR26, UR5, UR26, 0x18 ;  /* 0x0000001a051a7291 */ /* 0x000fc6000f8ec0ff */
[----:B------:R-:W-:Y:S01]  /*0430*/  LEA.HI R3, R3, R0, RZ, 0x9 ;  /* 0x0000000003037211 */ /* 0x000fe200078f48ff */
[----:B------:R-:W-:Y:S01]  /*0440*/  BAR.SYNC.DEFER_BLOCKING 0x0 ;  /* 0x0000000000007b1d */ /* 0x000fe20000010000 */
[----:B---3--:R-:W-:Y:S01]  /*0450*/  IABS R10, R9 ;  /* 0x00000009000a7213 */ /* 0x008fe20000000000 */
[----:B------:R-:W-:Y:S01]  /*0460*/  UIADD3 UR33, UPT, UPT, UR26, 0x36000, URZ ;  /* 0x000360001a217890 */ /* 0x000fe2000fffe0ff */
[----:B------:R-:W-:Y:S02]  /*0470*/  SHF.R.S32.HI R6, RZ, 0x9, R3 ;  /* 0x00000009ff067819 */ /* 0x000fe40000011403 */
[----:B-----5:R-:W-:Y:S01]  /*0480*/  LOP3.LUT R25, R161, 0x1f, RZ, 0xc0, !PT ;  /* 0x0000001fa1197812 */ /* 0x020fe200078ec0ff */
[----:B----4-:R-:W-:Y:S01]  /*0490*/  VIADD R153, R157, 0x1f ;  /* 0x0000001f9d997836 */ /* 0x010fe20000000000 */
[-C--:B------:R-:W-:Y:S02]  /*04a0*/  IABS R7, R6.reuse ;  /* 0x0000000600077213 */ /* 0x080fe40000000000 */
[----:B------:R-:W-:-:S02]  /*04b0*/  IABS R12, R6 ;  /* 0x00000006000c7213 */ /* 0x000fc40000000000 */
[----:B------:R-:W1:Y:S01]  /*04c0*/  I2F.RP R0, R7 ;  /* 0x0000000700007306 */ /* 0x000e620000209400 */
[----:B------:R-:W2:Y:S07]  /*04d0*/  LDS R16, [UR26] ;  /* 0x0000001aff107984 */ /* 0x000eae0008000800 */
[----:B-1----:R-:W1:Y:S02]  /*04e0*/  MUFU.RCP R0, R0 ;  /* 0x0000000000007308 */ /* 0x002e640000001000 */
[----:B-1----:R-:W-:-:S02]  /*04f0*/  VIADD R2, R0, 0xffffffe ;  /* 0x0ffffffe00027836 */ /* 0x002fc40000000000 */
[----:B------:R-:W-:-:S04]  /*0500*/  IMAD.MOV R0, RZ, RZ, -R12 ;  /* 0x000000ffff007224 */ /* 0x000fc800078e0a0c */
[----:B------:R1:W3:Y:S02]  /*0510*/  F2I.FTZ.U32.TRUNC.NTZ R3, R2 ;  /* 0x0000000200037305 */ /* 0x0002e4000021f000 */
[----:B-1----:R-:W-:Y:S02]  /*0520*/  IMAD.MOV.U32 R2, RZ, RZ, RZ ;  /* 0x000000ffff027224 */ /* 0x002fe400078e00ff */
[----:B---3--:R-:W-:Y:S01]  /*0530*/  IMAD.MOV R8, RZ, RZ, -R3 ;  /* 0x000000ffff087224 */ /* 0x008fe200078e0a03 */
[----:B--2---:R-:W-:-:S03]  /*0540*/  R2UR UR27, R16 ;  /* 0x00000000101b72ca */ /* 0x004fc600000e0000 */
[----:B------:R-:W-:Y:S02]  /*0550*/  IMAD R11, R8, R7, RZ ;  /* 0x00000007080b7224 */ /* 0x000fe400078e02ff */
[----:B------:R-:W-:Y:S02]  /*0560*/  IMAD.MOV.U32 R8, RZ, RZ, R10 ;  /* 0x000000ffff087224 */ /* 0x000fe400078e000a */
[----:B------:R-:W-:-:S06]  /*0570*/  IMAD.HI.U32 R3, R3, R11, R2 ;  /* 0x0000000b03037227 */ /* 0x000fcc00078e0002 */
[----:B------:R-:W-:-:S04]  /*0580*/  IMAD.HI.U32 R3, R3, R8, RZ ;  /* 0x0000000803037227 */ /* 0x000fc800078e00ff */
[----:B------:R-:W-:Y:S01]  /*0590*/  IMAD R0, R3, R0, R8 ;  /* 0x0000000003007224 */ /* 0x000fe200078e0208 */
[----:B------:R-:W-:Y:S04]  /*05a0*/  BAR.SYNC.DEFER_BLOCKING 0x0 ;  /* 0x0000000000007b1d */ /* 0x000fe80000010000 */
[----:B------:R-:W-:-:S13]  /*05b0*/  ISETP.GT.U32.AND P1, PT, R7, R0, PT ;  /* 0x000000000700720c */ /* 0x000fda0003f24070 */
[----:B------:R-:W-:Y:S02]  /*05c0*/  @!P1 IMAD.IADD R0, R0, 0x1, -R7 ;  /* 0x0000000100009824 */ /* 0x000fe400078e0a07 */
[----:B------:R-:W-:Y:S01]  /*05d0*/  @!P1 VIADD R3, R3, 0x1 ;  /* 0x0000000103039836 */ /* 0x000fe20000000000 */
[----:B------:R-:W-:Y:S02]  /*05e0*/  ISETP.NE.AND P1, PT, R6, RZ, PT ;  /* 0x000000ff0600720c */ /* 0x000fe40003f25270 */
[----:B------:R-:W-:Y:S02]  /*05f0*/  ISETP.GE.U32.AND P0, PT, R0, R7, PT ;  /* 0x000000070000720c */ /* 0x000fe40003f06070 */
[----:B------:R-:W-:-:S04]  /*0600*/  LOP3.LUT R0, R9, R6, RZ, 0x3c, !PT ;  /* 0x0000000609007212 */ /* 0x000fc800078e3cff */
[----:B------:R-:W-:Y:S01]  /*0610*/  ISETP.GE.AND P2, PT, R0, RZ, PT ;  /* 0x000000ff0000720c */ /* 0x000fe20003f46270 */
[----:B------:R-:W-:-:S06]  /*0620*/  VIADD R0, R4, 0x3f ;  /* 0x0000003f04007836 */ /* 0x000fcc0000000000 */
[----:B------:R-:W-:-:S04]  /*0630*/  @P0 VIADD R3, R3, 0x1 ;  /* 0x0000000103030836 */ /* 0x000fc80000000000 */
[----:B------:R-:W-:Y:S01]  /*0640*/  IMAD.MOV.U32 R12, RZ, RZ, R3 ;  /* 0x000000ffff0c7224 */ /* 0x000fe200078e0003 */
[----:B------:R-:W-:-:S03]  /*0650*/  SHF.R.S32.HI R3, RZ, 0x1f, R0 ;  /* 0x0000001fff037819 */ /* 0x000fc60000011400 */
[----:B------:R-:W-:Y:S01]  /*0660*/  @!P2 IMAD.MOV R12, RZ, RZ, -R12 ;  /* 0x000000ffff0ca224 */ /* 0x000fe200078e0a0c */
[----:B------:R-:W-:Y:S02]  /*0670*/  LEA.HI R3, R3, R0, RZ, 0x6 ;  /* 0x0000000003037211 */ /* 0x000fe400078f30ff */
[----:B------:R-:W-:-:S04]  /*0680*/  @!P1 LOP3.LUT R12, RZ, R6, RZ, 0x33, !PT ;  /* 0x00000006ff0c9212 */ /* 0x000fc800078e33ff */
[----:B------:R-:W-:Y:S01]  /*0690*/  LEA.HI.SX32 R3, R3, -R12, 0x1a ;  /* 0x8000000c03037211 */ /* 0x000fe200078fd2ff */
[----:B------:R-:W-:-:S03]  /*06a0*/  IMAD.MOV R2, RZ, RZ, -R12 ;  /* 0x000000ffff027224 */ /* 0x000fc600078e0a0c */
[----:B------:R-:W-:Y:S01]  /*06b0*/  VIMNMX R15, PT, PT, R3, 0x1, PT ;  /* 0x00000001030f7848 */ /* 0x000fe20003fe0100 */
[----:B------:R-:W-:Y:S01]  /*06c0*/  IMAD R14, R6, R2, R9 ;  /* 0x00000002060e7224 */ /* 0x000fe200078e0209 */
[----:B------:R-:W-:Y:S01]  /*06d0*/  IABS R3, R5 ;  /* 0x0000000500037213 */ /* 0x000fe20000000000 */
[----:B------:R-:W-:Y:S01]  /*06e0*/  IMAD.MOV.U32 R6, RZ, RZ, RZ ;  /* 0x000000ffff067224 */ /* 0x000fe200078e00ff */
[-C--:B------:R-:W-:Y:S02]  /*06f0*/  IABS R11, R15.reuse ;  /* 0x0000000f000b7213 */ /* 0x080fe40000000000 */
[----:B------:R-:W-:Y:S01]  /*0700*/  IABS R2, R15 ;  /* 0x0000000f00027213 */ /* 0x000fe20000000000 */
[----:B------:R-:W1:Y:S08]  /*0710*/  I2F.RP R8, R3 ;  /* 0x0000000300087306 */ /* 0x000e700000209400 */
[----:B------:R-:W2:Y:S08]  /*0720*/  I2F.RP R0, R11 ;  /* 0x0000000b00007306 */ /* 0x000eb00000209400 */
[----:B-1----:R-:W-:Y:S08]  /*0730*/  MUFU.RCP R8, R8 ;  /* 0x0000000800087308 */ /* 0x002ff00000001000 */
[----:B--2---:R-:W1:Y:S02]  /*0740*/  MUFU.RCP R0, R0 ;  /* 0x0000000000007308 */ /* 0x004e640000001000 */
[----:B-1----:R-:W-:Y:S01]  /*0750*/  VIADD R7, R0, 0xffffffe ;  /* 0x0ffffffe00077836 */ /* 0x002fe20000000000 */
[----:B------:R-:W-:-:S05]  /*0760*/  IABS R0, R14 ;  /* 0x0000000e00007213 */ /* 0x000fca0000000000 */
[----:B------:R-:W1:Y:S02]  /*0770*/  F2I.FTZ.U32.TRUNC.NTZ R7, R7 ;  /* 0x0000000700077305 */ /* 0x000e64000021f000 */
[----:B-1----:R-:W-:-:S04]  /*0780*/  IMAD.MOV R10, RZ, RZ, -R7 ;  /* 0x000000ffff0a7224 */ /* 0x002fc800078e0a07 */
[----:B------:R-:W-:Y:S01]  /*0790*/  IMAD R9, R10, R11, RZ ;  /* 0x0000000b0a097224 */ /* 0x000fe200078e02ff */
[----:B------:R-:W-:-:S03]  /*07a0*/  SHF.R.U32.HI R10, RZ, 0x5, R161 ;  /* 0x00000005ff0a7819 */ /* 0x000fc600000116a1 */
[----:B------:R-:W-:Y:S01]  /*07b0*/  IMAD.HI.U32 R6, R7, R9, R6 ;  /* 0x0000000907067227 */ /* 0x000fe200078e0006 */
[----:B------:R-:W-:-:S03]  /*07c0*/  SGXT.U32 R10, R10, 0x2 ;  /* 0x000000020a0a781a */ /* 0x000fc60000000000 */
[----:B------:R-:W-:Y:S02]  /*07d0*/  IMAD.MOV.U32 R7, RZ, RZ, R0 ;  /* 0x000000ffff077224 */ /* 0x000fe400078e0000 */
[----:B------:R-:W-:Y:S02]  /*07e0*/  IMAD.MOV R0, RZ, RZ, -R2 ;  /* 0x000000ffff007224 */ /* 0x000fe400078e0a02 */
[----:B------:R-:W-:Y:S01]  /*07f0*/  IMAD.HI.U32 R6, R6, R7, RZ ;  /* 0x0000000706067227 */ /* 0x000fe200078e00ff */
[----:B------:R-:W1:Y:S03]  /*0800*/  I2F.RP R2, R13 ;  /* 0x0000000d00027306 */ /* 0x000e660000209400 */
[----:B------:R-:W-:Y:S02]  /*0810*/  IMAD R0, R6, R0, R7 ;  /* 0x0000000006007224 */ /* 0x000fe400078e0207 */
[----:B------:R-:W-:-:S03]  /*0820*/  VIADD R7, R8, 0xffffffe ;  /* 0x0ffffffe08077836 */ /* 0x000fc60000000000 */
[----:B------:R-:W-:-:S03]  /*0830*/  ISETP.GT.U32.AND P1, PT, R11, R0, PT ;  /* 0x000000000b00720c */ /* 0x000fc60003f24070 */
[----:B------:R-:W2:Y:S08]  /*0840*/  F2I.FTZ.U32.TRUNC.NTZ R7, R7 ;  /* 0x0000000700077305 */ /* 0x000eb0000021f000 */
[----:B-1----:R-:W1:Y:S02]  /*0850*/  MUFU.RCP R2, R2 ;  /* 0x0000000200027308 */ /* 0x002e640000001000 */
[----:B------:R-:W-:-:S02]  /*0860*/  @!P1 IMAD.IADD R0, R0, 0x1, -R11 ;  /* 0x0000000100009824 */ /* 0x000fc400078e0a0b */
[----:B------:R-:W-:Y:S01]  /*0870*/  @!P1 VIADD R6, R6, 0x1 ;  /* 0x0000000106069836 */ /* 0x000fe20000000000 */
[----:B------:R-:W-:Y:S02]  /*0880*/  ISETP.NE.AND P1, PT, R15, RZ, PT ;  /* 0x000000ff0f00720c */ /* 0x000fe40003f25270 */
[----:B------:R-:W-:Y:S02]  /*0890*/  ISETP.GE.U32.AND P0, PT, R0, R11, PT ;  /* 0x0000000b0000720c */ /* 0x000fe40003f06070 */
[----:B------:R-:W-:-:S04]  /*08a0*/  LOP3.LUT R0, R14, R15, RZ, 0x3c, !PT ;  /* 0x0000000f0e007212 */ /* 0x000fc800078e3cff */
[----:B------:R-:W-:Y:S01]  /*08b0*/  ISETP.GE.AND P2, PT, R0, RZ, PT ;  /* 0x000000ff0000720c */ /* 0x000fe20003f46270 */
[----:B--2---:R-:W-:Y:S02]  /*08c0*/  IMAD.MOV R0, RZ, RZ, -R7 ;  /* 0x000000ffff007224 */ /* 0x004fe400078e0a07 */
[----:B-1----:R-:W-:Y:S02]  /*08d0*/  VIADD R8, R2, 0xffffffe ;  /* 0x0ffffffe02087836 */ /* 0x002fe40000000000 */
[----:B------:R-:W-:Y:S02]  /*08e0*/  IMAD R11, R0, R3, RZ ;  /* 0x00000003000b7224 */ /* 0x000fe400078e02ff */
[----:B------:R-:W-:Y:S01]  /*08f0*/  @P0 VIADD R6, R6, 0x1 ;  /* 0x0000000106060836 */ /* 0x000fe20000000000 */
[----:B------:R1:W2:Y:S03]  /*0900*/  F2I.FTZ.U32.TRUNC.NTZ R9, R8 ;  /* 0x0000000800097305 */ /* 0x0002a6000021f000 */
[----:B------:R-:W-:Y:S01]  /*0910*/  IMAD.MOV.U32 R2, RZ, RZ, R6 ;  /* 0x000000ffff027224 */ /* 0x000fe200078e0006 */
[----:B------:R-:W-:-:S03]  /*0920*/  SHF.R.U32.HI R6, RZ, 0x5, R161 ;  /* 0x00000005ff067819 */ /* 0x000fc600000116a1 */
[----:B------:R-:W-:Y:S01]  /*0930*/  @!P2 IMAD.MOV R2, RZ, RZ, -R2 ;  /* 0x000000ffff02a224 */ /* 0x000fe200078e0a02 */
[----:B------:R-:W-:Y:S01]  /*0940*/  @!P1 LOP3.LUT R2, RZ, R15, RZ, 0x33, !PT ;  /* 0x0000000fff029212 */ /* 0x000fe200078e33ff */
[----:B-1----:R-:W-:Y:S01]  /*0950*/  IMAD.MOV.U32 R8, RZ, RZ, RZ ;  /* 0x000000ffff087224 */ /* 0x002fe200078e00ff */
[----:B------:R-:W-:Y:S01]  /*0960*/  R2UR UR10, R6 ;  /* 0x00000000060a72ca */ /* 0x000fe200000e0000 */
[----:B------:R-:W-:Y:S02]  /*0970*/  IMAD.MOV.U32 R6, RZ, RZ, RZ ;  /* 0x000000ffff067224 */ /* 0x000fe400078e00ff */
[----:B------:R-:W-:Y:S02]  /*0980*/  IMAD.MOV R0, RZ, RZ, -R2 ;  /* 0x000000ffff007224 */ /* 0x000fe400078e0a02 */
[----:B------:R-:W-:Y:S02]  /*0990*/  IMAD.SHL.U32 R17, R2, 0x200, RZ ;  /* 0x0000020002117824 */ /* 0x000fe400078e00ff */
[----:B------:R-:W-:-:S02]  /*09a0*/  IMAD R0, R15, R0, R14 ;  /* 0x000000000f007224 */ /* 0x000fc400078e020e */
[----:B------:R-:W-:Y:S01]  /*09b0*/  IMAD.SHL.U32 R15, R161, 0x10, RZ ;  /* 0x00000010a10f7824 */ /* 0x000fe200078e00ff */
[----:B------:R1:W-:Y:S01]  /*09c0*/  STL [R1+0x134], R17 ;  /* 0x0001341101007387 */ /* 0x0003e20000100800 */
[----:B------:R-:W-:Y:S01]  /*09d0*/  IMAD.HI.U32 R2, R7, R11, R6 ;  /* 0x0000000b07027227 */ /* 0x000fe200078e0006 */
[----:B------:R-:W-:Y:S02]  /*09e0*/  LOP3.LUT R7, R17, R10, RZ, 0xfc, !PT ;  /* 0x0000000a11077212 */ /* 0x000fe400078efcff */
[----:B------:R-:W-:Y:S01]  /*09f0*/  LOP3.LUT R10, R15, 0x70, RZ, 0xc0, !PT ;  /* 0x000000700f0a7812 */ /* 0x000fe200078ec0ff */
[--C-:B--2---:R-:W-:Y:S01]  /*0a00*/  IMAD.MOV R6, RZ, RZ, -R9.reuse ;  /* 0x000000ffff067224 */ /* 0x104fe200078e0a09 */
[----:B------:R-:W-:Y:S02]  /*0a10*/  LOP3.LUT R11, R161, 0x3f, RZ, 0xc0, !PT ;  /* 0x0000003fa10b7812 */ /* 0x000fe400078ec0ff */
[C---:B------:R-:W-:Y:S01]  /*0a20*/  LOP3.LUT R14, R7.reuse, 0x1fc, RZ, 0xfc, !PT ;  /* 0x000001fc070e7812 */ /* 0x040fe200078efcff */
[----:B------:R-:W-:Y:S01]  /*0a30*/  IMAD R15, R6, R13, RZ ;  /* 0x0000000d060f7224 */ /* 0x000fe200078e02ff */
[----:B------:R-:W-:Y:S01]  /*0a40*/  IABS R32, R7 ;  /* 0x0000000700207213 */ /* 0x000fe20000000000 */
[----:B------:R-:W-:Y:S01]  /*0a50*/  IMAD.IADD R6, R12, 0x1, R0 ;  /* 0x000000010c067824 */ /* 0x000fe200078e0200 */
[----:B------:R-:W-:Y:S01]  /*0a60*/  LOP3.LUT R12, R7, 0x4, RZ, 0xfc, !PT ;  /* 0x00000004070c7812 */ /* 0x000fe200078efcff */
[----:B------:R-:W-:Y:S01]  /*0a70*/  IMAD.HI.U32 R8, R9, R15, R8 ;  /* 0x0000000f09087227 */ /* 0x000fe200078e0008 */
[----:B------:R-:W-:-:S02]  /*0a80*/  IABS R144, R14 ;  /* 0x0000000e00907213 */ /* 0x000fc40000000000 */
[----:B------:R-:W-:Y:S01]  /*0a90*/  IABS R142, R12 ;  /* 0x0000000c008e7213 */ /* 0x000fe20000000000 */
[----:B------:R-:W-:Y:S01]  /*0aa0*/  IMAD R27, R6, 0x40, R11 ;  /* 0x00000040061b7824 */ /* 0x000fe200078e020b */
[----:B------:R-:W-:Y:S01]  /*0ab0*/  ISETP.GE.AND P2, PT, R14, RZ, PT ;  /* 0x000000ff0e00720c */ /* 0x000fe20003f46270 */
[----:B------:R-:W-:Y:S01]  /*0ac0*/  IMAD R0, R11, 0x80, R10 ;  /* 0x000000800b007824 */ /* 0x000fe200078e020a */
[C---:B------:R-:W-:Y:S01]  /*0ad0*/  LOP3.LUT R11, R7.reuse, 0xc, RZ, 0xfc, !PT ;  /* 0x0000000c070b7812 */ /* 0x040fe200078efcff */
[----:B------:R-:W-:Y:S01]  /*0ae0*/  IMAD.HI.U32 R9, R2, R32, RZ ;  /* 0x0000002002097227 */ /* 0x000fe200078e00ff */
[----:B------:R-:W-:Y:S01]  /*0af0*/  IABS R244, R27 ;  /* 0x0000001b00f47213 */ /* 0x000fe20000000000 */
[----:B------:R-:W-:Y:S01]  /*0b00*/  STL [R1+0x368], R27 ;  /* 0x0003681b01007387 */ /* 0x000fe20000100800 */
[----:B------:R-:W-:Y:S01]  /*0b10*/  ISETP.GE.AND P0, PT, R12, RZ, PT ;  /* 0x000000ff0c00720c */ /* 0x000fe20003f06270 */
[----:B------:R-:W-:Y:S01]  /*0b20*/  IMAD.HI.U32 R10, R2, R144, RZ ;  /* 0x00000090020a7227 */ /* 0x000fe200078e00ff */
[----:B------:R-:W-:-:S02]  /*0b30*/  LOP3.LUT R12, R7, 0x10, RZ, 0xfc, !PT ;  /* 0x00000010070c7812 */ /* 0x000fc400078efcff */
[----:B------:R-:W-:Y:S01]  /*0b40*/  IABS R140, R11 ;  /* 0x0000000b008c7213 */ /* 0x000fe20000000000 */
[----:B------:R-:W-:Y:S01]  /*0b50*/  IMAD.HI.U32 R8, R8, R244, RZ ;  /* 0x000000f408087227 */ /* 0x000fe200078e00ff */
[C---:B------:R-:W-:Y:S02]  /*0b60*/  LOP3.LUT R14, R7.reuse, 0x14, RZ, 0xfc, !PT ;  /* 0x00000014070e7812 */ /* 0x040fe400078efcff */
[----:B------:R-:W-:Y:S01]  /*0b70*/  IABS R138, R12 ;  /* 0x0000000c008a7213 */ /* 0x000fe20000000000 */
[C---:B------:R-:W-:Y:S01]  /*0b80*/  IMAD.HI.U32 R6, R2.reuse, R142, RZ ;  /* 0x0000008e02067227 */ /* 0x040fe200078e00ff */
[----:B------:R-:W-:Y:S02]  /*0b90*/  IABS R38, R14 ;  /* 0x0000000e00267213 */ /* 0x000fe40000000000 */
[C---:B------:R-:W-:Y:S01]  /*0ba0*/  LOP3.LUT R15, R7.reuse, 0x1c, RZ, 0xfc, !PT ;  /* 0x0000001c070f7812 */ /* 0x040fe200078efcff */
[----:B------:R-:W-:Y:S01]  /*0bb0*/  IMAD.MOV R8, RZ, RZ, -R8 ;  /* 0x000000ffff087224 */ /* 0x000fe200078e0a08 */
[C---:B-1----:R-:W-:Y:S01]  /*0bc0*/  LOP3.LUT R17, R7.reuse, 0x1e8, RZ, 0xfc, !PT ;  /* 0x000001e807117812 */ /* 0x042fe200078efcff */
[----:B------:R-:W-:Y:S01]  /*0bd0*/  IMAD.MOV R9, RZ, RZ, -R9 ;  /* 0x000000ffff097224 */ /* 0x000fe200078e0a09 */
[----:B------:R-:W-:Y:S01]  /*0be0*/  IABS R134, R15 ;  /* 0x0000000f00867213 */ /* 0x000fe20000000000 */
[----:B------:R-:W-:Y:S01]  /*0bf0*/  IMAD.MOV R10, RZ, RZ, -R10 ;  /* 0x000000ffff0a7224 */ /* 0x000fe200078e0a0a */
[----:B------:R-:W-:Y:S01]  /*0c00*/  IABS R16, R17 ;  /* 0x0000001100107213 */ /* 0x000fe20000000000 */
[----:B------:R-:W-:Y:S01]  /*0c10*/  IMAD.MOV R6, RZ, RZ, -R6 ;  /* 0x000000ffff067224 */ /* 0x000fe200078e0a06 */
[----:B------:R-:W-:Y:S01]  /*0c20*/  LOP3.LUT R21, R7, 0x1f0, RZ, 0xfc, !PT ;  /* 0x000001f007157812 */ /* 0x000fe200078efcff */
[----:B------:R-:W-:Y:S01]  /*0c30*/  IMAD R244, R13, R8, R244 ;  /* 0x000000080df47224 */ /* 0x000fe200078e02f4 */
[----:B------:R-:W-:Y:S01]  /*0c40*/  LOP3.LUT R19, R7, 0x1ec, RZ, 0xfc, !PT ;  /* 0x000001ec07137812 */ /* 0x000fe200078efcff */
[----:B------:R-:W-:Y:S01]  /*0c50*/  IMAD R32, R3, R9, R32 ;  /* 0x0000000903207224 */ /* 0x000fe200078e0220 */
[----:B------:R-:W-:Y:S01]  /*0c60*/  LOP3.LUT R23, R7, 0x1f4, RZ, 0xfc, !PT ;  /* 0x000001f407177812 */ /* 0x000fe200078efcff */
[----:B------:R-:W-:Y:S01]  /*0c70*/  IMAD R144, R3, R10, R144 ;  /* 0x0000000a03907224 */ /* 0x000fe200078e0290 */
[----:B------:R-:W-:Y:S01]  /*0c80*/  ISETP.GT.U32.AND P1, PT, R13, R244, PT ;  /* 0x000000f40d00720c */ /* 0x000fe20003f24070 */
[C---:B------:R-:W-:Y:S01]  /*0c90*/  IMAD R142, R3.reuse, R6, R142 ;  /* 0x00000006038e7224 */ /* 0x040fe200078e028e */
[C---:B------:R-:W-:Y:S01]  /*0ca0*/  ISETP.GT.U32.AND P5, PT, R3.reuse, R32, PT ;  /* 0x000000200300720c */ /* 0x040fe20003fa4070 */
[----:B------:R-:W-:Y:S01]  /*0cb0*/  IMAD.HI.U32 R8, R2, R140, RZ ;  /* 0x0000008c02087227 */ /* 0x000fe200078e00ff */
[----:B------:R-:W-:-:S02]  /*0cc0*/  ISETP.GT.U32.AND P4, PT, R3, R144, PT ;  /* 0x000000900300720c */ /* 0x000fc40003f84070 */
[----:B------:R-:W-:Y:S01]  /*0cd0*/  ISETP.GT.U32.AND P3, PT, R3, R142, PT ;  /* 0x0000008e0300720c */ /* 0x000fe20003f64070 */
[----:B------:R-:W-:Y:S01]  /*0ce0*/  IMAD.HI.U32 R9, R2, R138, RZ ;  /* 0x0000008a02097227 */ /* 0x000fe200078e00ff */
[----:B------:R-:W-:Y:S02]  /*0cf0*/  LOP3.LUT R10, R7, 0x8, RZ, 0xfc, !PT ;  /* 0x00000008070a7812 */ /* 0x000fe400078efcff */
[----:B------:R-:W-:Y:S01]  /*0d00*/  IABS R234, R19 ;  /* 0x0000001300ea7213 */ /* 0x000fe20000000000 */
[----:B------:R-:W-:Y:S01]  /*0d10*/  IMAD.MOV R8, RZ, RZ, -R8 ;  /* 0x000000ffff087224 */ /* 0x000fe200078e0a08 */
[----:B------:R-:W-:Y:S01]  /*0d20*/  IABS R36, R10 ;  /* 0x0000000a00247213 */ /* 0x000fe20000000000 */
[----:B------:R-:W-:Y:S02]  /*0d30*/  @!P1 IMAD.IADD R244, R244, 0x1, -R13 ;  /* 0x00000001f4f49824 */ /* 0x000fe400078e0a0d */
[----:B------:R-:W-:Y:S02]  /*0d40*/  @!P5 IMAD.IADD R32, R32, 0x1, -R3 ;  /* 0x000000012020d824 */ /* 0x000fe400078e0a03 */
[----:B------:R-:W-:-:S03]  /*0d50*/  IMAD.HI.U32 R6, R2, R36, RZ ;  /* 0x0000002402067227 */ /* 0x000fc600078e00ff */
[----:B------:R-:W-:Y:S01]  /*0d60*/  ISETP.GT.U32.AND P1, PT, R3, R32, PT ;  /* 0x000000200300720c */ /* 0x000fe20003f24070 */
[--C-:B------:R-:W-:Y:S01]  /*0d70*/  @!P4 IMAD.IADD R144, R144, 0x1, -R3.reuse ;  /* 0x000000019090c824 */ /* 0x100fe200078e0a03 */
[----:B------:R-:W-:Y:S01]  /*0d80*/  ISETP.GT.U32.AND P4, PT, R13, R244, PT ;  /* 0x000000f40d00720c */ /* 0x000fe20003f84070 */
[----:B------:R-:W-:Y:S02]  /*0d90*/  @!P3 IMAD.IADD R142, R142, 0x1, -R3 ;  /* 0x000000018e8eb824 */ /* 0x000fe400078e0a03 */
[----:B------:R-:W-:Y:S01]  /*0da0*/  IMAD.MOV R6, RZ, RZ, -R6 ;  /* 0x000000ffff067224 */ /* 0x000fe200078e0a06 */
[C---:B------:R-:W-:Y:S01]  /*0db0*/  ISETP.GT.U32.AND P5, PT, R3.reuse, R144, PT ;  /* 0x000000900300720c */ /* 0x040fe20003fa4070 */
[----:B------:R-:W-:Y:S01]  /*0dc0*/  IMAD.MOV R9, RZ, RZ, -R9 ;  /* 0x000000ffff097224 */ /* 0x000fe200078e0a09 */
[C---:B------:R-:W-:Y:S01]  /*0dd0*/  ISETP.GT.U32.AND P6, PT, R3.reuse, R142, PT ;  /* 0x0000008e0300720c */ /* 0x040fe20003fc4070 */
[----:B------:R-:W-:Y:S02]  /*0de0*/  IMAD R36, R3, R6, R36 ;  /* 0x0000000603247224 */ /* 0x000fe400078e0224 */
[----:B------:R-:W-:-:S03]  /*0df0*/  IMAD.HI.U32 R6, R2, R38, RZ ;  /* 0x0000002602067227 */ /* 0x000fc600078e00ff */
[C---:B------:R-:W-:Y:S01]  /*0e00*/  ISETP.GT.U32.AND P3, PT, R3.reuse, R36, PT ;  /* 0x000000240300720c */ /* 0x040fe20003f64070 */
[C---:B------:R-:W-:Y:S02]  /*0e10*/  IMAD R140, R3.reuse, R8, R140 ;  /* 0x00000008038c7224 */ /* 0x040fe400078e028c */
[----:B------:R-:W-:Y:S02]  /*0e20*/  IMAD.MOV R6, RZ, RZ, -R6 ;  /* 0x000000ffff067224 */ /* 0x000fe400078e0a06 */
[----:B------:R-:W-:Y:S01]  /*0e30*/  IMAD R138, R3, R9, R138 ;  /* 0x00000009038a7224 */ /* 0x000fe200078e028a */
[----:B------:R-:W-:Y:S01]  /*0e40*/  LOP3.LUT R9, R7, 0x18, RZ, 0xfc, !PT ;  /* 0x0000001807097812 */ /* 0x000fe200078efcff */
[C---:B------:R-:W-:Y:S02]  /*0e50*/  IMAD R38, R3.reuse, R6, R38 ;  /* 0x0000000603267224 */ /* 0x040fe400078e0226 */
[----:B------:R-:W-:Y:S01]  /*0e60*/  @!P4 IMAD.IADD R244, R244, 0x1, -R13 ;  /* 0x00000001f4f4c824 */ /* 0x000fe200078e0a0d */
[C---:B------:R-:W-:Y:S01]  /*0e70*/  ISETP.GT.U32.AND P4, PT, R3.reuse, R140, PT ;  /* 0x0000008c0300720c */ /* 0x040fe20003f84070 */
[--C-:B------:R-:W-:Y:S01]  /*0e80*/  @!P1 IMAD.IADD R32, R32, 0x1, -R3.reuse ;  /* 0x0000000120209824 */ /* 0x100fe200078e0a03 */
[C---:B------:R-:W-:Y:S01]  /*0e90*/  ISETP.GT.U32.AND P1, PT, R3.reuse, R138, PT ;  /* 0x0000008a0300720c */ /* 0x040fe20003f24070 */
[--C-:B------:R-:W-:Y:S01]  /*0ea0*/  @!P6 IMAD.IADD R142, R142, 0x1, -R3.reuse ;  /* 0x000000018e8ee824 */ /* 0x100fe200078e0a03 */
[----:B------:R-:W-:Y:S01]  /*0eb0*/  ISETP.GT.U32.AND P6, PT, R3, R38, PT ;  /* 0x000000260300720c */ /* 0x000fe20003fc4070 */
[--C-:B------:R-:W-:Y:S01]  /*0ec0*/  @!P5 IMAD.IADD R144, R144, 0x1, -R3.reuse ;  /* 0x000000019090d824 */ /* 0x100fe200078e0a03 */
[----:B------:R-:W-:Y:S01]  /*0ed0*/  ISETP.GE.AND P5, PT, R7, RZ, PT ;  /* 0x000000ff0700720c */ /* 0x000fe20003fa6270 */
[----:B------:R-:W-:Y:S01]  /*0ee0*/  @!P3 IMAD.IADD R36, R36, 0x1, -R3 ;  /* 0x000000012424b824 */ /* 0x000fe200078e0a03 */
[----:B------:R-:W-:Y:S01]  /*0ef0*/  IABS R136, R9 ;  /* 0x0000000900887213 */ /* 0x000fe20000000000 */
[----:B------:R-:W-:Y:S01]  /*0f00*/  IMAD.HI.U32 R8, R2, R134, RZ ;  /* 0x0000008602087227 */ /* 0x000fe200078e00ff */
[----:B------:R-:W-:-:S02]  /*0f10*/  ISETP.GE.AND P3, PT, R10, RZ, PT ;  /* 0x000000ff0a00720c */ /* 0x000fc40003f66270 */
[----:B------:R-:W-:Y:S01]  /*0f20*/  LOP3.LUT R10, R7, 0x20, RZ, 0xfc, !PT ;  /* 0x00000020070a7812 */ /* 0x000fe200078efcff */
[--C-:B------:R-:W-:Y:S01]  /*0f30*/  @!P4 IMAD.IADD R140, R140, 0x1, -R3.reuse ;  /* 0x000000018c8cc824 */ /* 0x100fe200078e0a03 */
[----:B------:R-:W-:Y:S01]  /*0f40*/  ISETP.GE.AND P4, PT, R11, RZ, PT ;  /* 0x000000ff0b00720c */ /* 0x000fe20003f86270 */
[--C-:B------:R-:W-:Y:S01]  /*0f50*/  @!P1 IMAD.IADD R138, R138, 0x1, -R3.reuse ;  /* 0x000000018a8a9824 */ /* 0x100fe200078e0a03 */
[C---:B------:R-:W-:Y:S01]  /*0f60*/  ISETP.GT.U32.AND P1, PT, R3.reuse, R36, PT ;  /* 0x000000240300720c */ /* 0x040fe20003f24070 */
[----:B------:R-:W-:Y:S01]  /*0f70*/  @!P6 IMAD.IADD R38, R38, 0x1, -R3 ;  /* 0x000000012626e824 */ /* 0x000fe200078e0a03 */
[C---:B------:R-:W-:Y:S01]  /*0f80*/  ISETP.GT.U32.AND P6, PT, R3.reuse, R140, PT ;  /* 0x0000008c0300720c */ /* 0x040fe20003fc4070 */
[----:B------:R-:W-:Y:S01]  /*0f90*/  @!P5 IMAD.MOV R32, RZ, RZ, -R32 ;  /* 0x000000ffff20d224 */ /* 0x000fe200078e0a20 */
[----:B------:R-:W-:Y:S01]  /*0fa0*/  ISETP.GT.U32.AND P5, PT, R3, R138, PT ;  /* 0x0000008a0300720c */ /* 0x000fe20003fa4070 */
[----:B------:R-:W-:Y:S01]  /*0fb0*/  IMAD.MOV R8, RZ, RZ, -R8 ;  /* 0x000000ffff087224 */ /* 0x000fe200078e0a08 */
[----:B------:R-:W-:Y:S01]  /*0fc0*/  LOP3.LUT R11, R7, 0x24, RZ, 0xfc, !PT ;  /* 0x00000024070b7812 */ /* 0x000fe200078efcff */
[----:B------:R-:W-:Y:S01]  /*0fd0*/  IMAD.HI.U32 R6, R2, R136, RZ ;  /* 0x0000008802067227 */ /* 0x000fe200078e00ff */
[----:B------:R-:W-:-:S02]  /*0fe0*/  IABS R40, R10 ;  /* 0x0000000a00287213 */ /* 0x000fc40000000000 */
[----:B------:R-:W-:Y:S01]  /*0ff0*/  IABS R132, R11 ;  /* 0x0000000b00847213 */ /* 0x000fe20000000000 */
[----:B------:R-:W-:Y:S01]  /*1000*/  IMAD R134, R3, R8, R134 ;  /* 0x0000000803867224 */ /* 0x000fe200078e0286 */
[----:B------:R-:W-:Y:S01]  /*1010*/  LOP3.LUT R13, R7, 0x4c, RZ, 0xfc, !PT ;  /* 0x0000004c070d7812 */ /* 0x000fe200078efcff */
[----:B------:R-:W-:Y:S02]  /*1020*/  IMAD.MOV R6, RZ, RZ, -R6 ;  /* 0x000000ffff067224 */ /* 0x000fe400078e0a06 */
[----:B------:R-:W-:Y:S01]  /*1030*/  @!P2 IMAD.MOV R144, RZ, RZ, -R144 ;  /* 0x000000ffff90a224 */ /* 0x000fe200078e0a90 */
[C---:B------:R-:W-:Y:S01]  /*1040*/  ISETP.GT.U32.AND P2, PT, R3.reuse, R38, PT ;  /* 0x000000260300720c */ /* 0x040fe20003f44070 */
[--C-:B------:R-:W-:Y:S01]  /*1050*/  @!P1 IMAD.IADD R36, R36, 0x1, -R3.reuse ;  /* 0x0000000124249824 */ /* 0x100fe200078e0a03 */
[----:B------:R-:W-:Y:S01]  /*1060*/  ISETP.GE.AND P1, PT, R12, RZ, PT ;  /* 0x000000ff0c00720c */ /* 0x000fe20003f26270 */
[----:B------:R-:W-:Y:S01]  /*1070*/  @!P6 IMAD.IADD R140, R140, 0x1, -R3 ;  /* 0x000000018c8ce824 */ /* 0x000fe200078e0a03 */
[C---:B------:R-:W-:Y:S01]  /*1080*/  ISETP.GT.U32.AND P6, PT, R3.reuse, R134, PT ;  /* 0x000000860300720c */ /* 0x040fe20003fc4070 */
[----:B------:R-:W-:Y:S01]  /*1090*/  IMAD R136, R3, R6, R136 ;  /* 0x0000000603887224 */ /* 0x000fe200078e0288 */
[----:B------:R-:W-:Y:S01]  /*10a0*/  LOP3.LUT R12, R7, 0x48, RZ, 0xfc, !PT ;  /* 0x00000048070c7812 */ /* 0x000fe200078efcff */
[----:B------:R-:W-:Y:S01]  /*10b0*/  IMAD.HI.U32 R6, R2, R40, RZ ;  /* 0x0000002802067227 */ /* 0x000fe200078e00ff */
[----:B------:R-:W-:-:S02]  /*10c0*/  IABS R118, R13 ;  /* 0x0000000d00767213 */ /* 0x000fc40000000000 */
[----:B------:R-:W-:Y:S01]  /*10d0*/  IABS R120, R12 ;  /* 0x0000000c00787213 */ /* 0x000fe20000000000 */
[----:B------:R-:W-:Y:S01]  /*10e0*/  @!P5 IMAD.IADD R138, R138, 0x1, -R3 ;  /* 0x000000018a8ad824 */ /* 0x000fe200078e0a03 */
[----:B------:R-:W-:Y:S01]  /*10f0*/  ISETP.GE.AND P5, PT, R14, RZ, PT ;  /* 0x000000ff0e00720c */ /* 0x000fe20003fa6270 */
[----:B------:R-:W-:Y:S01]  /*1100*/  IMAD.HI.U32 R8, R2, R132, RZ ;  /* 0x0000008402087227 */ /* 0x000fe200078e00ff */
[----:B------:R-:W-:-:S03]  /*1110*/  LOP3.LUT R14, R7, 0xc0, RZ, 0xfc, !PT ;  /* 0x000000c0070e7812 */ /* 0x000fc600078efcff */
[----:B------:R-:W-:Y:S01]  /*1120*/  IMAD.MOV R6, RZ, RZ, -R6 ;  /* 0x000000ffff067224 */ /* 0x000fe200078e0a06 */
[----:B------:R-:W-:Y:S01]  /*1130*/  IABS R70, R14 ;  /* 0x0000000e00467213 */ /* 0x000fe20000000000 */
[----:B------:R-:W-:Y:S01]  /*1140*/  @!P0 IMAD.MOV R142, RZ, RZ, -R142 ;  /* 0x000000ffff8e8224 */ /* 0x000fe200078e0a8e */
[C---:B------:R-:W-:Y:S01]  /*1150*/  ISETP.GT.U32.AND P0, PT, R3.reuse, R136, PT ;  /* 0x000000880300720c */ /* 0x040fe20003f04070 */
[----:B------:R-:W-:Y:S02]  /*1160*/  IMAD.MOV R8, RZ, RZ, -R8 ;  /* 0x000000ffff087224 */ /* 0x000fe400078e0a08 */
[----:B------:R-:W-:Y:S01]  /*1170*/  IMAD R40, R3, R6, R40 ;  /* 0x0000000603287224 */ /* 0x000fe200078e0228 */
[----:B------:R-:W-:Y:S01]  /*1180*/  LOP3.LUT R6, R7, 0x28, RZ, 0xfc, !PT ;  /* 0x0000002807067812 */ /* 0x000fe200078efcff */
[--C-:B------:R-:W-:Y:S01]  /*1190*/  @!P2 IMAD.IADD R38, R38, 0x1, -R3.reuse ;  /* 0x000000012626a824 */ /* 0x100fe200078e0a03 */
[----:B------:R-:W-:Y:S01]  /*11a0*/  ISETP.GE.AND P2, PT, R9, RZ, PT ;  /* 0x000000ff0900720c */ /* 0x000fe20003f46270 */
[--C-:B------:R-:W-:Y:S01]  /*11b0*/  @!P6 IMAD.IADD R134, R134, 0x1, -R3.reuse ;  /* 0x000000018686e824 */ /* 0x100fe200078e0a03 */
[----:B------:R-:W-:Y:S01]  /*11c0*/  IABS R130, R6 ;  /* 0x0000000600827213 */ /* 0x000fe20000000000 */
[----:B------:R-:W-:Y:S01]  /*11d0*/  IMAD R132, R3, R8, R132 ;  /* 0x0000000803847224 */ /* 0x000fe200078e0284 */
[----:B------:R-:W-:Y:S01]  /*11e0*/  LOP3.LUT R8, R7, 0x2c, RZ, 0xfc, !PT ;  /* 0x0000002c07087812 */ /* 0x000fe200078efcff */
[----:B------:R-:W-:Y:S01]  /*11f0*/  @!P1 IMAD.MOV R138, RZ, RZ, -R138 ;  /* 0x000000ffff8a9224 */ /* 0x000fe200078e0a8a */
[C---:B------:R-:W-:Y:S01]  /*1200*/  ISETP.GT.U32.AND P1, PT, R3.reuse, R40, PT ;  /* 0x000000280300720c */ /* 0x040fe20003f24070 */
[----:B------:R-:W-:Y:S01]  /*1210*/  @!P4 IMAD.MOV R140, RZ, RZ, -R140 ;  /* 0x000000ffff8cc224 */ /* 0x000fe200078e0a8c */
[C---:B------:R-:W-:Y:S01]  /*1220*/  ISETP.GT.U32.AND P4, PT, R3.reuse, R134, PT ;  /* 0x000000860300720c */ /* 0x040fe20003f84070 */
[----:B------:R-:W-:Y:S01]  /*1230*/  @!P5 IMAD.MOV R38, RZ, RZ, -R38 ;  /* 0x000000ffff26d224 */ /* 0x000fe200078e0a26 */
[----:B------:R-:W-:Y:S01]  /*1240*/  ISETP.GT.U32.AND P5, PT, R3, R132, PT ;  /* 0x000000840300720c */ /* 0x000fe20003fa4070 */
[----:B------:R-:W-:Y:S01]  /*1250*/  @!P0 IMAD.IADD R136, R136, 0x1, -R3 ;  /* 0x0000000188888824 */ /* 0x000fe200078e0a03 */
[----:B------:R-:W-:Y:S01]  /*1260*/  IABS R42, R8 ;  /* 0x00000008002a7213 */ /* 0x000fe20000000000 */
[----:B------:R-:W-:Y:S01]  /*1270*/  @!P3 IMAD.MOV R36, RZ, RZ, -R36 ;  /* 0x000000ffff24b224 */ /* 0x000fe200078e0a24 */
[----:B------:R-:W-:-:S02]  /*1280*/  ISETP.GE.AND P6, PT, R10, RZ, PT ;  /* 0x000000ff0a00720c */ /* 0x000fc40003fc6270 */
[----:B------:R-:W-:Y:S02]  /*1290*/  ISETP.GT.U32.AND P3, PT, R3, R136, PT ;  /* 0x000000880300720c */ /* 0x000fe40003f64070 */
[----:B------:R-:W-:Y:S01]  /*12a0*/  ISETP.GE.AND P0, PT, R15, RZ, PT ;  /* 0x000000ff0f00720c */ /* 0x000fe20003f06270 */
[--C-:B------:R-:W-:Y:S01]  /*12b0*/  @!P1 IMAD.IADD R40, R40, 0x1, -R3.reuse ;  /* 0x0000000128289824 */ /* 0x100fe200078e0a03 */
[----:B------:R-:W-:Y:S01]  /*12c0*/  ISETP.GE.AND P1, PT, R8, RZ, PT ;  /* 0x000000ff0800720c */ /* 0x000fe20003f26270 */
[--C-:B------:R-:W-:Y:S01]  /*12d0*/  @!P4 IMAD.IADD R134, R134, 0x1, -R3.reuse ;  /* 0x000000018686c824 */ /* 0x100fe200078e0a03 */
[----:B------:R-:W-:Y:S01]  /*12e0*/  ISETP.GE.AND P4, PT, R6, RZ, PT ;  /* 0x000000ff0600720c */ /* 0x000fe20003f86270 */
[----:B------:R-:W-:Y:S01]  /*12f0*/  @!P5 IMAD.IADD R132, R132, 0x1, -R3 ;  /* 0x000000018484d824 */ /* 0x000fe200078e0a03 */
[----:B------:R-:W-:Y:S01]  /*1300*/  ISETP.GT.U32.AND P5, PT, R3, R40, PT ;  /* 0x000000280300720c */ /* 0x000fe20003fa4070 */
[----:B------:R-:W-:Y:S01]  /*1310*/  IMAD.HI.U32 R6, R2, R130, RZ ;  /* 0x0000008202067227 */ /* 0x000fe200078e00ff */
[----:B------:R-:W-:-:S02]  /*1320*/  LOP3.LUT R9, R7, 0x30, RZ, 0xfc, !PT ;  /* 0x0000003007097812 */ /* 0x000fc400078efcff */
[----:B------:R-:W-:Y:S01]  /*1330*/  LOP3.LUT R10, R7, 0x3c, RZ, 0xfc, !PT ;  /* 0x0000003c070a7812 */ /* 0x000fe200078efcff */
[----:B------:R-:W-:Y:S01]  /*1340*/  IMAD.MOV R6, RZ, RZ, -R6 ;  /* 0x000000ffff067224 */ /* 0x000fe200078e0a06 */
[----:B------:R-:W-:Y:S01]  /*1350*/  IABS R128, R9 ;  /* 0x0000000900807213 */ /* 0x000fe20000000000 */
[--C-:B------:R-:W-:Y:S01]  /*1360*/  @!P3 IMAD.IADD R136, R136, 0x1, -R3.reuse ;  /* 0x000000018888b824 */ /* 0x100fe200078e0a03 */
[----:B------:R-:W-:Y:S01]  /*1370*/  ISETP.GE.AND P3, PT, R11, RZ, PT ;  /* 0x000000ff0b00720c */ /* 0x000fe20003f66270 */
[----:B------:R-:W-:Y:S01]  /*1380*/  IMAD R130, R3, R6, R130 ;  /* 0x0000000603827224 */ /* 0x000fe200078e0282 */
[----:B------:R-:W-:Y:S01]  /*1390*/  LOP3.LUT R6, R7, 0x34, RZ, 0xfc, !PT ;  /* 0x0000003407067812 */ /* 0x000fe200078efcff */
[----:B------:R-:W-:Y:S01]  /*13a0*/  IMAD.HI.U32 R8, R2, R42, RZ ;  /* 0x0000002a02087227 */ /* 0x000fe200078e00ff */
[----:B------:R-:W-:Y:S02]  /*13b0*/  IABS R124, R10 ;  /* 0x0000000a007c7213 */ /* 0x000fe40000000000 */
[----:B------:R-:W-:Y:S01]  /*13c0*/  IABS R126, R6 ;  /* 0x00000006007e7213 */ /* 0x000fe20000000000 */
[----:B------:R-:W-:Y:S01]  /*13d0*/  @!P2 IMAD.MOV R136, RZ, RZ, -R136 ;  /* 0x000000ffff88a224 */ /* 0x000fe200078e0a88 */
[C---:B------:R-:W-:Y:S01]  /*13e0*/  ISETP.GT.U32.AND P2, PT, R3.reuse, R132, PT ;  /* 0x000000840300720c */ /* 0x040fe20003f44070 */
[----:B------:R-:W-:Y:S01]  /*13f0*/  @!P5 IMAD.IADD R40, R40, 0x1, -R3 ;  /* 0x000000012828d824 */ /* 0x000fe200078e0a03 */
[----:B------:R-:W-:Y:S01]  /*1400*/  ISETP.GT.U32.AND P5, PT, R3, R130, PT ;  /* 0x000000820300720c */ /* 0x000fe20003fa4070 */
[----:B------:R-:W-:Y:S01]  /*1410*/  IMAD.MOV R8, RZ, RZ, -R8 ;  /* 0x000000ffff087224 */ /* 0x000fe200078e0a08 */
[C---:B------:R-:W-:Y:S01]  /*1420*/  LOP3.LUT R11, R7.reuse, 0x44, RZ, 0xfc, !PT ;  /* 0x00000044070b7812 */ /* 0x040fe200078efcff */
[----:B------:R-:W-:Y:S01]  /*1430*/  @!P6 IMAD.MOV R40, RZ, RZ, -R40 ;  /* 0x000000ffff28e224 */ /* 0x000fe200078e0a28 */
[----:B------:R-:W-:Y:S01]  /*1440*/  LOP3.LUT R15, R7, 0xc4, RZ, 0xfc, !PT ;  /* 0x000000c4070f7812 */ /* 0x000fe200078efcff */
[----:B------:R-:W-:Y:S01]  /*1450*/  IMAD R42, R3, R8, R42 ;  /* 0x00000008032a7224 */ /* 0x000fe200078e022a */
[----:B------:R-:W-:Y:S01]  /*1460*/  IABS R46, R11 ;  /* 0x0000000b002e7213 */ /* 0x000fe20000000000 */
[----:B------:R-:W-:Y:S01]  /*1470*/  @!P0 IMAD.MOV R134, RZ, RZ, -R134 ;  /* 0x000000ffff868224 */ /* 0x000fe200078e0a86 */
[----:B------:R-:W-:-:S02]  /*1480*/  ISETP.GE.AND P0, PT, R9, RZ, PT ;  /* 0x000000ff0900720c */ /* 0x000fc40003f06270 */
[----:B------:R-:W-:Y:S01]  /*1490*/  ISETP.GT.U32.AND P6, PT, R3, R42, PT ;  /* 0x0000002a0300720c */ /* 0x000fe20003fc4070 */
[--C-:B------:R-:W-:Y:S01]  /*14a0*/  @!P2 IMAD.IADD R132, R132, 0x1, -R3.reuse ;  /* 0x000000018484a824 */ /* 0x100fe200078e0a03 */
[----:B------:R-:W-:Y:S01]  /*14b0*/  ISETP.GE.AND P2, PT, R6, RZ, PT ;  /* 0x000000ff0600720c */ /* 0x000fe20003f46270 */
[----:B------:R-:W-:Y:S01]  /*14c0*/  @!P5 IMAD.IADD R130, R130, 0x1, -R3 ;  /* 0x000000018282d824 */ /* 0x000fe200078e0a03 */
[----:B------:R-:W-:Y:S01]  /*14d0*/  LOP3.LUT R9, R7, 0x38, RZ, 0xfc, !PT ;  /* 0x0000003807097812 */ /* 0x000fe200078efcff */
[C---:B------:R-:W-:Y:S01]  /*14e0*/  IMAD.HI.U32 R6, R2.reuse, R128, RZ ;  /* 0x0000008002067227 */ /* 0x040fe200078e00ff */
[----:B------:R-:W-:Y:S02]  /*14f0*/  IABS R68, R15 ;  /* 0x0000000f00447213 */ /* 0x000fe40000000000 */
[----:B------:R-:W-:Y:S01]  /*1500*/  ISETP.GT.U32.AND P5, PT, R3, R130, PT ;  /* 0x000000820300720c */ /* 0x000fe20003fa4070 */
[----:B------:R-:W-:Y:S01]  /*1510*/  IMAD.MOV R8, RZ, RZ, -R6 ;  /* 0x000000ffff087224 */ /* 0x000fe200078e0a06 */
[----:B------:R-:W-:Y:S01]  /*1520*/  IABS R44, R9 ;  /* 0x00000009002c7213 */ /* 0x000fe20000000000 */
[----:B------:R-:W-:-:S04]  /*1530*/  IMAD.HI.U32 R6, R2, R126, RZ ;  /* 0x0000007e02067227 */ /* 0x000fc800078e00ff */
[----:B------:R-:W-:Y:S02]  /*1540*/  @!P6 IMAD.IADD R42, R42, 0x1, -R3 ;  /* 0x000000012a2ae824 */ /* 0x000fe400078e0a03 */
[----:B------:R-:W-:Y:S02]  /*1550*/  IMAD.MOV R6, RZ, RZ, -R6 ;  /* 0x000000ffff067224 */ /* 0x000fe400078e0a06 */
[C---:B------:R-:W-:Y:S01]  /*1560*/  IMAD R128, R3.reuse, R8, R128 ;  /* 0x0000000803807224 */ /* 0x040fe200078e0280 */
[C---:B------:R-:W-:Y:S01]  /*1570*/  ISETP.GT.U32.AND P6, PT, R3.reuse, R42, PT ;  /* 0x0000002a0300720c */ /* 0x040fe20003fc4070 */
[----:B------:R-:W-:Y:S02]  /*1580*/  IMAD R126, R3, R6, R126 ;  /* 0x00000006037e7224 */ /* 0x000fe400078e027e */
[----:B------:R-:W-:-:S04]  /*1590*/  IMAD.HI.U32 R6, R2, R44, RZ ;  /* 0x0000002c02067227 */ /* 0x000fc800078e00ff */
[----:B------:R-:W-:Y:S01]  /*15a0*/  @!P5 IMAD.IADD R130, R130, 0x1, -R3 ;  /* 0x000000018282d824 */ /* 0x000fe200078e0a03 */
[----:B------:R-:W-:Y:S01]  /*15b0*/  ISETP.GT.U32.AND P5, PT, R3, R128, PT ;  /* 0x000000800300720c */ /* 0x000fe20003fa4070 */
[----:B------:R-:W-:-:S04]  /*15c0*/  IMAD.HI.U32 R8, R2, R124, RZ ;  /* 0x0000007c02087227 */ /* 0x000fc800078e00ff */
[----:B------:R-:W-:Y:S02]  /*15d0*/  IMAD.MOV R6, RZ, RZ, -R6 ;  /* 0x000000ffff067224 */ /* 0x000fe400078e0a06 */
[----:B------:R-:W-:Y:S02]  /*15e0*/  IMAD.MOV R8, RZ, RZ, -R8 ;  /* 0x000000ffff087224 */ /* 0x000fe400078e0a08 */
[----:B------:R-:W-:Y:S02]  /*15f0*/  IMAD R44, R3, R6, R44 ;  /* 0x00000006032c7224 */ /* 0x000fe400078e022c */
[----:B------:R-:W-:Y:S01]  /*1600*/  @!P3 IMAD.MOV R132, RZ, RZ, -R132 ;  /* 0x000000ffff84b224 */ /* 0x000fe200078e0a84 */
[----:B------:R-:W-:Y:S01]  /*1610*/  ISETP.GE.AND P3, PT, R9, RZ, PT ;  /* 0x000000ff0900720c */ /* 0x000fe20003f66270 */
[----:B------:R-:W-:Y:S01]  /*1620*/  IMAD R124, R3, R8, R124 ;  /* 0x00000008037c7224 */ /* 0x000fe200078e027c */
[----:B------:R-:W-:Y:S01]  /*1630*/  LOP3.LUT R9, R7, 0x40, RZ, 0xfc, !PT ;  /* 0x0000004007097812 */ /* 0x000fe200078efcff */
[--C-:B------:R-:W-:Y:S01]  /*1640*/  @!P6 IMAD.IADD R42, R42, 0x1, -R3.reuse ;  /* 0x000000012a2ae824 */ /* 0x100fe200078e0a03 */
[C---:B------:R-:W-:Y:S01]  /*1650*/  ISETP.GT.U32.AND P6, PT, R3.reuse, R44, PT ;  /* 0x0000002c0300720c */ /* 0x040fe20003fc4070 */
[----:B------:R-:W-:Y:S01]  /*1660*/  @!P5 IMAD.IADD R128, R128, 0x1, -R3 ;  /* 0x000000018080d824 */ /* 0x000fe200078e0a03 */
[C---:B------:R-:W-:Y:S01]  /*1670*/  ISETP.GT.U32.AND P5, PT, R3.reuse, R124, PT ;  /* 0x0000007c0300720c */ /* 0x040fe20003fa4070 */
[----:B------:R-:W-:Y:S01]  /*1680*/  @!P4 IMAD.MOV R130, RZ, RZ, -R130 ;  /* 0x000000ffff82c224 */ /* 0x000fe200078e0a82 */
[----:B------:R-:W-:Y:S01]  /*1690*/  IABS R122, R9 ;  /* 0x00000009007a7213 */ /* 0x000fe20000000000 */
[----:B------:R-:W-:Y:S01]  /*16a0*/  @!P1 IMAD.MOV R42, RZ, RZ, -R42 ;  /* 0x000000ffff2a9224 */ /* 0x000fe200078e0a2a */
[----:B------:R-:W-:Y:S01]  /*16b0*/  ISETP.GT.U32.AND P4, PT, R3, R126, PT ;  /* 0x0000007e0300720c */ /* 0x000fe20003f84070 */
[----:B------:R-:W-:-:S04]  /*16c0*/  IMAD.HI.U32 R8, R2, R118, RZ ;  /* 0x0000007602087227 */ /* 0x000fc800078e00ff */
[----:B------:R-:W-:-:S04]  /*16d0*/  IMAD.HI.U32 R6, R2, R122, RZ ;  /* 0x0000007a02067227 */ /* 0x000fc800078e00ff */
[--C-:B------:R-:W-:Y:S02]  /*16e0*/  @!P6 IMAD.IADD R44, R44, 0x1, -R3.reuse ;  /* 0x000000012c2ce824 */ /* 0x100fe400078e0a03 */
[----:B------:R-:W-:Y:S02]  /*16f0*/  IMAD.MOV R6, RZ, RZ, -R6 ;  /* 0x000000ffff067224 */ /* 0x000fe400078e0a06 */
[----:B------:R-:W-:Y:S01]  /*1700*/  @!P5 IMAD.IADD R124, R124, 0x1, -R3 ;  /* 0x000000017c7cd824 */ /* 0x000fe200078e0a03 */
[C---:B------:R-:W-:Y:S01]  /*1710*/  ISETP.GT.U32.AND P5, PT, R3.reuse, R44, PT ;  /* 0x0000002c0300720c */ /* 0x040fe20003fa4070 */
[C---:B------:R-:W-:Y:S02]  /*1720*/  IMAD R122, R3.reuse, R6, R122 ;  /* 0x00000006037a7224 */ /* 0x040fe400078e027a */
[----:B------:R-:W-:Y:S01]  /*1730*/  IMAD.HI.U32 R6, R2, R46, RZ ;  /* 0x0000002e02067227 */ /* 0x000fe200078e00ff */
[----:B------:R-:W-:-:S03]  /*1740*/  ISETP.GT.U32.AND P1, PT, R3, R124, PT ;  /* 0x0000007c0300720c */ /* 0x000fc60003f24070 */
[--C-:B------:R-:W-:Y:S01]  /*1750*/  @!P4 IMAD.IADD R126, R126, 0x1, -R3.reuse ;  /* 0x000000017e7ec824 */ /* 0x100fe200078e0a03 */
[C---:B------:R-:W-:Y:S01]  /*1760*/  ISETP.GT.U32.AND P4, PT, R3.reuse, R128, PT ;  /* 0x000000800300720c */ /* 0x040fe20003f84070 */
[----:B------:R-:W-:Y:S02]  /*1770*/  IMAD.MOV R6, RZ, RZ, -R6 ;  /* 0x000000ffff067224 */ /* 0x000fe400078e0a06 */
[----:B------:R-:W-:Y:S01]  /*1780*/  IMAD.MOV R8, RZ, RZ, -R8 ;  /* 0x000000ffff087224 */ /* 0x000fe200078e0a08 */
[C---:B------:R-:W-:Y:S01]  /*1790*/  ISETP.GT.U32.AND P6, PT, R3.reuse, R126, PT ;  /* 0x0000007e0300720c */ /* 0x040fe20003fc4070 */
[C---:B------:R-:W-:Y:S02]  /*17a0*/  IMAD R46, R3.reuse, R6, R46 ;  /* 0x00000006032e7224 */ /* 0x040fe400078e022e */
[----:B------:R-:W-:Y:S02]  /*17b0*/  @!P5 IMAD.IADD R44, R44, 0x1, -R3 ;  /* 0x000000012c2cd824 */ /* 0x000fe400078e0a03 */
[----:B------:R-:W-:Y:S01]  /*17c0*/  IMAD.HI.U32 R6, R2, R120, RZ ;  /* 0x0000007802067227 */ /* 0x000fe200078e00ff */
[----:B------:R-:W-:-:S03]  /*17d0*/  ISETP.GT.U32.AND P5, PT, R3, R46, PT ;  /* 0x0000002e0300720c */ /* 0x000fc60003fa4070 */
[----:B------:R-:W-:Y:S02]  /*17e0*/  IMAD.MOV R6, RZ, RZ, -R6 ;  /* 0x000000ffff067224 */ /* 0x000fe400078e0a06 */
[--C-:B------:R-:W-:Y:S01]  /*17f0*/  @!P4 IMAD.IADD R128, R128, 0x1, -R3.reuse ;  /* 0x000000018080c824 */ /* 0x100fe200078e0a03 */
[C---:B------:R-:W-:Y:S01]  /*1800*/  ISETP.GT.U32.AND P4, PT, R3.reuse, R122, PT ;  /* 0x0000007a0300720c */ /* 0x040fe20003f84070 */
[--C-:B------:R-:W-:Y:S01]  /*1810*/  @!P6 IMAD.IADD R126, R126, 0x1, -R3.reuse ;  /* 0x000000017e7ee824 */ /* 0x100fe200078e0a03 */
[----:B------:R-:W-:Y:S01]  /*1820*/  ISETP.GE.AND P6, PT, R10, RZ, PT ;  /* 0x000000ff0a00720c */ /* 0x000fe20003fc6270 */
[----:B------:R-:W-:Y:S01]  /*1830*/  IMAD R120, R3, R6, R120 ;  /* 0x0000000603787224 */ /* 0x000fe200078e0278 */
[----:B------:R-:W-:Y:S01]  /*1840*/  LOP3.LUT R10, R7, 0x50, RZ, 0xfc, !PT ;  /* 0x00000050070a7812 */ /* 0x000fe200078efcff */
[--C-:B------:R-:W-:Y:S01]  /*1850*/  @!P1 IMAD.IADD R124, R124, 0x1, -R3.reuse ;  /* 0x000000017c7c9824 */ /* 0x100fe200078e0a03 */
[----:B------:R-:W-:Y:S01]  /*1860*/  ISETP.GE.AND P1, PT, R9, RZ, PT ;  /* 0x000000ff0900720c */ /* 0x000fe20003f26270 */
[----:B------:R-:W-:Y:S01]  /*1870*/  @!P5 IMAD.IADD R46, R46, 0x1, -R3 ;  /* 0x000000012e2ed824 */ /* 0x000fe200078e0a03 */
[----:B------:R-:W-:Y:S01]  /*1880*/  IABS R48, R10 ;  /* 0x0000000a00307213 */ /* 0x000fe20000000000 */
[----:B------:R-:W-:Y:S01]  /*1890*/  IMAD R118, R3, R8, R118 ;  /* 0x0000000803767224 */ /* 0x000fe200078e0276 */
[----:B------:R-:W-:Y:S01]  /*18a0*/  LOP3.LUT R9, R7, 0x54, RZ, 0xfc, !PT ;  /* 0x0000005407097812 */ /* 0x000fe200078efcff */
[----:B------:R-:W-:Y:S01]  /*18b0*/  @!P2 IMAD.MOV R126, RZ, RZ, -R126 ;  /* 0x000000ffff7ea224 */ /* 0x000fe200078e0a7e */
[C---:B------:R-:W-:Y:S01]  /*18c0*/  ISETP.GT.U32.AND P5, PT, R3.reuse, R46, PT ;  /* 0x0000002e0300720c */ /* 0x040fe20003fa4070 */
[----:B------:R-:W-:Y:S01]  /*18d0*/  IMAD.HI.U32 R6, R2, R48, RZ ;  /* 0x0000003002067227 */ /* 0x000fe200078e00ff */
[----:B------:R-:W-:-:S02]  /*18e0*/  ISETP.GT.U32.AND P2, PT, R3, R120, PT ;  /* 0x000000780300720c */ /* 0x000fc40003f44070 */
[----:B------:R-:W-:Y:S01]  /*18f0*/  IABS R116, R9 ;  /* 0x0000000900747213 */ /* 0x000fe20000000000 */
[----:B------:R-:W-:Y:S02]  /*1900*/  IMAD.MOV R6, RZ, RZ, -R6 ;  /* 0x000000ffff067224 */ /* 0x000fe400078e0a06 */
[--C-:B------:R-:W-:Y:S01]  /*1910*/  @!P4 IMAD.IADD R122, R122, 0x1, -R3.reuse ;  /* 0x000000017a7ac824 */ /* 0x100fe200078e0a03 */
[----:B------:R-:W-:Y:S01]  /*1920*/  ISETP.GE.AND P4, PT, R11, RZ, PT ;  /* 0x000000ff0b00720c */ /* 0x000fe20003f86270 */
[----:B------:R-:W-:Y:S01]  /*1930*/  IMAD R48, R3, R6, R48 ;  /* 0x0000000603307224 */ /* 0x000fe200078e0230 */
[----:B------:R-:W-:Y:S01]  /*1940*/  LOP3.LUT R11, R7, 0x58, RZ, 0xfc, !PT ;  /* 0x00000058070b7812 */ /* 0x000fe200078efcff */
[----:B------:R-:W-:Y:S01]  /*1950*/  @!P0 IMAD.MOV R128, RZ, RZ, -R128 ;  /* 0x000000ffff808224 */ /* 0x000fe200078e0a80 */
[C---:B------:R-:W-:Y:S01]  /*1960*/  ISETP.GT.U32.AND P0, PT, R3.reuse, R122, PT ;  /* 0x0000007a0300720c */ /* 0x040fe20003f04070 */
[----:B------:R-:W-:Y:S01]  /*1970*/  @!P5 IMAD.IADD R46, R46, 0x1, -R3 ;  /* 0x000000012e2ed824 */ /* 0x000fe200078e0a03 */
[C---:B------:R-:W-:Y:S01]  /*1980*/  ISETP.GT.U32.AND P5, PT, R3.reuse, R48, PT ;  /* 0x000000300300720c */ /* 0x040fe20003fa4070 */
[----:B------:R-:W-:Y:S01]  /*1990*/  @!P6 IMAD.MOV R124, RZ, RZ, -R124 ;  /* 0x000000ffff7ce224 */ /* 0x000fe200078e0a7c */
[----:B------:R-:W-:Y:S01]  /*19a0*/  ISETP.GT.U32.AND P6, PT, R3, R118, PT ;  /* 0x000000760300720c */ /* 0x000fe20003fc4070 */
[----:B------:R-:W-:Y:S01]  /*19b0*/  IMAD.HI.U32 R6, R2, R116, RZ ;  /* 0x0000007402067227 */ /* 0x000fe200078e00ff */
[----:B------:R-:W-:-:S03]  /*19c0*/  IABS R114, R11 ;  /* 0x0000000b00727213 */ /* 0x000fc60000000000 */
[----:B------:R-:W-:Y:S02]  /*19d0*/  IMAD.MOV R8, RZ, RZ, -R6 ;  /* 0x000000ffff087224 */ /* 0x000fe400078e0a06 */
[----:B------:R-:W-:Y:S01]  /*19e0*/  @!P2 IMAD.IADD R120, R120, 0x1, -R3 ;  /* 0x000000017878a824 */ /* 0x000fe200078e0a03 */
[----:B------:R-:W-:Y:S01]  /*19f0*/  ISETP.GE.AND P2, PT, R10, RZ, PT ;  /* 0x000000ff0a00720c */ /* 0x000fe20003f46270 */
[----:B------:R-:W-:Y:S01]  /*1a00*/  IMAD.HI.U32 R6, R2, R114, RZ ;  /* 0x0000007202067227 */ /* 0x000fe200078e00ff */
[----:B------:R-:W-:-:S03]  /*1a10*/  LOP3.LUT R10, R7, 0x5c, RZ, 0xfc, !PT ;  /* 0x0000005c070a7812 */ /* 0x000fc600078efcff */
[--C-:B------:R-:W-:Y:S01]  /*1a20*/  @!P5 IMAD.IADD R48, R48, 0x1, -R3.reuse ;  /* 0x000000013030d824 */ /* 0x100fe200078e0a03 */
[----:B------:R-:W-:Y:S01]  /*1a30*/  IABS R50, R10 ;  /* 0x0000000a00327213 */ /* 0x000fe20000000000 */
[--C-:B------:R-:W-:Y:S01]  /*1a40*/  @!P0 IMAD.IADD R122, R122, 0x1, -R3.reuse ;  /* 0x000000017a7a8824 */ /* 0x100fe200078e0a03 */
[----:B------:R-:W-:Y:S01]  /*1a50*/  ISETP.GE.AND P0, PT, R13, RZ, PT ;  /* 0x000000ff0d00720c */ /* 0x000fe20003f06270 */
[----:B------:R-:W-:Y:S01]  /*1a60*/  @!P6 IMAD.IADD R118, R118, 0x1, -R3 ;  /* 0x000000017676e824 */ /* 0x000fe200078e0a03 */
[C---:B------:R-:W-:Y:S01]  /*1a70*/  ISETP.GT.U32.AND P5, PT, R3.reuse, R48, PT ;  /* 0x000000300300720c */ /* 0x040fe20003fa4070 */
[----:B------:R-:W-:Y:S01]  /*1a80*/  IMAD.MOV R6, RZ, RZ, -R6 ;  /* 0x000000ffff067224 */ /* 0x000fe200078e0a06 */
[C---:B------:R-:W-:Y:S01]  /*1a90*/  ISETP.GT.U32.AND P6, PT, R3.reuse, R120, PT ;  /* 0x000000780300720c */ /* 0x040fe20003fc4070 */
[----:B------:R-:W-:Y:S01]  /*1aa0*/  @!P1 IMAD.MOV R122, RZ, RZ, -R122 ;  /* 0x000000ffff7a9224 */ /* 0x000fe200078e0a7a */
[C---:B------:R-:W-:Y:S01]  /*1ab0*/  ISETP.GT.U32.AND P1, PT, R3.reuse, R118, PT ;  /* 0x000000760300720c */ /* 0x040fe20003f24070 */
[----:B------:R-:W-:Y:S01]  /*1ac0*/  IMAD R114, R3, R6, R114 ;  /* 0x0000000603727224 */ /* 0x000fe200078e0272 */
[----:B------:R-:W-:Y:S01]  /*1ad0*/  LOP3.LUT R13, R7, 0xbc, RZ, 0xfc, !PT ;  /* 0x000000bc070d7812 */ /* 0x000fe200078efcff */
[----:B------:R-:W-:-:S02]  /*1ae0*/  IMAD R116, R3, R8, R116 ;  /* 0x0000000803747224 */ /* 0x000fc400078e0274 */
[----:B------:R-:W-:Y:S01]  /*1af0*/  @!P3 IMAD.MOV R44, RZ, RZ, -R44 ;  /* 0x000000ffff2cb224 */ /* 0x000fe200078e0a2c */
[----:B------:R-:W-:Y:S01]  /*1b00*/  ISETP.GE.AND P3, PT, R12, RZ, PT ;  /* 0x000000ff0c00720c */ /* 0x000fe20003f66270 */
[----:B------:R-:W-:Y:S01]  /*1b10*/  IMAD.HI.U32 R6, R2, R50, RZ ;  /* 0x0000003202067227 */ /* 0x000fe200078e00ff */
[----:B------:R-:W-:Y:S02]  /*1b20*/  LOP3.LUT R12, R7, 0x60, RZ, 0xfc, !PT ;  /* 0x00000060070c7812 */ /* 0x000fe400078efcff */
[----:B------:R-:W-:Y:S01]  /*1b30*/  IABS R72, R13 ;  /* 0x0000000d00487213 */ /* 0x000fe20000000000 */
[--C-:B------:R-:W-:Y:S01]  /*1b40*/  @!P5 IMAD.IADD R48, R48, 0x1, -R3.reuse ;  /* 0x000000013030d824 */ /* 0x100fe200078e0a03 */
[C---:B------:R-:W-:Y:S01]  /*1b50*/  ISETP.GT.U32.AND P5, PT, R3.reuse, R114, PT ;  /* 0x000000720300720c */ /* 0x040fe20003fa4070 */
[--C-:B------:R-:W-:Y:S01]  /*1b60*/  @!P6 IMAD.IADD R120, R120, 0x1, -R3.reuse ;  /* 0x000000017878e824 */ /* 0x100fe200078e0a03 */
[----:B------:R-:W-:Y:S01]  /*1b70*/  ISETP.GT.U32.AND P6, PT, R3, R116, PT ;  /* 0x000000740300720c */ /* 0x000fe20003fc4070 */
[----:B------:R-:W-:Y:S01]  /*1b80*/  @!P1 IMAD.IADD R118, R118, 0x1, -R3 ;  /* 0x0000000176769824 */ /* 0x000fe200078e0a03 */
[----:B------:R-:W-:Y:S01]  /*1b90*/  ISETP.GE.AND P1, PT, R9, RZ, PT ;  /* 0x000000ff0900720c */ /* 0x000fe20003f26270 */
[----:B------:R-:W-:Y:S01]  /*1ba0*/  IMAD.MOV R6, RZ, RZ, -R6 ;  /* 0x000000ffff067224 */ /* 0x000fe200078e0a06 */
[----:B------:R-:W-:Y:S01]  /*1bb0*/  LOP3.LUT R9, R7, 0x64, RZ, 0xfc, !PT ;  /* 0x0000006407097812 */ /* 0x000fe200078efcff */
[----:B------:R-:W-:Y:S01]  /*1bc0*/  @!P4 IMAD.MOV R46, RZ, RZ, -R46 ;  /* 0x000000ffff2ec224 */ /* 0x000fe200078e0a2e */
[----:B------:R-:W-:Y:S01]  /*1bd0*/  IABS R112, R12 ;  /* 0x0000000c00707213 */ /* 0x000fe20000000000 */
[----:B------:R-:W-:Y:S01]  /*1be0*/  IMAD R50, R3, R6, R50 ;  /* 0x0000000603327224 */ /* 0x000fe200078e0232 */
[----:B------:R-:W-:Y:S01]  /*1bf0*/  IABS R110, R9 ;  /* 0x00000009006e7213 */ /* 0x000fe20000000000 */
[----:B------:R-:W-:-:S02]  /*1c00*/  @!P3 IMAD.MOV R120, RZ, RZ, -R120 ;  /* 0x000000ffff78b224 */ /* 0x000fc400078e0a78 */
[--C-:B------:R-:W-:Y:S01]  /*1c10*/  @!P5 IMAD.IADD R114, R114, 0x1, -R3.reuse ;  /* 0x000000017272d824 */ /* 0x100fe200078e0a03 */
[----:B------:R-:W-:Y:S01]  /*1c20*/  ISETP.GT.U32.AND P3, PT, R3, R50, PT ;  /* 0x000000320300720c */ /* 0x000fe20003f64070 */
[----:B------:R-:W-:Y:S01]  /*1c30*/  @!P6 IMAD.IADD R116, R116, 0x1, -R3 ;  /* 0x000000017474e824 */ /* 0x000fe200078e0a03 */
[----:B------:R-:W-:Y:S01]  /*1c40*/  ISETP.GE.AND P6, PT, R11, RZ, PT ;  /* 0x000000ff0b00720c */ /* 0x000fe20003fc6270 */
[C---:B------:R-:W-:Y:S01]  /*1c50*/  IMAD.HI.U32 R6, R2.reuse, R110, RZ ;  /* 0x0000006e02067227 */ /* 0x040fe200078e00ff */
[C---:B------:R-:W-:Y:S02]  /*1c60*/  ISETP.GT.U32.AND P5, PT, R3.reuse, R114, PT ;  /* 0x000000720300720c */ /* 0x040fe40003fa4070 */
[----:B------:R-:W-:Y:S01]  /*1c70*/  ISETP.GT.U32.AND P4, PT, R3, R116, PT ;  /* 0x000000740300720c */ /* 0x000fe20003f84070 */
[----:B------:R-:W-:Y:S01]  /*1c80*/  IMAD.MOV R6, RZ, RZ, -R6 ;  /* 0x000000ffff067224 */ /* 0x000fe200078e0a06 */
[----:B------:R-:W-:Y:S01]  /*1c90*/  LOP3.LUT R11, R7, 0x68, RZ, 0xfc, !PT ;  /* 0x00000068070b7812 */ /* 0x000fe200078efcff */
[----:B------:R-:W-:-:S03]  /*1ca0*/  IMAD.HI.U32 R8, R2, R112, RZ ;  /* 0x0000007002087227 */ /* 0x000fc600078e00ff */
[----:B------:R-:W-:Y:S01]  /*1cb0*/  IABS R52, R11 ;  /* 0x0000000b00347213 */ /* 0x000fe20000000000 */
[C---:B------:R-:W-:Y:S02]  /*1cc0*/  IMAD R110, R3.reuse, R6, R110 ;  /* 0x00000006036e7224 */ /* 0x040fe400078e026e */
[----:B------:R-:W-:Y:S02]  /*1cd0*/  IMAD.MOV R8, RZ, RZ, -R8 ;  /* 0x000000ffff087224 */ /* 0x000fe400078e0a08 */
[--C-:B------:R-:W-:Y:S01]  /*1ce0*/  @!P5 IMAD.IADD R114, R114, 0x1, -R3.reuse ;  /* 0x000000017272d824 */ /* 0x100fe200078e0a03 */
[----:B------:R-:W-:Y:S01]  /*1cf0*/  ISETP.GT.U32.AND P5, PT, R3, R110, PT ;  /* 0x0000006e0300720c */ /* 0x000fe20003fa4070 */
[--C-:B------:R-:W-:Y:S01]  /*1d00*/  @!P4 IMAD.IADD R116, R116, 0x1, -R3.reuse ;  /* 0x000000017474c824 */ /* 0x100fe200078e0a03 */
[----:B------:R-:W-:Y:S01]  /*1d10*/  ISETP.GE.AND P4, PT, R12, RZ, PT ;  /* 0x000000ff0c00720c */ /* 0x000fe20003f86270 */
[----:B------:R-:W-:Y:S01]  /*1d20*/  @!P3 IMAD.IADD R50, R50, 0x1, -R3 ;  /* 0x000000013232b824 */ /* 0x000fe200078e0a03 */
[----:B------:R-:W-:Y:S01]  /*1d30*/  ISETP.GE.AND P3, PT, R9, RZ, PT ;  /* 0x000000ff0900720c */ /* 0x000fe20003f66270 */
[----:B------:R-:W-:Y:S01]  /*1d40*/  IMAD R112, R3, R8, R112 ;  /* 0x0000000803707224 */ /* 0x000fe200078e0270 */
[----:B------:R-:W-:Y:S01]  /*1d50*/  LOP3.LUT R8, R7, 0x6c, RZ, 0xfc, !PT ;  /* 0x0000006c07087812 */ /* 0x000fe200078efcff */
[----:B------:R-:W-:Y:S01]  /*1d60*/  @!P1 IMAD.MOV R116, RZ, RZ, -R116 ;  /* 0x000000ffff749224 */ /* 0x000fe200078e0a74 */
[----:B------:R-:W-:Y:S01]  /*1d70*/  ISETP.GT.U32.AND P1, PT, R3, R50, PT ;  /* 0x000000320300720c */ /* 0x000fe20003f24070 */
[----:B------:R-:W-:Y:S01]  /*1d80*/  IMAD.HI.U32 R6, R2, R52, RZ ;  /* 0x0000003402067227 */ /* 0x000fe200078e00ff */
[----:B------:R-:W-:-:S02]  /*1d90*/  IABS R108, R8 ;  /* 0x00000008006c7213 */ /* 0x000fc40000000000 */
[----:B------:R-:W-:Y:S01]  /*1da0*/  LOP3.LUT R9, R7, 0x70, RZ, 0xfc, !PT ;  /* 0x0000007007097812 */ /* 0x000fe200078efcff */
[----:B------:R-:W-:Y:S01]  /*1db0*/  @!P2 IMAD.MOV R48, RZ, RZ, -R48 ;  /* 0x000000ffff30a224 */ /* 0x000fe200078e0a30 */
[----:B------:R-:W-:Y:S01]  /*1dc0*/  ISETP.GT.U32.AND P2, PT, R3, R112, PT ;  /* 0x000000700300720c */ /* 0x000fe20003f44070 */
[----:B------:R-:W-:Y:S01]  /*1dd0*/  @!P5 IMAD.IADD R110, R110, 0x1, -R3 ;  /* 0x000000016e6ed824 */ /* 0x000fe200078e0a03 */
[----:B------:R-:W-:Y:S01]  /*1de0*/  IABS R106, R9 ;  /* 0x00000009006a7213 */ /* 0x000fe20000000000 */
[----:B------:R-:W-:Y:S01]  /*1df0*/  IMAD.MOV R6, RZ, RZ, -R6 ;  /* 0x000000ffff067224 */ /* 0x000fe200078e0a06 */
[----:B------:R-:W-:Y:S01]  /*1e00*/  LOP3.LUT R12, R7, 0x94, RZ, 0xfc, !PT ;  /* 0x00000094070c7812 */ /* 0x000fe200078efcff */
[----:B------:R-:W-:Y:S01]  /*1e10*/  @!P0 IMAD.MOV R118, RZ, RZ, -R118 ;  /* 0x000000ffff768224 */ /* 0x000fe200078e0a76 */
[C---:B------:R-:W-:Y:S01]  /*1e20*/  ISETP.GT.U32.AND P5, PT, R3.reuse, R110, PT ;  /* 0x0000006e0300720c */ /* 0x040fe20003fa4070 */
[----:B------:R-:W-:Y:S01]  /*1e30*/  IMAD R52, R3, R6, R52 ;  /* 0x0000000603347224 */ /* 0x000fe200078e0234 */
[----:B------:R-:W-:Y:S01]  /*1e40*/  ISETP.GE.AND P0, PT, R10, RZ, PT ;  /* 0x000000ff0a00720c */ /* 0x000fe20003f06270 */
[----:B------:R-:W-:Y:S01]  /*1e50*/  IMAD.HI.U32 R6, R2, R108, RZ ;  /* 0x0000006c02067227 */ /* 0x000fe200078e00ff */
[----:B------:R-:W-:-:S02]  /*1e60*/  LOP3.LUT R10, R7, 0x74, RZ, 0xfc, !PT ;  /* 0x00000074070a7812 */ /* 0x000fc400078efcff */
[----:B------:R-:W-:Y:S01]  /*1e70*/  IABS R94, R12 ;  /* 0x0000000c005e7213 */ /* 0x000fe20000000000 */
[----:B------:R-:W-:Y:S01]  /*1e80*/  IMAD.MOV R6, RZ, RZ, -R6 ;  /* 0x000000ffff067224 */ /* 0x000fe200078e0a06 */
[----:B------:R-:W-:Y:S01]  /*1e90*/  IABS R54, R10 ;  /* 0x0000000a00367213 */ /* 0x000fe20000000000 */
[--C-:B------:R-:W-:Y:S01]  /*1ea0*/  @!P1 IMAD.IADD R50, R50, 0x1, -R3.reuse ;  /* 0x0000000132329824 */ /* 0x100fe200078e0a03 */
[C---:B------:R-:W-:Y:S01]  /*1eb0*/  ISETP.GT.U32.AND P1, PT, R3.reuse, R52, PT ;  /* 0x000000340300720c */ /* 0x040fe20003f24070 */
[--C-:B------:R-:W-:Y:S02]  /*1ec0*/  @!P2 IMAD.IADD R112, R112, 0x1, -R3.reuse ;  /* 0x000000017070a824 */ /* 0x100fe400078e0a03 */
[C---:B------:R-:W-:Y:S02]  /*1ed0*/  IMAD R108, R3.reuse, R6, R108 ;  /* 0x00000006036c7224 */ /* 0x040fe400078e026c */
[----:B------:R-:W-:Y:S01]  /*1ee0*/  @!P5 IMAD.IADD R110, R110, 0x1, -R3 ;  /* 0x000000016e6ed824 */ /* 0x000fe200078e0a03 */
[C---:B------:R-:W-:Y:S01]  /*1ef0*/  ISETP.GT.U32.AND P2, PT, R3.reuse, R112, PT ;  /* 0x000000700300720c */ /* 0x040fe20003f44070 */
[----:B------:R-:W-:Y:S01]  /*1f00*/  @!P6 IMAD.MOV R114, RZ, RZ, -R114 ;  /* 0x000000ffff72e224 */ /* 0x000fe200078e0a72 */
[----:B------:R-:W-:Y:S01]  /*1f10*/  ISETP.GT.U32.AND P5, PT, R3, R108, PT ;  /* 0x0000006c0300720c */ /* 0x000fe20003fa4070 */
[----:B------:R-:W-:Y:S01]  /*1f20*/  IMAD.HI.U32 R6, R2, R106, RZ ;  /* 0x0000006a02067227 */ /* 0x000fe200078e00ff */
[----:B------:R-:W-:-:S02]  /*1f30*/  ISETP.GE.AND P6, PT, R11, RZ, PT ;  /* 0x000000ff0b00720c */ /* 0x000fc40003fc6270 */
[----:B------:R-:W-:Y:S01]  /*1f40*/  LOP3.LUT R11, R7, 0x78, RZ, 0xfc, !PT ;  /* 0x00000078070b7812 */ /* 0x000fe200078efcff */
[--C-:B------:R-:W-:Y:S01]  /*1f50*/  @!P1 IMAD.IADD R52, R52, 0x1, -R3.reuse ;  /* 0x0000000134349824 */ /* 0x100fe200078e0a03 */
[----:B------:R-:W-:Y:S01]  /*1f60*/  ISETP.GE.AND P1, PT, R9, RZ, PT ;  /* 0x000000ff0900720c */ /* 0x000fe20003f26270 */
[----:B------:R-:W-:Y:S01]  /*1f70*/  IMAD.MOV R6, RZ, RZ, -R6 ;  /* 0x000000ffff067224 */ /* 0x000fe200078e0a06 */
[----:B------:R-:W-:Y:S01]  /*1f80*/  IABS R104, R11 ;  /* 0x0000000b00687213 */ /* 0x000fe20000000000 */
[----:B------:R-:W-:Y:S01]  /*1f90*/  @!P0 IMAD.MOV R50, RZ, RZ, -R50 ;  /* 0x000000ffff328224 */ /* 0x000fe200078e0a32 */
[C---:B------:R-:W-:Y:S01]  /*1fa0*/  ISETP.GT.U32.AND P0, PT, R3.reuse, R52, PT ;  /* 0x000000340300720c */ /* 0x040fe20003f04070 */
[--C-:B------:R-:W-:Y:S01]  /*1fb0*/  @!P2 IMAD.IADD R112, R112, 0x1, -R3.reuse ;  /* 0x000000017070a824 */ /* 0x100fe200078e0a03 */
[----:B------:R-:W-:Y:S01]  /*1fc0*/  ISETP.GE.AND P2, PT, R8, RZ, PT ;  /* 0x000000ff0800720c */ /* 0x000fe20003f46270 */
[----:B------:R-:W-:Y:S01]  /*1fd0*/  IMAD R106, R3, R6, R106 ;  /* 0x00000006036a7224 */ /* 0x000fe200078e026a */
[----:B------:R-:W-:Y:S01]  /*1fe0*/  LOP3.LUT R9, R7, 0x7c, RZ, 0xfc, !PT ;  /* 0x0000007c07097812 */ /* 0x000fe200078efcff */
[----:B------:R-:W-:-:S02]  /*1ff0*/  @!P5 IMAD.IADD R108, R108, 0x1, -R3 ;  /* 0x000000016c6cd824 */ /* 0x000fc400078e0a03 */
[C---:B------:R-:W-:Y:S01]  /*2000*/  IMAD.HI.U32 R8, R2.reuse, R104, RZ ;  /* 0x0000006802087227 */ /* 0x040fe200078e00ff */
[----:B------:R-:W-:Y:S02]  /*2010*/  IABS R102, R9 ;  /* 0x0000000900667213 */ /* 0x000fe40000000000 */
[C---:B------:R-:W-:Y:S01]  /*2020*/  ISETP.GT.U32.AND P5, PT, R3.reuse, R108, PT ;  /* 0x0000006c0300720c */ /* 0x040fe20003fa4070 */
[----:B------:R-:W-:Y:S01]  /*2030*/  @!P4 IMAD.MOV R112, RZ, RZ, -R112 ;  /* 0x000000ffff70c224 */ /* 0x000fe200078e0a70 */
[----:B------:R-:W-:Y:S01]  /*2040*/  ISETP.GT.U32.AND P4, PT, R3, R106, PT ;  /* 0x0000006a0300720c */ /* 0x000fe20003f84070 */
[----:B------:R-:W-:-:S04]  /*2050*/  IMAD.HI.U32 R6, R2, R54, RZ ;  /* 0x0000003602067227 */ /* 0x000fc800078e00ff */
[----:B------:R-:W-:Y:S02]  /*2060*/  IMAD.MOV R8, RZ, RZ, -R8 ;  /* 0x000000ffff087224 */ /* 0x000fe400078e0a08 */
[----:B------:R-:W-:Y:S02]  /*2070*/  IMAD.MOV R6, RZ, RZ, -R6 ;  /* 0x000000ffff067224 */ /* 0x000fe400078e0a06 */
[--C-:B------:R-:W-:Y:S01]  /*2080*/  @!P0 IMAD.IADD R52, R52, 0x1, -R3.reuse ;  /* 0x0000000134348824 */ /* 0x100fe200078e0a03 */
[----:B------:R-:W-:Y:S01]  /*2090*/  ISETP.GE.AND P0, PT, R11, RZ, PT ;  /* 0x000000ff0b00720c */ /* 0x000fe20003f06270 */
[----:B------:R-:W-:Y:S01]  /*20a0*/  IMAD R104, R3, R8, R104 ;  /* 0x0000000803687224 */ /* 0x000fe200078e0268 */
[----:B------:R-:W-:Y:S01]  /*20b0*/  LOP3.LUT R8, R7, 0x80, RZ, 0xfc, !PT ;  /* 0x0000008007087812 */ /* 0x000fe200078efcff */
[----:B------:R-:W-:Y:S01]  /*20c0*/  IMAD R54, R3, R6, R54 ;  /* 0x0000000603367224 */ /* 0x000fe200078e0236 */
[----:B------:R-:W-:Y:S01]  /*20d0*/  LOP3.LUT R11, R7, 0x90, RZ, 0xfc, !PT ;  /* 0x00000090070b7812 */ /* 0x000fe200078efcff */
[----:B------:R-:W-:Y:S01]  /*20e0*/  @!P6 IMAD.MOV R52, RZ, RZ, -R52 ;  /* 0x000000ffff34e224 */ /* 0x000fe200078e0a34 */
[C---:B------:R-:W-:Y:S01]  /*20f0*/  ISETP.GT.U32.AND P6, PT, R3.reuse, R104, PT ;  /* 0x000000680300720c */ /* 0x040fe20003fc4070 */
[--C-:B------:R-:W-:Y:S01]  /*2100*/  @!P5 IMAD.IADD R108, R108, 0x1, -R3.reuse ;  /* 0x000000016c6cd824 */ /* 0x100fe200078e0a03 */
[C---:B------:R-:W-:Y:S01]  /*2110*/  ISETP.GT.U32.AND P5, PT, R3.reuse, R54, PT ;  /* 0x000000360300720c */ /* 0x040fe20003fa4070 */
[----:B------:R-:W-:Y:S01]  /*2120*/  @!P4 IMAD.IADD R106, R106, 0x1, -R3 ;  /* 0x000000016a6ac824 */ /* 0x000fe200078e0a03 */
[----:B------:R-:W-:Y:S01]  /*2130*/  IABS R56, R8 ;  /* 0x0000000800387213 */ /* 0x000fe20000000000 */
[----:B------:R-:W-:Y:S01]  /*2140*/  @!P3 IMAD.MOV R110, RZ, RZ, -R110 ;  /* 0x000000ffff6eb224 */ /* 0x000fe200078e0a6e */
[----:B------:R-:W-:Y:S01]  /*2150*/  ISETP.GE.AND P3, PT, R10, RZ, PT ;  /* 0x000000ff0a00720c */ /* 0x000fe20003f66270 */
[----:B------:R-:W-:Y:S01]  /*2160*/  IMAD.HI.U32 R6, R2, R102, RZ ;  /* 0x0000006602067227 */ /* 0x000fe200078e00ff */
[----:B------:R-:W-:-:S02]  /*2170*/  ISETP.GT.U32.AND P4, PT, R3, R106, PT ;  /* 0x0000006a0300720c */ /* 0x000fc40003f84070 */
[----:B------:R-:W-:Y:S01]  /*2180*/  LOP3.LUT R10, R7, 0x84, RZ, 0xfc, !PT ;  /* 0x00000084070a7812 */ /* 0x000fe200078efcff */
[----:B------:R-:W-:Y:S01]  /*2190*/  @!P2 IMAD.MOV R108, RZ, RZ, -R108 ;  /* 0x000000ffff6ca224 */ /* 0x000fe200078e0a6c */
[----:B------:R-:W-:Y:S01]  /*21a0*/  ISETP.GE.AND P2, PT, R9, RZ, PT ;  /* 0x000000ff0900720c */ /* 0x000fe20003f46270 */
[--C-:B------:R-:W-:Y:S01]  /*21b0*/  @!P6 IMAD.IADD R104, R104, 0x1, -R3.reuse ;  /* 0x000000016868e824 */ /* 0x100fe200078e0a03 */
[----:B------:R-:W-:Y:S01]  /*21c0*/  IABS R100, R10 ;  /* 0x0000000a00647213 */ /* 0x000fe20000000000 */
[----:B------:R-:W-:Y:S01]  /*21d0*/  @!P5 IMAD.IADD R54, R54, 0x1, -R3 ;  /* 0x000000013636d824 */ /* 0x000fe200078e0a03 */
[----:B------:R-:W-:Y:S01]  /*21e0*/  IABS R96, R11 ;  /* 0x0000000b00607213 */ /* 0x000fe20000000000 */
[----:B------:R-:W-:Y:S01]  /*21f0*/  IMAD.MOV R9, RZ, RZ, -R6 ;  /* 0x000000ffff097224 */ /* 0x000fe200078e0a06 */
[C---:B------:R-:W-:Y:S01]  /*2200*/  ISETP.GT.U32.AND P6, PT, R3.reuse, R104, PT ;  /* 0x000000680300720c */ /* 0x040fe20003fc4070 */
[----:B------:R-:W-:Y:S01]  /*2210*/  IMAD.HI.U32 R6, R2, R56, RZ ;  /* 0x0000003802067227 */ /* 0x000fe200078e00ff */
[----:B------:R-:W-:-:S03]  /*2220*/  ISETP.GT.U32.AND P5, PT, R3, R54, PT ;  /* 0x000000360300720c */ /* 0x000fc60003fa4070 */
[----:B------:R-:W-:Y:S01]  /*2230*/  @!P4 IMAD.IADD R106, R106, 0x1, -R3 ;  /* 0x000000016a6ac824 */ /* 0x000fe200078e0a03 */
[----:B------:R-:W-:Y:S01]  /*2240*/  ISETP.GE.AND P4, PT, R8, RZ, PT ;  /* 0x000000ff0800720c */ /* 0x000fe20003f86270 */
[----:B------:R-:W-:-:S04]  /*2250*/  IMAD.HI.U32 R8, R2, R100, RZ ;  /* 0x0000006402087227 */ /* 0x000fc800078e00ff */
[----:B------:R-:W-:Y:S02]  /*2260*/  IMAD.MOV R8, RZ, RZ, -R8 ;  /* 0x000000ffff087224 */ /* 0x000fe400078e0a08 */
[C---:B------:R-:W-:Y:S02]  /*2270*/  IMAD R102, R3.reuse, R9, R102 ;  /* 0x0000000903667224 */ /* 0x040fe400078e0266 */
[C---:B------:R-:W-:Y:S02]  /*2280*/  IMAD R100, R3.reuse, R8, R100 ;  /* 0x0000000803647224 */ /* 0x040fe400078e0264 */
[--C-:B------:R-:W-:Y:S02]  /*2290*/  @!P6 IMAD.IADD R104, R104, 0x1, -R3.reuse ;  /* 0x000000016868e824 */ /* 0x100fe400078e0a03 */
[----:B------:R-:W-:Y:S01]  /*22a0*/  @!P5 IMAD.IADD R54, R54, 0x1, -R3 ;  /* 0x000000013636d824 */ /* 0x000fe200078e0a03 */
[C---:B------:R-:W-:Y:S01]  /*22b0*/  ISETP.GT.U32.AND P5, PT, R3.reuse, R102, PT ;  /* 0x000000660300720c */ /* 0x040fe20003fa4070 */
[----:B------:R-:W-:Y:S01]  /*22c0*/  @!P0 IMAD.MOV R104, RZ, RZ, -R104 ;  /* 0x000000ffff688224 */ /* 0x000fe200078e0a68 */
[----:B------:R-:W-:Y:S01]  /*22d0*/  ISETP.GT.U32.AND P0, PT, R3, R100, PT ;  /* 0x000000640300720c */ /* 0x000fe20003f04070 */
[----:B------:R-:W-:-:S02]  /*22e0*/  IMAD.MOV R6, RZ, RZ, -R6 ;  /* 0x000000ffff067224 */ /* 0x000fc400078e0a06 */
[----:B------:R-:W-:Y:S01]  /*22f0*/  @!P1 IMAD.MOV R106, RZ, RZ, -R106 ;  /* 0x000000ffff6a9224 */ /* 0x000fe200078e0a6a */
[----:B------:R-:W-:Y:S01]  /*2300*/  ISETP.GE.AND P1, PT, R10, RZ, PT ;  /* 0x000000ff0a00720c */ /* 0x000fe20003f26270 */
[----:B------:R-:W-:Y:S01]  /*2310*/  IMAD R56, R3, R6, R56 ;  /* 0x0000000603387224 */ /* 0x000fe200078e0238 */
[C---:B------:R-:W-:Y:S01]  /*2320*/  LOP3.LUT R10, R7.reuse, 0x8c, RZ, 0xfc, !PT ;  /* 0x0000008c070a7812 */ /* 0x040fe200078efcff */
[----:B------:R-:W-:Y:S01]  /*2330*/  @!P3 IMAD.MOV R54, RZ, RZ, -R54 ;  /* 0x000000ffff36b224 */ /* 0x000fe200078e0a36 */
[----:B------:R-:W-:Y:S02]  /*2340*/  LOP3.LUT R6, R7, 0x88, RZ, 0xfc, !PT ;  /* 0x0000008807067812 */ /* 0x000fe400078efcff */
[----:B------:R-:W-:Y:S01]  /*2350*/  IABS R58, R10 ;  /* 0x0000000a003a7213 */ /* 0x000fe20000000000 */
[--C-:B------:R-:W-:Y:S01]  /*2360*/  @!P5 IMAD.IADD R102, R102, 0x1, -R3.reuse ;  /* 0x000000016666d824 */ /* 0x100fe200078e0a03 */
[C---:B------:R-:W-:Y:S01]  /*2370*/  ISETP.GT.U32.AND P3, PT, R3.reuse, R56, PT ;  /* 0x000000380300720c */ /* 0x040fe20003f64070 */
[----:B------:R-:W-:Y:S01]  /*2380*/  @!P0 IMAD.IADD R100, R100, 0x1, -R3 ;  /* 0x0000000164648824 */ /* 0x000fe200078e0a03 */
[----:B------:R-:W-:Y:S01]  /*2390*/  IABS R98, R6 ;  /* 0x0000000600627213 */ /* 0x000fe20000000000 */
[----:B------:R-:W-:Y:S01]  /*23a0*/  IMAD.HI.U32 R8, R2, R58, RZ ;  /* 0x0000003a02087227 */ /* 0x000fe200078e00ff */
[----:B------:R-:W-:-:S02]  /*23b0*/  ISETP.GT.U32.AND P5, PT, R3, R102, PT ;  /* 0x000000660300720c */ /* 0x000fc40003fa4070 */
[----:B------:R-:W-:Y:S01]  /*23c0*/  ISETP.GT.U32.AND P0, PT, R3, R100, PT ;  /* 0x000000640300720c */ /* 0x000fe20003f04070 */
[----:B------:R-:W-:Y:S01]  /*23d0*/  IMAD.MOV R8, RZ, RZ, -R8 ;  /* 0x000000ffff087224 */ /* 0x000fe200078e0a08 */
[----:B------:R-:W-:Y:S01]  /*23e0*/  ISETP.GE.AND P6, PT, R6, RZ, PT ;  /* 0x000000ff0600720c */ /* 0x000fe20003fc6270 */
[----:B------:R-:W-:-:S04]  /*23f0*/  IMAD.HI.U32 R6, R2, R98, RZ ;  /* 0x0000006202067227 */ /* 0x000fc800078e00ff */
[----:B------:R-:W-:Y:S02]  /*2400*/  IMAD R58, R3, R8, R58 ;  /* 0x00000008033a7224 */ /* 0x000fe400078e023a */
[----:B------:R-:W-:-:S04]  /*2410*/  IMAD.HI.U32 R8, R2, R94, RZ ;  /* 0x0000005e02087227 */ /* 0x000fc800078e00ff */
[--C-:B------:R-:W-:Y:S02]  /*2420*/  @!P3 IMAD.IADD R56, R56, 0x1, -R3.reuse ;  /* 0x000000013838b824 */ /* 0x100fe400078e0a03 */
[----:B------:R-:W-:Y:S02]  /*2430*/  IMAD.MOV R8, RZ, RZ, -R8 ;  /* 0x000000ffff087224 */ /* 0x000fe400078e0a08 */
[--C-:B------:R-:W-:Y:S01]  /*2440*/  @!P5 IMAD.IADD R102, R102, 0x1, -R3.reuse ;  /* 0x000000016666d824 */ /* 0x100fe200078e0a03 */
[C---:B------:R-:W-:Y:S01]  /*2450*/  ISETP.GT.U32.AND P3, PT, R3.reuse, R56, PT ;  /* 0x000000380300720c */ /* 0x040fe20003f64070 */
[----:B------:R-:W-:Y:S01]  /*2460*/  IMAD R94, R3, R8, R94 ;  /* 0x00000008035e7224 */ /* 0x000fe200078e025e */
[----:B------:R-:W-:Y:S01]  /*2470*/  ISETP.GE.AND P5, PT, R10, RZ, PT ;  /* 0x000000ff0a00720c */ /* 0x000fe20003fa6270 */
[----:B------:R-:W-:Y:S01]  /*2480*/  @!P0 IMAD.IADD R100, R100, 0x1, -R3 ;  /* 0x0000000164648824 */ /* 0x000fe200078e0a03 */
[----:B------:R-:W-:Y:S01]  /*2490*/  LOP3.LUT R10, R7, 0x9c, RZ, 0xfc, !PT ;  /* 0x0000009c070a7812 */ /* 0x000fe200078efcff */
[----:B------:R-:W-:-:S02]  /*24a0*/  IMAD.MOV R9, RZ, RZ, -R6 ;  /* 0x000000ffff097224 */ /* 0x000fc400078e0a06 */
[----:B------:R-:W-:Y:S01]  /*24b0*/  @!P2 IMAD.MOV R102, RZ, RZ, -R102 ;  /* 0x000000ffff66a224 */ /* 0x000fe200078e0a66 */
[C---:B------:R-:W-:Y:S01]  /*24c0*/  ISETP.GT.U32.AND P2, PT, R3.reuse, R58, PT ;  /* 0x0000003a0300720c */ /* 0x040fe20003f44070 */
[----:B------:R-:W-:Y:S01]  /*24d0*/  @!P1 IMAD.MOV R100, RZ, RZ, -R100 ;  /* 0x000000ffff649224 */ /* 0x000fe200078e0a64 */
[C---:B------:R-:W-:Y:S01]  /*24e0*/  ISETP.GT.U32.AND P1, PT, R3.reuse, R94, PT ;  /* 0x0000005e0300720c */ /* 0x040fe20003f24070 */
[----:B------:R-:W-:Y:S01]  /*24f0*/  IMAD R98, R3, R9, R98 ;  /* 0x0000000903627224 */ /* 0x000fe200078e0262 */
[----:B------:R-:W-:Y:S01]  /*2500*/  LOP3.LUT R9, R7, 0x98, RZ, 0xfc, !PT ;  /* 0x0000009807097812 */ /* 0x000fe200078efcff */
[----:B------:R-:W-:Y:S01]  /*2510*/  IMAD.HI.U32 R6, R2, R96, RZ ;  /* 0x0000006002067227 */ /* 0x000fe200078e00ff */
[----:B------:R-:W-:Y:S02]  /*2520*/  IABS R92, R10 ;  /* 0x0000000a005c7213 */ /* 0x000fe40000000000 */
[----:B------:R-:W-:Y:S01]  /*2530*/  IABS R60, R9 ;  /* 0x00000009003c7213 */ /* 0x000fe20000000000 */
[----:B------:R-:W-:-:S02]  /*2540*/  IMAD.MOV R6, RZ, RZ, -R6 ;  /* 0x000000ffff067224 */ /* 0x000fc400078e0a06 */
[----:B------:R-:W-:Y:S01]  /*2550*/  @!P3 IMAD.IADD R56, R56, 0x1, -R3 ;  /* 0x000000013838b824 */ /* 0x000fe200078e0a03 */
[C---:B------:R-:W-:Y:S01]  /*2560*/  ISETP.GT.U32.AND P3, PT, R3.reuse, R98, PT ;  /* 0x000000620300720c */ /* 0x040fe20003f64070 */
[----:B------:R-:W-:Y:S02]  /*2570*/  IMAD R96, R3, R6, R96 ;  /* 0x0000000603607224 */ /* 0x000fe400078e0260 */
[----:B------:R-:W-:-:S03]  /*2580*/  IMAD.HI.U32 R6, R2, R60, RZ ;  /* 0x0000003c02067227 */ /* 0x000fc600078e00ff */
[C---:B------:R-:W-:Y:S01]  /*2590*/  ISETP.GT.U32.AND P0, PT, R3.reuse, R96, PT ;  /* 0x000000600300720c */ /* 0x040fe20003f04070 */
[--C-:B------:R-:W-:Y:S02]  /*25a0*/  @!P2 IMAD.IADD R58, R58, 0x1, -R3.reuse ;  /* 0x000000013a3aa824 */ /* 0x100fe400078e0a03 */
[--C-:B------:R-:W-:Y:S02]  /*25b0*/  @!P1 IMAD.IADD R94, R94, 0x1, -R3.reuse ;  /* 0x000000015e5e9824 */ /* 0x100fe400078e0a03 */
[----:B------:R-:W-:Y:S01]  /*25c0*/  IMAD.MOV R6, RZ, RZ, -R6 ;  /* 0x000000ffff067224 */ /* 0x000fe200078e0a06 */
[C---:B------:R-:W-:Y:S01]  /*25d0*/  ISETP.GT.U32.AND P2, PT, R3.reuse, R58, PT ;  /* 0x0000003a0300720c */ /* 0x040fe20003f44070 */
[----:B------:R-:W-:Y:S01]  /*25e0*/  @!P3 IMAD.IADD R98, R98, 0x1, -R3 ;  /* 0x000000016262b824 */ /* 0x000fe200078e0a03 */
[C---:B------:R-:W-:Y:S01]  /*25f0*/  ISETP.GT.U32.AND P1, PT, R3.reuse, R94, PT ;  /* 0x0000005e0300720c */ /* 0x040fe20003f24070 */
[C---:B------:R-:W-:Y:S02]  /*2600*/  IMAD R60, R3.reuse, R6, R60 ;  /* 0x00000006033c7224 */ /* 0x040fe400078e023c */
[----:B------:R-:W-:Y:S01]  /*2610*/  IMAD.HI.U32 R6, R2, R92, RZ ;  /* 0x0000005c02067227 */ /* 0x000fe200078e00ff */
[----:B------:R-:W-:-:S03]  /*2620*/  ISETP.GT.U32.AND P3, PT, R3, R98, PT ;  /* 0x000000620300720c */ /* 0x000fc60003f64070 */
[----:B------:R-:W-:Y:S02]  /*2630*/  IMAD.MOV R6, RZ, RZ, -R6 ;  /* 0x000000ffff067224 */ /* 0x000fe400078e0a06 */
[----:B------:R-:W-:Y:S01]  /*2640*/  @!P4 IMAD.MOV R56, RZ, RZ, -R56 ;  /* 0x000000ffff38c224 */ /* 0x000fe200078e0a38 */
[----:B------:R-:W-:Y:S01]  /*2650*/  ISETP.GE.AND P4, PT, R11, RZ, PT ;  /* 0x000000ff0b00720c */ /* 0x000fe20003f86270 */
[--C-:B------:R-:W-:Y:S01]  /*2660*/  @!P0 IMAD.IADD R96, R96, 0x1, -R3.reuse ;  /* 0x0000000160608824 */ /* 0x100fe200078e0a03 */
[----:B------:R-:W-:Y:S01]  /*2670*/  LOP3.LUT R11, R7, 0xa0, RZ, 0xfc, !PT ;  /* 0x000000a0070b7812 */ /* 0x000fe200078efcff */
[----:B------:R-:W-:Y:S01]  /*2680*/  IMAD R92, R3, R6, R92 ;  /* 0x00000006035c7224 */ /* 0x000fe200078e025c */
[----:B------:R-:W-:Y:S01]  /*2690*/  LOP3.LUT R6, R7, 0xa4, RZ, 0xfc, !PT ;  /* 0x000000a407067812 */ /* 0x000fe200078efcff */
[--C-:B------:R-:W-:Y:S01]  /*26a0*/  @!P2 IMAD.IADD R58, R58, 0x1, -R3.reuse ;  /* 0x000000013a3aa824 */ /* 0x100fe200078e0a03 */
[----:B------:R-:W-:Y:S01]  /*26b0*/  IABS R90, R11 ;  /* 0x0000000b005a7213 */ /* 0x000fe20000000000 */
[--C-:B------:R-:W-:Y:S01]  /*26c0*/  @!P1 IMAD.IADD R94, R94, 0x1, -R3.reuse ;  /* 0x000000015e5e9824 */ /* 0x100fe200078e0a03 */
[C---:B------:R-:W-:Y:S01]  /*26d0*/  ISETP.GT.U32.AND P0, PT, R3.reuse, R96, PT ;  /* 0x000000600300720c */ /* 0x040fe20003f04070 */
[----:B------:R-:W-:Y:S01]  /*26e0*/  @!P3 IMAD.IADD R98, R98, 0x1, -R3 ;  /* 0x000000016262b824 */ /* 0x000fe200078e0a03 */
[C---:B------:R-:W-:Y:S01]  /*26f0*/  ISETP.GT.U32.AND P2, PT, R3.reuse, R60, PT ;  /* 0x0000003c0300720c */ /* 0x040fe20003f44070 */
[----:B------:R-:W-:Y:S01]  /*2700*/  IMAD.HI.U32 R8, R2, R90, RZ ;  /* 0x0000005a02087227 */ /* 0x000fe200078e00ff */
[----:B------:R-:W-:-:S02]  /*2710*/  ISETP.GT.U32.AND P1, PT, R3, R92, PT ;  /* 0x0000005c0300720c */ /* 0x000fc40003f24070 */
[----:B------:R-:W-:Y:S01]  /*2720*/  ISETP.GE.AND P3, PT, R12, RZ, PT ;  /* 0x000000ff0c00720c */ /* 0x000fe20003f66270 */
[----:B------:R-:W-:Y:S01]  /*2730*/  IMAD.MOV R8, RZ, RZ, -R8 ;  /* 0x000000ffff087224 */ /* 0x000fe200078e0a08 */
[----:B------:R-:W-:Y:S01]  /*2740*/  IABS R62, R6 ;  /* 0x00000006003e7213 */ /* 0x000fe20000000000 */
[----:B------:R-:W-:Y:S01]  /*2750*/  @!P6 IMAD.MOV R98, RZ, RZ, -R98 ;  /* 0x000000ffff62e224 */ /* 0x000fe200078e0a62 */
[----:B------:R-:W-:Y:S01]  /*2760*/  ISETP.GE.AND P6, PT, R9, RZ, PT ;  /* 0x000000ff0900720c */ /* 0x000fe20003fc6270 */
[----:B------:R-:W-:Y:S01]  /*2770*/  IMAD R90, R3, R8, R90 ;  /* 0x00000008035a7224 */ /* 0x000fe200078e025a */
[C---:B------:R-:W-:Y:S01]  /*2780*/  LOP3.LUT R8, R7.reuse, 0xa8, RZ, 0xfc, !PT ;  /* 0x000000a807087812 */ /* 0x040fe200078efcff */
[--C-:B------:R-:W-:Y:S01]  /*2790*/  @!P0 IMAD.IADD R96, R96, 0x1, -R3.reuse ;  /* 0x0000000160608824 */ /* 0x100fe200078e0a03 */
[----:B------:R-:W-:Y:S01]  /*27a0*/  LOP3.LUT R9, R7, 0xac, RZ, 0xfc, !PT ;  /* 0x000000ac07097812 */ /* 0x000fe200078efcff */
[--C-:B------:R-:W-:Y:S01]  /*27b0*/  @!P2 IMAD.IADD R60, R60, 0x1, -R3.reuse ;  /* 0x000000013c3ca824 */ /* 0x100fe200078e0a03 */
[----:B------:R-:W-:Y:S01]  /*27c0*/  IABS R88, R8 ;  /* 0x0000000800587213 */ /* 0x000fe20000000000 */
[----:B------:R-:W-:Y:S01]  /*27d0*/  @!P1 IMAD.IADD R92, R92, 0x1, -R3 ;  /* 0x000000015c5c9824 */ /* 0x000fe200078e0a03 */
[----:B------:R-:W-:Y:S01]  /*27e0*/  IABS R86, R9 ;  /* 0x0000000900567213 */ /* 0x000fe20000000000 */
[----:B------:R-:W-:Y:S01]  /*27f0*/  @!P4 IMAD.MOV R96, RZ, RZ, -R96 ;  /* 0x000000ffff60c224 */ /* 0x000fe200078e0a60 */
[C---:B------:R-:W-:Y:S01]  /*2800*/  ISETP.GT.U32.AND P2, PT, R3.reuse, R60, PT ;  /* 0x0000003c0300720c */ /* 0x040fe20003f44070 */
[----:B------:R-:W-:Y:S01]  /*2810*/  @!P3 IMAD.MOV R94, RZ, RZ, -R94 ;  /* 0x000000ffff5eb224 */ /* 0x000fe200078e0a5e */
[----:B------:R-:W-:Y:S01]  /*2820*/  ISETP.GE.AND P4, PT, R6, RZ, PT ;  /* 0x000000ff0600720c */ /* 0x000fe20003f86270 */
[----:B------:R-:W-:Y:S01]  /*2830*/  IMAD.HI.U32 R6, R2, R62, RZ ;  /* 0x0000003e02067227 */ /* 0x000fe200078e00ff */
[----:B------:R-:W-:-:S02]  /*2840*/  ISETP.GT.U32.AND P1, PT, R3, R92, PT ;  /* 0x0000005c0300720c */ /* 0x000fc40003f24070 */
[----:B------:R-:W-:Y:S01]  /*2850*/  ISETP.GE.AND P3, PT, R8, RZ, PT ;  /* 0x000000ff0800720c */ /* 0x000fe20003f66270 */
[----:B------:R-:W-:Y:S01]  /*2860*/  IMAD.HI.U32 R8, R2, R88, RZ ;  /* 0x0000005802087227 */ /* 0x000fe200078e00ff */
[----:B------:R-:W-:Y:S02]  /*2870*/  ISETP.GE.AND P0, PT, R11, RZ, PT ;  /* 0x000000ff0b00720c */ /* 0x000fe40003f06270 */
[C---:B------:R-:W-:Y:S01]  /*2880*/  LOP3.LUT R11, R7.reuse, 0xb4, RZ, 0xfc, !PT ;  /* 0x000000b4070b7812 */ /* 0x040fe200078efcff */
[----:B------:R-:W-:Y:S01]  /*2890*/  IMAD.MOV R6, RZ, RZ, -R6 ;  /* 0x000000ffff067224 */ /* 0x000fe200078e0a06 */
[----:B------:R-:W-:Y:S01]  /*28a0*/  LOP3.LUT R12, R7, 0xb8, RZ, 0xfc, !PT ;  /* 0x000000b8070c7812 */ /* 0x000fe200078efcff */
[----:B------:R-:W-:Y:S01]  /*28b0*/  IMAD.MOV R8, RZ, RZ, -R8 ;  /* 0x000000ffff087224 */ /* 0x000fe200078e0a08 */
[----:B------:R-:W-:Y:S01]  /*28c0*/  IABS R78, R11 ;  /* 0x0000000b004e7213 */ /* 0x000fe20000000000 */
[C---:B------:R-:W-:Y:S01]  /*28d0*/  IMAD R62, R3.reuse, R6, R62 ;  /* 0x00000006033e7224 */ /* 0x040fe200078e023e */
[----:B------:R-:W-:Y:S01]  /*28e0*/  IABS R74, R12 ;  /* 0x0000000c004a7213 */ /* 0x000fe20000000000 */
[----:B------:R-:W-:Y:S01]  /*28f0*/  @!P2 IMAD.IADD R60, R60, 0x1, -R3 ;  /* 0x000000013c3ca824 */ /* 0x000fe200078e0a03 */
[C---:B------:R-:W-:Y:S01]  /*2900*/  ISETP.GT.U32.AND P2, PT, R3.reuse, R90, PT ;  /* 0x0000005a0300720c */ /* 0x040fe20003f44070 */
[----:B------:R-:W-:-:S02]  /*2910*/  IMAD R88, R3, R8, R88 ;  /* 0x0000000803587224 */ /* 0x000fc400078e0258 */
[----:B------:R-:W-:Y:S01]  /*2920*/  @!P1 IMAD.IADD R92, R92, 0x1, -R3 ;  /* 0x000000015c5c9824 */ /* 0x000fe200078e0a03 */
[C---:B------:R-:W-:Y:S01]  /*2930*/  ISETP.GT.U32.AND P1, PT, R3.reuse, R62, PT ;  /* 0x0000003e0300720c */ /* 0x040fe20003f24070 */
[----:B------:R-:W-:Y:S01]  /*2940*/  @!P6 IMAD.MOV R60, RZ, RZ, -R60 ;  /* 0x000000ffff3ce224 */ /* 0x000fe200078e0a3c */
[----:B------:R-:W-:Y:S01]  /*2950*/  ISETP.GT.U32.AND P6, PT, R3, R88, PT ;  /* 0x000000580300720c */ /* 0x000fe20003fc4070 */
[----:B------:R-:W-:Y:S01]  /*2960*/  @!P5 IMAD.MOV R58, RZ, RZ, -R58 ;  /* 0x000000ffff3ad224 */ /* 0x000fe200078e0a3a */
[----:B------:R-:W-:Y:S01]  /*2970*/  ISETP.GE.AND P5, PT, R10, RZ, PT ;  /* 0x000000ff0a00720c */ /* 0x000fe20003fa6270 */
[----:B------:R-:W-:Y:S01]  /*2980*/  IMAD.HI.U32 R6, R2, R86, RZ ;  /* 0x0000005602067227 */ /* 0x000fe200078e00ff */
[----:B------:R-:W-:-:S03]  /*2990*/  LOP3.LUT R10, R7, 0xb0, RZ, 0xfc, !PT ;  /* 0x000000b0070a7812 */ /* 0x000fc600078efcff */
[--C-:B------:R-:W-:Y:S01]  /*29a0*/  @!P2 IMAD.IADD R90, R90, 0x1, -R3.reuse ;  /* 0x000000015a5aa824 */ /* 0x100fe200078e0a03 */
[----:B------:R-:W-:Y:S01]  /*29b0*/  IABS R82, R10 ;  /* 0x0000000a00527213 */ /* 0x000fe20000000000 */
[----:B------:R-:W-:Y:S02]  /*29c0*/  IMAD.MOV R6, RZ, RZ, -R6 ;  /* 0x000000ffff067224 */ /* 0x000fe400078e0a06 */
[--C-:B------:R-:W-:Y:S01]  /*29d0*/  @!P1 IMAD.IADD R62, R62, 0x1, -R3.reuse ;  /* 0x000000013e3e9824 */ /* 0x100fe200078e0a03 */
[C---:B------:R-:W-:Y:S01]  /*29e0*/  ISETP.GT.U32.AND P2, PT, R3.reuse, R90, PT ;  /* 0x0000005a0300720c */ /* 0x040fe20003f44070 */
[----:B------:R-:W-:Y:S02]  /*29f0*/  @!P6 IMAD.IADD R88, R88, 0x1, -R3 ;  /* 0x000000015858e824 */ /* 0x000fe400078e0a03 */
[----:B------:R-:W-:Y:S01]  /*2a00*/  IMAD.HI.U32 R8, R2, R82, RZ ;  /* 0x0000005202087227 */ /* 0x000fe200078e00ff */
[C---:B------:R-:W-:Y:S02]  /*2a10*/  ISETP.GT.U32.AND P1, PT, R3.reuse, R62, PT ;  /* 0x0000003e0300720c */ /* 0x040fe40003f24070 */
[----:B------:R-:W-:Y:S01]  /*2a20*/  ISETP.GT.U32.AND P6, PT, R3, R88, PT ;  /* 0x000000580300720c */ /* 0x000fe20003fc4070 */
[----:B------:R-:W-:-:S02]  /*2a30*/  IMAD.MOV R8, RZ, RZ, -R8 ;  /* 0x000000ffff087224 */ /* 0x000fc400078e0a08 */
[C---:B------:R-:W-:Y:S02]  /*2a40*/  IMAD R86, R3.reuse, R6, R86 ;  /* 0x0000000603567224 */ /* 0x040fe400078e0256 */
[----:B------:R-:W-:Y:S02]  /*2a50*/  IMAD R82, R3, R8, R82 ;  /* 0x0000000803527224 */ /* 0x000fe400078e0252 */
[----:B------:R-:W-:-:S04]  /*2a60*/  IMAD.HI.U32 R6, R2, R78, RZ ;  /* 0x0000004e02067227 */ /* 0x000fc800078e00ff */
[--C-:B------:R-:W-:Y:S01]  /*2a70*/  @!P1 IMAD.IADD R62, R62, 0x1, -R3.reuse ;  /* 0x000000013e3e9824 */ /* 0x100fe200078e0a03 */
[----:B------:R-:W-:Y:S01]  /*2a80*/  ISETP.GT.U32.AND P1, PT, R3, R86, PT ;  /* 0x000000560300720c */ /* 0x000fe20003f24070 */
[----:B------:R-:W-:Y:S01]  /*2a90*/  @!P5 IMAD.MOV R92, RZ, RZ, -R92 ;  /* 0x000000ffff5cd224 */ /* 0x000fe200078e0a5c */
[----:B------:R-:W-:Y:S01]  /*2aa0*/  ISETP.GE.AND P5, PT, R9, RZ, PT ;  /* 0x000000ff0900720c */ /* 0x000fe20003fa6270 */
[----:B------:R-:W-:Y:S01]  /*2ab0*/  @!P6 IMAD.IADD R88, R88, 0x1, -R3 ;  /* 0x000000015858e824 */ /* 0x000fe200078e0a03 */
[----:B------:R-:W-:Y:S01]  /*2ac0*/  ISETP.GT.U32.AND P6, PT, R3, R82, PT ;  /* 0x000000520300720c */ /* 0x000fe20003fc4070 */
[----:B------:R-:W-:Y:S02]  /*2ad0*/  IMAD.MOV R9, RZ, RZ, -R6 ;  /* 0x000000ffff097224 */ /* 0x000fe400078e0a06 */
[----:B------:R-:W-:-:S04]  /*2ae0*/  IMAD.HI.U32 R6, R2, R74, RZ ;  /* 0x0000004a02067227 */ /* 0x000fc800078e00ff */
[--C-:B------:R-:W-:Y:S01]  /*2af0*/  @!P2 IMAD.IADD R90, R90, 0x1, -R3.reuse ;  /* 0x000000015a5aa824 */ /* 0x100fe200078e0a03 */
[----:B------:R-:W-:Y:S01]  /*2b00*/  ISETP.GE.AND P2, PT, R10, RZ, PT ;  /* 0x000000ff0a00720c */ /* 0x000fe20003f46270 */
[C---:B------:R-:W-:Y:S02]  /*2b10*/  IMAD R78, R3.reuse, R9, R78 ;  /* 0x00000009034e7224 */ /* 0x040fe400078e024e */
[----:B------:R-:W-:Y:S02]  /*2b20*/  IMAD.MOV R10, RZ, RZ, -R6 ;  /* 0x000000ffff0a7224 */ /* 0x000fe400078e0a06 */
[--C-:B------:R-:W-:Y:S01]  /*2b30*/  @!P1 IMAD.IADD R86, R86, 0x1, -R3.reuse ;  /* 0x0000000156569824 */ /* 0x100fe200078e0a03 */
[C---:B------:R-:W-:Y:S01]  /*2b40*/  ISETP.GT.U32.AND P1, PT, R3.reuse, R78, PT ;  /* 0x0000004e0300720c */ /* 0x040fe20003f24070 */
[----:B------:R-:W-:Y:S01]  /*2b50*/  IMAD R74, R3, R10, R74 ;  /* 0x0000000a034a7224 */ /* 0x000fe200078e024a */
[----:B------:R-:W-:Y:S01]  /*2b60*/  LOP3.LUT R10, R7, 0xcc, RZ, 0xfc, !PT ;  /* 0x000000cc070a7812 */ /* 0x000fe200078efcff */
[----:B------:R-:W-:-:S02]  /*2b70*/  @!P6 IMAD.IADD R82, R82, 0x1, -R3 ;  /* 0x000000015252e824 */ /* 0x000fc400078e0a03 */
[C---:B------:R-:W-:Y:S01]  /*2b80*/  IMAD.HI.U32 R8, R2.reuse, R72, RZ ;  /* 0x0000004802087227 */ /* 0x040fe200078e00ff */
[----:B------:R-:W-:Y:S02]  /*2b90*/  ISETP.GT.U32.AND P6, PT, R3, R74, PT ;  /* 0x0000004a0300720c */ /* 0x000fe40003fc4070 */
[----:B------:R-:W-:Y:S01]  /*2ba0*/  IABS R64, R10 ;  /* 0x0000000a00407213 */ /* 0x000fe20000000000 */
[----:B------:R-:W-:Y:S02]  /*2bb0*/  IMAD.MOV R8, RZ, RZ, -R8 ;  /* 0x000000ffff087224 */ /* 0x000fe400078e0a08 */
[----:B------:R-:W-:-:S04]  /*2bc0*/  IMAD.HI.U32 R6, R2, R68, RZ ;  /* 0x0000004402067227 */ /* 0x000fc800078e00ff */
[--C-:B------:R-:W-:Y:S01]  /*2bd0*/  @!P1 IMAD.IADD R78, R78, 0x1, -R3.reuse ;  /* 0x000000014e4e9824 */ /* 0x100fe200078e0a03 */
[C---:B------:R-:W-:Y:S01]  /*2be0*/  ISETP.GT.U32.AND P1, PT, R3.reuse, R86, PT ;  /* 0x000000560300720c */ /* 0x040fe20003f24070 */
[C---:B------:R-:W-:Y:S02]  /*2bf0*/  IMAD R72, R3.reuse, R8, R72 ;  /* 0x0000000803487224 */ /* 0x040fe400078e0248 */
[----:B------:R-:W-:Y:S01]  /*2c00*/  @!P6 IMAD.IADD R74, R74, 0x1, -R3 ;  /* 0x000000014a4ae824 */ /* 0x000fe200078e0a03 */
[C---:B------:R-:W-:Y:S01]  /*2c10*/  ISETP.GT.U32.AND P6, PT, R3.reuse, R78, PT ;  /* 0x0000004e0300720c */ /* 0x040fe20003fc4070 */
[----:B------:R-:W-:Y:S01]  /*2c20*/  @!P3 IMAD.MOV R88, RZ, RZ, -R88 ;  /* 0x000000ffff58b224 */ /* 0x000fe200078e0a58 */
[C---:B------:R-:W-:Y:S01]  /*2c30*/  ISETP.GT.U32.AND P3, PT, R3.reuse, R72, PT ;  /* 0x000000480300720c */ /* 0x040fe20003f64070 */
[----:B------:R-:W-:Y:S02]  /*2c40*/  IMAD.MOV R6, RZ, RZ, -R6 ;  /* 0x000000ffff067224 */ /* 0x000fe400078e0a06 */
[----:B------:R-:W-:Y:S01]  /*2c50*/  @!P4 IMAD.MOV R62, RZ, RZ, -R62 ;  /* 0x000000ffff3ec224 */ /* 0x000fe200078e0a3e */
[----:B------:R-:W-:Y:S01]  /*2c60*/  ISETP.GT.U32.AND P4, PT, R3, R74, PT ;  /* 0x0000004a0300720c */ /* 0x000fe20003f84070 */
[----:B------:R-:W-:-:S04]  /*2c70*/  IMAD.HI.U32 R9, R2, R70, RZ ;  /* 0x0000004602097227 */ /* 0x000fc800078e00ff */
[C---:B------:R-:W-:Y:S02]  /*2c80*/  IMAD R68, R3.reuse, R6, R68 ;  /* 0x0000000603447224 */ /* 0x040fe400078e0244 */
[----:B------:R-:W-:Y:S01]  /*2c90*/  @!P0 IMAD.MOV R90, RZ, RZ, -R90 ;  /* 0x000000ffff5a8224 */ /* 0x000fe200078e0a5a */
[C---:B------:R-:W-:Y:S01]  /*2ca0*/  ISETP.GT.U32.AND P0, PT, R3.reuse, R82, PT ;  /* 0x000000520300720c */ /* 0x040fe20003f04070 */
[----:B------:R-:W-:Y:S02]  /*2cb0*/  IMAD.MOV R9, RZ, RZ, -R9 ;  /* 0x000000ffff097224 */ /* 0x000fe400078e0a09 */
[--C-:B------:R-:W-:Y:S01]  /*2cc0*/  @!P6 IMAD.IADD R78, R78, 0x1, -R3.reuse ;  /* 0x000000014e4ee824 */ /* 0x100fe200078e0a03 */
[C---:B------:R-:W-:Y:S01]  /*2cd0*/  ISETP.GT.U32.AND P6, PT, R3.reuse, R68, PT ;  /* 0x000000440300720c */ /* 0x040fe20003fc4070 */
[----:B------:R-:W-:Y:S01]  /*2ce0*/  IMAD R70, R3, R9, R70 ;  /* 0x0000000903467224 */ /* 0x000fe200078e0246 */
[----:B------:R-:W-:Y:S01]  /*2cf0*/  LOP3.LUT R9, R7, 0xc8, RZ, 0xfc, !PT ;  /* 0x000000c807097812 */ /* 0x000fe200078efcff */
[----:B------:R-:W-:-:S02]  /*2d00*/  @!P1 IMAD.IADD R86, R86, 0x1, -R3 ;  /* 0x0000000156569824 */ /* 0x000fc400078e0a03 */
[--C-:B------:R-:W-:Y:S01]  /*2d10*/  @!P3 IMAD.IADD R72, R72, 0x1, -R3.reuse ;  /* 0x000000014848b824 */ /* 0x100fe200078e0a03 */
[----:B------:R-:W-:Y:S01]  /*2d20*/  IABS R66, R9 ;  /* 0x0000000900427213 */ /* 0x000fe20000000000 */
[----:B------:R-:W-:Y:S01]  /*2d30*/  IMAD.HI.U32 R8, R2, R64, RZ ;  /* 0x0000004002087227 */ /* 0x000fe200078e00ff */
[----:B------:R-:W-:Y:S02]  /*2d40*/  ISETP.GT.U32.AND P1, PT, R3, R70, PT ;  /* 0x000000460300720c */ /* 0x000fe40003f24070 */
[----:B------:R-:W-:Y:S01]  /*2d50*/  ISETP.GE.AND P3, PT, R13, RZ, PT ;  /* 0x000000ff0d00720c */ /* 0x000fe20003f66270 */
[--C-:B------:R-:W-:Y:S01]  /*2d60*/  @!P4 IMAD.IADD R74, R74, 0x1, -R3.reuse ;  /* 0x000000014a4ac824 */ /* 0x100fe200078e0a03 */
[----:B------:R-:W-:Y:S01]  /*2d70*/  ISETP.GE.AND P4, PT, R12, RZ, PT ;  /* 0x000000ff0c00720c */ /* 0x000fe20003f86270 */
[----:B------:R-:W-:Y:S01]  /*2d80*/  @!P5 IMAD.MOV R86, RZ, RZ, -R86 ;  /* 0x000000ffff56d224 */ /* 0x000fe200078e0a56 */
[----:B------:R-:W-:Y:S01]  /*2d90*/  ISETP.GT.U32.AND P5, PT, R3, R72, PT ;  /* 0x000000480300720c */ /* 0x000fe20003fa4070 */
[----:B------:R-:W-:Y:S01]  /*2da0*/  IMAD.MOV R8, RZ, RZ, -R8 ;  /* 0x000000ffff087224 */ /* 0x000fe200078e0a08 */
[----:B------:R-:W-:Y:S01]  /*2db0*/  LOP3.LUT R12, R7, 0xf0, RZ, 0xfc, !PT ;  /* 0x000000f0070c7812 */ /* 0x000fe200078efcff */
[----:B------:R-:W-:Y:S01]  /*2dc0*/  @!P0 IMAD.IADD R82, R82, 0x1, -R3 ;  /* 0x0000000152528824 */ /* 0x000fe200078e0a03 */
[----:B------:R-:W-:Y:S01]  /*2dd0*/  ISETP.GE.AND P0, PT, R11, RZ, PT ;  /* 0x000000ff0b00720c */ /* 0x000fe20003f06270 */
[----:B------:R-:W-:Y:S01]  /*2de0*/  IMAD.HI.U32 R6, R2, R66, RZ ;  /* 0x0000004202067227 */ /* 0x000fe200078e00ff */
[----:B------:R-:W-:-:S02]  /*2df0*/  LOP3.LUT R11, R7, 0xd4, RZ, 0xfc, !PT ;  /* 0x000000d4070b7812 */ /* 0x000fc400078efcff */
[----:B------:R-:W-:Y:S01]  /*2e00*/  IABS R182, R12 ;  /* 0x0000000c00b67213 */ /* 0x000fe20000000000 */
[----:B------:R-:W-:Y:S01]  /*2e10*/  IMAD R64, R3, R8, R64 ;  /* 0x0000000803407224 */ /* 0x000fe200078e0240 */
[----:B------:R-:W-:Y:S01]  /*2e20*/  LOP3.LUT R8, R7, 0xd0, RZ, 0xfc, !PT ;  /* 0x000000d007087812 */ /* 0x000fe200078efcff */
[--C-:B------:R-:W-:Y:S01]  /*2e30*/  @!P6 IMAD.IADD R68, R68, 0x1, -R3.reuse ;  /* 0x000000014444e824 */ /* 0x100fe200078e0a03 */
[----:B------:R-:W-:Y:S01]  /*2e40*/  IABS R168, R11 ;  /* 0x0000000b00a87213 */ /* 0x000fe20000000000 */
[----:B------:R-:W-:Y:S01]  /*2e50*/  IMAD.MOV R6, RZ, RZ, -R6 ;  /* 0x000000ffff067224 */ /* 0x000fe200078e0a06 */
[----:B------:R-:W-:Y:S01]  /*2e60*/  IABS R166, R8 ;  /* 0x0000000800a67213 */ /* 0x000fe20000000000 */
[----:B------:R-:W-:Y:S01]  /*2e70*/  @!P4 IMAD.MOV R74, RZ, RZ, -R74 ;  /* 0x000000ffff4ac224 */ /* 0x000fe200078e0a4a */
[C---:B------:R-:W-:Y:S01]  /*2e80*/  ISETP.GT.U32.AND P6, PT, R3.reuse, R68, PT ;  /* 0x000000440300720c */ /* 0x040fe20003fc4070 */
[----:B------:R-:W-:Y:S01]  /*2e90*/  IMAD R66, R3, R6, R66 ;  /* 0x0000000603427224 */ /* 0x000fe200078e0242 */
[----:B------:R-:W-:Y:S01]  /*2ea0*/  ISETP.GE.AND P4, PT, R15, RZ, PT ;  /* 0x000000ff0f00720c */ /* 0x000fe20003f86270 */
[----:B------:R-:W-:Y:S01]  /*2eb0*/  @!P5 IMAD.IADD R72, R72, 0x1, -R3 ;  /* 0x000000014848d824 */ /* 0x000fe200078e0a03 */
[----:B------:R-:W-:Y:S01]  /*2ec0*/  ISETP.GT.U32.AND P5, PT, R3, R64, PT ;  /* 0x000000400300720c */ /* 0x000fe20003fa4070 */
[----:B------:R-:W-:Y:S01]  /*2ed0*/  IMAD.HI.U32 R6, R2, R166, RZ ;  /* 0x000000a602067227 */ /* 0x000fe200078e00ff */
[----:B------:R-:W-:-:S02]  /*2ee0*/  LOP3.LUT R13, R7, 0x118, RZ, 0xfc, !PT ;  /* 0x00000118070d7812 */ /* 0x000fc400078efcff */
[----:B------:R-:W-:Y:S01]  /*2ef0*/  LOP3.LUT R15, R7, 0x18c, RZ, 0xfc, !PT ;  /* 0x0000018c070f7812 */ /* 0x000fe200078efcff */
[----:B------:R-:W-:Y:S01]  /*2f00*/  @!P0 IMAD.MOV R78, RZ, RZ, -R78 ;  /* 0x000000ffff4e8224 */ /* 0x000fe200078e0a4e */
[C---:B------:R-:W-:Y:S01]  /*2f10*/  ISETP.GT.U32.AND P0, PT, R3.reuse, R66, PT ;  /* 0x000000420300720c */ /* 0x040fe20003f04070 */
[----:B------:R-:W-:Y:S01]  /*2f20*/  IMAD.MOV R6, RZ, RZ, -R6 ;  /* 0x000000ffff067224 */ /* 0x000fe200078e0a06 */
[----:B------:R-:W-:Y:S01]  /*2f30*/  IABS R202, R13 ;  /* 0x0000000d00ca7213 */ /* 0x000fe20000000000 */
[--C-:B------:R-:W-:Y:S01]  /*2f40*/  @!P6 IMAD.IADD R68, R68, 0x1, -R3.reuse ;  /* 0x000000014444e824 */ /* 0x100fe200078e0a03 */
[----:B------:R-:W-:Y:S01]  /*2f50*/  ISETP.GE.AND P6, PT, R10, RZ, PT ;  /* 0x000000ff0a00720c */ /* 0x000fe20003fc6270 */
[----:B------:R-:W-:Y:S01]  /*2f60*/  IMAD R166, R3, R6, R166 ;  /* 0x0000000603a67224 */ /* 0x000fe200078e02a6 */
[C---:B------:R-:W-:Y:S01]  /*2f70*/  LOP3.LUT R6, R7.reuse, 0xd8, RZ, 0xfc, !PT ;  /* 0x000000d807067812 */ /* 0x040fe200078efcff */
[--C-:B------:R-:W-:Y:S01]  /*2f80*/  @!P5 IMAD.IADD R64, R64, 0x1, -R3.reuse ;  /* 0x000000014040d824 */ /* 0x100fe200078e0a03 */
[----:B------:R-:W-:Y:S01]  /*2f90*/  LOP3.LUT R10, R7, 0xe0, RZ, 0xfc, !PT ;  /* 0x000000e0070a7812 */ /* 0x000fe200078efcff */
[----:B------:R-:W-:Y:S01]  /*2fa0*/  @!P4 IMAD.MOV R68, RZ, RZ, -R68 ;  /* 0x000000ffff44c224 */ /* 0x000fe200078e0a44 */
[C---:B------:R-:W-:Y:S01]  /*2fb0*/  ISETP.GT.U32.AND P4, PT, R3.reuse, R166, PT ;  /* 0x000000a60300720c */ /* 0x040fe20003f84070 */
[--C-:B------:R-:W-:Y:S01]  /*2fc0*/  @!P1 IMAD.IADD R70, R70, 0x1, -R3.reuse ;  /* 0x0000000146469824 */ /* 0x100fe200078e0a03 */
[----:B------:R-:W-:Y:S01]  /*2fd0*/  ISETP.GT.U32.AND P5, PT, R3, R64, PT ;  /* 0x000000400300720c */ /* 0x000fe20003fa4070 */
[----:B------:R-:W-:Y:S01]  /*2fe0*/  @!P0 IMAD.IADD R66, R66, 0x1, -R3 ;  /* 0x0000000142428824 */ /* 0x000fe200078e0a03 */
[----:B------:R-:W-:Y:S01]  /*2ff0*/  ISETP.GE.AND P0, PT, R8, RZ, PT ;  /* 0x000000ff0800720c */ /* 0x000fe20003f06270 */
[----:B------:R-:W-:Y:S01]  /*3000*/  IMAD.HI.U32 R8, R2, R168, RZ ;  /* 0x000000a802087227 */ /* 0x000fe200078e00ff */
[----:B------:R-:W-:-:S02]  /*3010*/  IABS R170, R6 ;  /* 0x0000000600aa7213 */ /* 0x000fc40000000000 */
[----:B------:R-:W-:Y:S01]  /*3020*/  IABS R174, R10 ;  /* 0x0000000a00ae7213 */ /* 0x000fe20000000000 */
[----:B------:R-:W-:Y:S01]  /*3030*/  @!P2 IMAD.MOV R82, RZ, RZ, -R82 ;  /* 0x000000ffff52a224 */ /* 0x000fe200078e0a52 */
[C---:B------:R-:W-:Y:S01]  /*3040*/  ISETP.GT.U32.AND P2, PT, R3.reuse, R70, PT ;  /* 0x000000460300720c */ /* 0x040fe20003f44070 */
[----:B------:R-:W-:Y:S01]  /*3050*/  @!P3 IMAD.MOV R72, RZ, RZ, -R72 ;  /* 0x000000ffff48b224 */ /* 0x000fe200078e0a48 */
[----:B------:R-:W-:Y:S01]  /*3060*/  ISETP.GT.U32.AND P3, PT, R3, R66, PT ;  /* 0x000000420300720c */ /* 0x000fe20003f64070 */
[----:B------:R-:W-:Y:S01]  /*3070*/  IMAD.MOV R8, RZ, RZ, -R8 ;  /* 0x000000ffff087224 */ /* 0x000fe200078e0a08 */
[----:B------:R-:W-:Y:S01]  /*3080*/  ISETP.GE.AND P1, PT, R14, RZ, PT ;  /* 0x000000ff0e00720c */ /* 0x000fe20003f26270 */
[--C-:B------:R-:W-:Y:S01]  /*3090*/  @!P4 IMAD.IADD R166, R166, 0x1, -R3.reuse ;  /* 0x00000001a6a6c824 */ /* 0x100fe200078e0a03 */
[----:B------:R-:W-:Y:S01]  /*30a0*/  LOP3.LUT R14, R7, 0x170, RZ, 0xfc, !PT ;  /* 0x00000170070e7812 */ /* 0x000fe200078efcff */
[----:B------:R-:W-:Y:S01]  /*30b0*/  IMAD R168, R3, R8, R168 ;  /* 0x0000000803a87224 */ /* 0x000fe200078e02a8 */
[----:B------:R-:W-:Y:S01]  /*30c0*/  LOP3.LUT R8, R7, 0xdc, RZ, 0xfc, !PT ;  /* 0x000000dc07087812 */ /* 0x000fe200078efcff */
[----:B------:R-:W-:Y:S01]  /*30d0*/  @!P5 IMAD.IADD R64, R64, 0x1, -R3 ;  /* 0x000000014040d824 */ /* 0x000fe200078e0a03 */
[----:B------:R-:W-:-:S02]  /*30e0*/  ISETP.GT.U32.AND P4, PT, R3, R166, PT ;  /* 0x000000a60300720c */ /* 0x000fc40003f84070 */
[----:B------:R-:W-:Y:S01]  /*30f0*/  ISETP.GT.U32.AND P5, PT, R3, R168, PT ;  /* 0x000000a80300720c */ /* 0x000fe20003fa4070 */
[--C-:B------:R-:W-:Y:S01]  /*3100*/  @!P2 IMAD.IADD R70, R70, 0x1, -R3.reuse ;  /* 0x000000014646a824 */ /* 0x100fe200078e0a03 */
[----:B------:R-:W-:Y:S01]  /*3110*/  ISETP.GE.AND P2, PT, R9, RZ, PT ;  /* 0x000000ff0900720c */ /* 0x000fe20003f46270 */
[----:B------:R-:W-:Y:S01]  /*3120*/  @!P3 IMAD.IADD R66, R66, 0x1, -R3 ;  /* 0x000000014242b824 */ /* 0x000fe200078e0a03 */
[----:B------:R-:W-:Y:S01]  /*3130*/  ISETP.GE.AND P3, PT, R6, RZ, PT ;  /* 0x000000ff0600720c */ /* 0x000fe20003f66270 */
[C---:B------:R-:W-:Y:S01]  /*3140*/  IMAD.HI.U32 R6, R2.reuse, R170, RZ ;  /* 0x000000aa02067227 */ /* 0x040fe200078e00ff */
[----:B------:R-:W-:Y:S02]  /*3150*/  IABS R172, R8 ;  /* 0x0000000800ac7213 */ /* 0x000fe40000000000 */
[----:B------:R-:W-:Y:S01]  /*3160*/  IABS R250, R14 ;  /* 0x0000000e00fa7213 */ /* 0x000fe20000000000 */
[----:B------:R-:W-:Y:S01]  /*3170*/  IMAD.HI.U32 R9, R2, R174, RZ ;  /* 0x000000ae02097227 */ /* 0x000fe200078e00ff */
[----:B------:R-:W-:-:S03]  /*3180*/  IABS R123, R15 ;  /* 0x0000000f007b7213 */ /* 0x000fc60000000000 */
[----:B------:R-:W-:Y:S02]  /*3190*/  IMAD.MOV R6, RZ, RZ, -R6 ;  /* 0x000000ffff067224 */ /* 0x000fe400078e0a06 */
[----:B------:R-:W-:Y:S02]  /*31a0*/  IMAD.MOV R9, RZ, RZ, -R9 ;  /* 0x000000ffff097224 */ /* 0x000fe400078e0a09 */
[--C-:B------:R-:W-:Y:S02]  /*31b0*/  @!P5 IMAD.IADD R168, R168, 0x1, -R3.reuse ;  /* 0x00000001a8a8d824 */ /* 0x100fe400078e0a03 */
[C---:B------:R-:W-:Y:S02]  /*31c0*/  IMAD R170, R3.reuse, R6, R170 ;  /* 0x0000000603aa7224 */ /* 0x040fe400078e02aa */
[----:B------:R-:W-:Y:S01]  /*31d0*/  @!P4 IMAD.IADD R166, R166, 0x1, -R3 ;  /* 0x00000001a6a6c824 */ /* 0x000fe200078e0a03 */
[C---:B------:R-:W-:Y:S01]  /*31e0*/  ISETP.GT.U32.AND P5, PT, R3.reuse, R168, PT ;  /* 0x000000a80300720c */ /* 0x040fe20003fa4070 */
[C---:B------:R-:W-:Y:S01]  /*31f0*/  IMAD R174, R3.reuse, R9, R174 ;  /* 0x0000000903ae7224 */ /* 0x040fe200078e02ae */
[C---:B------:R-:W-:Y:S01]  /*3200*/  ISETP.GT.U32.AND P4, PT, R3.reuse, R170, PT ;  /* 0x000000aa0300720c */ /* 0x040fe20003f84070 */
[----:B------:R-:W-:Y:S01]  /*3210*/  @!P2 IMAD.MOV R66, RZ, RZ, -R66 ;  /* 0x000000ffff42a224 */ /* 0x000fe200078e0a42 */
[----:B------:R-:W-:Y:S01]  /*3220*/  ISETP.GE.AND P2, PT, R8, RZ, PT ;  /* 0x000000ff0800720c */ /* 0x000fe20003f46270 */
[----:B------:R-:W-:Y:S01]  /*3230*/  @!P0 IMAD.MOV R166, RZ, RZ, -R166 ;  /* 0x000000ffffa68224 */ /* 0x000fe200078e0aa6 */
[----:B------:R-:W-:Y:S01]  /*3240*/  ISETP.GT.U32.AND P0, PT, R3, R174, PT ;  /* 0x000000ae0300720c */ /* 0x000fe20003f04070 */
[----:B------:R-:W-:-:S04]  /*3250*/  IMAD.HI.U32 R8, R2, R172, RZ ;  /* 0x000000ac02087227 */ /* 0x000fc800078e00ff */
[----:B------:R-:W-:Y:S01]  /*3260*/  @!P1 IMAD.MOV R70, RZ, RZ, -R70 ;  /* 0x000000ffff469224 */ /* 0x000fe200078e0a46 */
[----:B------:R-:W-:Y:S01]  /*3270*/  ISETP.GE.AND P1, PT, R11, RZ, PT ;  /* 0x000000ff0b00720c */ /* 0x000fe20003f26270 */
[----:B------:R-:W-:Y:S01]  /*3280*/  IMAD.MOV R8, RZ, RZ, -R8 ;  /* 0x000000ffff087224 */ /* 0x000fe200078e0a08 */
[----:B------:R-:W-:Y:S01]  /*3290*/  LOP3.LUT R11, R7, 0xec, RZ, 0xfc, !PT ;  /* 0x000000ec070b7812 */ /* 0x000fe200078efcff */
[--C-:B------:R-:W-:Y:S02]  /*32a0*/  @!P5 IMAD.IADD R168, R168, 0x1, -R3.reuse ;  /* 0x00000001a8a8d824 */ /* 0x100fe400078e0a03 */
[----:B------:R-:W-:Y:S01]  /*32b0*/  IMAD R172, R3, R8, R172 ;  /* 0x0000000803ac7224 */ /* 0x000fe200078e02ac */
        /* <DEDUP_REMOVED lines=12> */
[C---:B------:R-:W-:Y:S01]  /*3380*/  IMAD.HI.U32 R8, R2.reuse, R180, RZ ;  /* 0x000000b402087227 */ /* 0x040fe200078e00ff */
[----:B------:R-:W-:Y:S02]  /*3390*/  LOP3.LUT R10, R7, 0xe8, RZ, 0xfc, !PT ;  /* 0x000000e8070a7812 */ /* 0x000fe400078efcff */
[----:B------:R-:W-:Y:S01]  /*33a0*/  ISETP.GT.U32.AND P5, PT, R3, R172, PT ;  /* 0x000000ac0300720c */ /* 0x000fe20003fa4070 */
[----:B------:R-:W-:Y:S01]  /*33b0*/  IMAD.MOV R6, RZ, RZ, -R6 ;  /* 0x000000ffff067224 */ /* 0x000fe200078e0a06 */
[----:B------:R-:W-:Y:S01]  /*33c0*/  IABS R178, R10 ;  /* 0x0000000a00b27213 */ /* 0x000fe20000000000 */
[----:B------:R-:W-:-:S04]  /*33d0*/  IMAD.HI.U32 R9, R2, R182, RZ ;  /* 0x000000b602097227 */ /* 0x000fc800078e00ff */
[----:B------:R-:W-:Y:S02]  /*33e0*/  IMAD.MOV R8, RZ, RZ, -R8 ;  /* 0x000000ffff087224 */ /* 0x000fe400078e0a08 */
[C---:B------:R-:W-:Y:S02]  /*33f0*/  IMAD R176, R3.reuse, R6, R176 ;  /* 0x0000000603b07224 */ /* 0x040fe400078e02b0 */
[----:B------:R-:W-:Y:S02]  /*3400*/  IMAD.MOV R9, RZ, RZ, -R9 ;  /* 0x000000ffff097224 */ /* 0x000fe400078e0a09 */
[----:B------:R-:W-:Y:S01]  /*3410*/  IMAD R180, R3, R8, R180 ;  /* 0x0000000803b47224 */ /* 0x000fe200078e02b4 */
[----:B------:R-:W-:Y:S01]  /*3420*/  LOP3.LUT R8, R7, 0xf4, RZ, 0xfc, !PT ;  /* 0x000000f407087812 */ /* 0x000fe200078efcff */
[--C-:B------:R-:W-:Y:S01]  /*3430*/  @!P4 IMAD.IADD R170, R170, 0x1, -R3.reuse ;  /* 0x00000001aaaac824 */ /* 0x100fe200078e0a03 */
[C---:B------:R-:W-:Y:S01]  /*3440*/  ISETP.GT.U32.AND P4, PT, R3.reuse, R176, PT ;  /* 0x000000b00300720c */ /* 0x040fe20003f84070 */
[C---:B------:R-:W-:Y:S01]  /*3450*/  IMAD R182, R3.reuse, R9, R182 ;  /* 0x0000000903b67224 */ /* 0x040fe200078e02b6 */
[----:B------:R-:W-:Y:S01]  /*3460*/  IABS R184, R8 ;  /* 0x0000000800b87213 */ /* 0x000fe20000000000 */
[----:B------:R-:W-:Y:S01]  /*3470*/  @!P0 IMAD.IADD R174, R174, 0x1, -R3 ;  /* 0x00000001aeae8824 */ /* 0x000fe200078e0a03 */
[----:B------:R-:W-:Y:S01]  /*3480*/  ISETP.GT.U32.AND P0, PT, R3, R180, PT ;  /* 0x000000b40300720c */ /* 0x000fe20003f04070 */
[----:B------:R-:W-:Y:S01]  /*3490*/  IMAD.HI.U32 R6, R2, R178, RZ ;  /* 0x000000b202067227 */ /* 0x000fe200078e00ff */
[----:B------:R-:W-:-:S03]  /*34a0*/  LOP3.LUT R9, R7, 0xf8, RZ, 0xfc, !PT ;  /* 0x000000f807097812 */ /* 0x000fc600078efcff */
[----:B------:R-:W-:Y:S01]  /*34b0*/  @!P6 IMAD.MOV R174, RZ, RZ, -R174 ;  /* 0x000000ffffaee224 */ /* 0x000fe200078e0aae */
[C---:B------:R-:W-:Y:S01]  /*34c0*/  ISETP.GT.U32.AND P6, PT, R3.reuse, R182, PT ;  /* 0x000000b60300720c */ /* 0x040fe20003fc4070 */
[----:B------:R-:W-:Y:S01]  /*34d0*/  IMAD.MOV R6, RZ, RZ, -R6 ;  /* 0x000000ffff067224 */ /* 0x000fe200078e0a06 */
[----:B------:R-:W-:Y:S01]  /*34e0*/  IABS R186, R9 ;  /* 0x0000000900ba7213 */ /* 0x000fe20000000000 */
[----:B------:R-:W-:Y:S02]  /*34f0*/  @!P4 IMAD.IADD R176, R176, 0x1, -R3 ;  /* 0x00000001b0b0c824 */ /* 0x000fe400078e0a03 */
[----:B------:R-:W-:Y:S02]  /*3500*/  IMAD R178, R3, R6, R178 ;  /* 0x0000000603b27224 */ /* 0x000fe400078e02b2 */
[----:B------:R-:W-:-:S03]  /*3510*/  IMAD.HI.U32 R6, R2, R184, RZ ;  /* 0x000000b802067227 */ /* 0x000fc600078e00ff */
[C---:B------:R-:W-:Y:S01]  /*3520*/  ISETP.GT.U32.AND P4, PT, R3.reuse, R178, PT ;  /* 0x000000b20300720c */ /* 0x040fe20003f84070 */
[--C-:B------:R-:W-:Y:S02]  /*3530*/  @!P0 IMAD.IADD R180, R180, 0x1, -R3.reuse ;  /* 0x00000001b4b48824 */ /* 0x100fe400078e0a03 */
[--C-:B------:R-:W-:Y:S02]  /*3540*/  @!P5 IMAD.IADD R172, R172, 0x1, -R3.reuse ;  /* 0x00000001acacd824 */ /* 0x100fe400078e0a03 */
[----:B------:R-:W-:Y:S02]  /*3550*/  IMAD.MOV R6, RZ, RZ, -R6 ;  /* 0x000000ffff067224 */ /* 0x000fe400078e0a06 */
[----:B------:R-:W-:Y:S01]  /*3560*/  @!P3 IMAD.MOV R170, RZ, RZ, -R170 ;  /* 0x000000ffffaab224 */ /* 0x000fe200078e0aaa */
[C---:B------:R-:W-:Y:S01]  /*3570*/  ISETP.GT.U32.AND P3, PT, R3.reuse, R176, PT ;  /* 0x000000b00300720c */ /* 0x040fe20003f64070 */
[----:B------:R-:W-:Y:S01]  /*3580*/  @!P6 IMAD.IADD R182, R182, 0x1, -R3 ;  /* 0x00000001b6b6e824 */ /* 0x000fe200078e0a03 */
[C---:B------:R-:W-:Y:S01]  /*3590*/  ISETP.GT.U32.AND P6, PT, R3.reuse, R180, PT ;  /* 0x000000b40300720c */ /* 0x040fe20003fc4070 */
[C---:B------:R-:W-:Y:S01]  /*35a0*/  IMAD R184, R3.reuse, R6, R184 ;  /* 0x0000000603b87224 */ /* 0x040fe200078e02b8 */
[----:B------:R-:W-:Y:S01]  /*35b0*/  ISETP.GT.U32.AND P5, PT, R3, R172, PT ;  /* 0x000000ac0300720c */ /* 0x000fe20003fa4070 */
[----:B------:R-:W-:-:S04]  /*35c0*/  IMAD.HI.U32 R6, R2, R186, RZ ;  /* 0x000000ba02067227 */ /* 0x000fc800078e00ff */
[----:B------:R-:W-:Y:S02]  /*35d0*/  IMAD.MOV R6, RZ, RZ, -R6 ;  /* 0x000000ffff067224 */ /* 0x000fe400078e0a06 */
[--C-:B------:R-:W-:Y:S01]  /*35e0*/  @!P4 IMAD.IADD R178, R178, 0x1, -R3.reuse ;  /* 0x00000001b2b2c824 */ /* 0x100fe200078e0a03 */
[----:B------:R-:W-:Y:S01]  /*35f0*/  ISETP.GE.AND P4, PT, R8, RZ, PT ;  /* 0x000000ff0800720c */ /* 0x000fe20003f86270 */
[C---:B------:R-:W-:Y:S02]  /*3600*/  IMAD R186, R3.reuse, R6, R186 ;  /* 0x0000000603ba7224 */ /* 0x040fe400078e02ba */
[--C-:B------:R-:W-:Y:S01]  /*3610*/  @!P3 IMAD.IADD R176, R176, 0x1, -R3.reuse ;  /* 0x00000001b0b0b824 */ /* 0x100fe200078e0a03 */
[C---:B------:R-:W-:Y:S01]  /*3620*/  ISETP.GT.U32.AND P0, PT, R3.reuse, R178, PT ;  /* 0x000000b20300720c */ /* 0x040fe20003f04070 */
[--C-:B------:R-:W-:Y:S01]  /*3630*/  @!P6 IMAD.IADD R180, R180, 0x1, -R3.reuse ;  /* 0x00000001b4b4e824 */ /* 0x100fe200078e0a03 */
[C---:B------:R-:W-:Y:S01]  /*3640*/  ISETP.GT.U32.AND P6, PT, R3.reuse, R186, PT ;  /* 0x000000ba0300720c */ /* 0x040fe20003fc4070 */
[----:B------:R-:W-:Y:S01]  /*3650*/  @!P5 IMAD.IADD R172, R172, 0x1, -R3 ;  /* 0x00000001acacd824 */ /* 0x000fe200078e0a03 */
[----:B------:R-:W-:Y:S01]  /*3660*/  ISETP.GE.AND P5, PT, R10, RZ, PT ;  /* 0x000000ff0a00720c */ /* 0x000fe20003fa6270 */
[----:B------:R-:W-:Y:S01]  /*3670*/  @!P1 IMAD.MOV R176, RZ, RZ, -R176 ;  /* 0x000000ffffb09224 */ /* 0x000fe200078e0ab0 */
[----:B------:R-:W-:Y:S01]  /*3680*/  ISETP.GT.U32.AND P1, PT, R3, R182, PT ;  /* 0x000000b60300720c */ /* 0x000fe20003f24070 */
[----:B------:R-:W-:Y:S01]  /*3690*/  @!P2 IMAD.MOV R172, RZ, RZ, -R172 ;  /* 0x000000ffffaca224 */ /* 0x000fe200078e0aac */
[----:B------:R-:W-:-:S02]  /*36a0*/  ISETP.GE.AND P2, PT, R11, RZ, PT ;  /* 0x000000ff0b00720c */ /* 0x000fc40003f46270 */
[C---:B------:R-:W-:Y:S02]  /*36b0*/  LOP3.LUT R11, R7.reuse, 0x100, RZ, 0xfc, !PT ;  /* 0x00000100070b7812 */ /* 0x040fe400078efcff */
[----:B------:R-:W-:Y:S01]  /*36c0*/  ISETP.GE.AND P3, PT, R12, RZ, PT ;  /* 0x000000ff0c00720c */ /* 0x000fe20003f66270 */
[--C-:B------:R-:W-:Y:S01]  /*36d0*/  @!P0 IMAD.IADD R178, R178, 0x1, -R3.reuse ;  /* 0x00000001b2b28824 */ /* 0x100fe200078e0a03 */
[----:B------:R-:W-:Y:S01]  /*36e0*/  LOP3.LUT R12, R7, 0x104, RZ, 0xfc, !PT ;  /* 0x00000104070c7812 */ /* 0x000fe200078efcff */
[--C-:B------:R-:W-:Y:S01]  /*36f0*/  @!P6 IMAD.IADD R186, R186, 0x1, -R3.reuse ;  /* 0x00000001babae824 */ /* 0x100fe200078e0a03 */
[----:B------:R-:W-:Y:S01]  /*3700*/  IABS R190, R11 ;  /* 0x0000000b00be7213 */ /* 0x000fe20000000000 */
[----:B------:R-:W-:Y:S01]  /*3710*/  @!P5 IMAD.MOV R178, RZ, RZ, -R178 ;  /* 0x000000ffffb2d224 */ /* 0x000fe200078e0ab2 */
[----:B------:R-:W-:Y:S01]  /*3720*/  IABS R192, R12 ;  /* 0x0000000c00c07213 */ /* 0x000fe20000000000 */
[----:B------:R-:W-:Y:S01]  /*3730*/  @!P1 IMAD.IADD R182, R182, 0x1, -R3 ;  /* 0x00000001b6b69824 */ /* 0x000fe200078e0a03 */
[----:B------:R-:W-:Y:S01]  /*3740*/  ISETP.GE.AND P1, PT, R9, RZ, PT ;  /* 0x000000ff0900720c */ /* 0x000fe20003f26270 */
[----:B------:R-:W-:Y:S01]  /*3750*/  IMAD.HI.U32 R8, R2, R190, RZ ;  /* 0x000000be02087227 */ /* 0x000fe200078e00ff */
[----:B------:R-:W-:-:S02]  /*3760*/  ISETP.GT.U32.AND P5, PT, R3, R186, PT ;  /* 0x000000ba0300720c */ /* 0x000fc40003fa4070 */
[----:B------:R-:W-:Y:S01]  /*3770*/  ISETP.GT.U32.AND P0, PT, R3, R184, PT ;  /* 0x000000b80300720c */ /* 0x000fe20003f04070 */
[----:B------:R-:W-:Y:S01]  /*3780*/  IMAD.HI.U32 R9, R2, R192, RZ ;  /* 0x000000c002097227 */ /* 0x000fe200078e00ff */
[----:B------:R-:W-:-:S03]  /*3790*/  LOP3.LUT R10, R7, 0xfc, RZ, 0xfc, !PT ;  /* 0x000000fc070a7812 */ /* 0x000fc600078efcff */
[----:B------:R-:W-:Y:S01]  /*37a0*/  IMAD.MOV R8, RZ, RZ, -R8 ;  /* 0x000000ffff087224 */ /* 0x000fe200078e0a08 */
[----:B------:R-:W-:Y:S01]  /*37b0*/  IABS R188, R10 ;  /* 0x0000000a00bc7213 */ /* 0x000fe20000000000 */
[----:B------:R-:W-:Y:S02]  /*37c0*/  IMAD.MOV R9, RZ, RZ, -R9 ;  /* 0x000000ffff097224 */ /* 0x000fe400078e0a09 */
[C---:B------:R-:W-:Y:S02]  /*37d0*/  IMAD R190, R3.reuse, R8, R190 ;  /* 0x0000000803be7224 */ /* 0x040fe400078e02be */
[----:B------:R-:W-:Y:S01]  /*37e0*/  IMAD R192, R3, R9, R192 ;  /* 0x0000000903c07224 */ /* 0x000fe200078e02c0 */
[----:B------:R-:W-:Y:S01]  /*37f0*/  LOP3.LUT R9, R7, 0x108, RZ, 0xfc, !PT ;  /* 0x0000010807097812 */ /* 0x000fe200078efcff */
[----:B------:R-:W-:Y:S01]  /*3800*/  @!P3 IMAD.MOV R182, RZ, RZ, -R182 ;  /* 0x000000ffffb6b224 */ /* 0x000fe200078e0ab6 */
[C---:B------:R-:W-:Y:S01]  /*3810*/  ISETP.GT.U32.AND P3, PT, R3.reuse, R190, PT ;  /* 0x000000be0300720c */ /* 0x040fe20003f64070 */
[----:B------:R-:W-:Y:S01]  /*3820*/  @!P5 IMAD.IADD R186, R186, 0x1, -R3 ;  /* 0x00000001babad824 */ /* 0x000fe200078e0a03 */
[----:B------:R-:W-:Y:S01]  /*3830*/  ISETP.GT.U32.AND P5, PT, R3, R192, PT ;  /* 0x000000c00300720c */ /* 0x000fe20003fa4070 */
[----:B------:R-:W-:Y:S01]  /*3840*/  IMAD.HI.U32 R6, R2, R188, RZ ;  /* 0x000000bc02067227 */ /* 0x000fe200078e00ff */
[----:B------:R-:W-:-:S03]  /*3850*/  IABS R194, R9 ;  /* 0x0000000900c27213 */ /* 0x000fc60000000000 */
[--C-:B------:R-:W-:Y:S01]  /*3860*/  @!P0 IMAD.IADD R184, R184, 0x1, -R3.reuse ;  /* 0x00000001b8b88824 */ /* 0x100fe200078e0a03 */
[----:B------:R-:W-:Y:S01]  /*3870*/  ISETP.GE.AND P0, PT, R10, RZ, PT ;  /* 0x000000ff0a00720c */ /* 0x000fe20003f06270 */
[----:B------:R-:W-:Y:S01]  /*3880*/  IMAD.MOV R6, RZ, RZ, -R6 ;  /* 0x000000ffff067224 */ /* 0x000fe200078e0a06 */
[----:B------:R-:W-:Y:S01]  /*3890*/  LOP3.LUT R10, R7, 0x10c, RZ, 0xfc, !PT ;  /* 0x0000010c070a7812 */ /* 0x000fe200078efcff */
[----:B------:R-:W-:Y:S01]  /*38a0*/  @!P2 IMAD.MOV R180, RZ, RZ, -R180 ;  /* 0x000000ffffb4a224 */ /* 0x000fe200078e0ab4 */
[C---:B------:R-:W-:Y:S01]  /*38b0*/  ISETP.GT.U32.AND P6, PT, R3.reuse, R184, PT ;  /* 0x000000b80300720c */ /* 0x040fe20003fc4070 */
[C---:B------:R-:W-:Y:S01]  /*38c0*/  IMAD R188, R3.reuse, R6, R188 ;  /* 0x0000000603bc7224 */ /* 0x040fe200078e02bc */
[----:B------:R-:W-:Y:S01]  /*38d0*/  IABS R196, R10 ;  /* 0x0000000a00c47213 */ /* 0x000fe20000000000 */
[----:B------:R-:W-:Y:S02]  /*38e0*/  @!P3 IMAD.IADD R190, R190, 0x1, -R3 ;  /* 0x00000001bebeb824 */ /* 0x000fe400078e0a03 */
[----:B------:R-:W-:Y:S01]  /*38f0*/  IMAD.HI.U32 R6, R2, R194, RZ ;  /* 0x000000c202067227 */ /* 0x000fe200078e00ff */
[----:B------:R-:W-:-:S03]  /*3900*/  ISETP.GT.U32.AND P2, PT, R3, R188, PT ;  /* 0x000000bc0300720c */ /* 0x000fc60003f44070 */
[----:B------:R-:W-:Y:S01]  /*3910*/  @!P5 IMAD.IADD R192, R192, 0x1, -R3 ;  /* 0x00000001c0c0d824 */ /* 0x000fe200078e0a03 */
[----:B------:R-:W-:Y:S01]  /*3920*/  ISETP.GT.U32.AND P5, PT, R3, R190, PT ;  /* 0x000000be0300720c */ /* 0x000fe20003fa4070 */
[----:B------:R-:W-:Y:S02]  /*3930*/  IMAD.MOV R8, RZ, RZ, -R6 ;  /* 0x000000ffff087224 */ /* 0x000fe400078e0a06 */
[----:B------:R-:W-:-:S04]  /*3940*/  IMAD.HI.U32 R6, R2, R196, RZ ;  /* 0x000000c402067227 */ /* 0x000fc800078e00ff */
[----:B------:R-:W-:Y:S02]  /*3950*/  IMAD.MOV R6, RZ, RZ, -R6 ;  /* 0x000000ffff067224 */ /* 0x000fe400078e0a06 */
[--C-:B------:R-:W-:Y:S01]  /*3960*/  @!P2 IMAD.IADD R188, R188, 0x1, -R3.reuse ;  /* 0x00000001bcbca824 */ /* 0x100fe200078e0a03 */
[----:B------:R-:W-:Y:S01]  /*3970*/  ISETP.GE.AND P2, PT, R12, RZ, PT ;  /* 0x000000ff0c00720c */ /* 0x000fe20003f46270 */
[----:B------:R-:W-:Y:S01]  /*3980*/  IMAD R196, R3, R6, R196 ;  /* 0x0000000603c47224 */ /* 0x000fe200078e02c4 */
[----:B------:R-:W-:Y:S01]  /*3990*/  LOP3.LUT R12, R7, 0x114, RZ, 0xfc, !PT ;  /* 0x00000114070c7812 */ /* 0x000fe200078efcff */
[--C-:B------:R-:W-:Y:S01]  /*39a0*/  @!P5 IMAD.IADD R190, R190, 0x1, -R3.reuse ;  /* 0x00000001bebed824 */ /* 0x100fe200078e0a03 */
[C---:B------:R-:W-:Y:S01]  /*39b0*/  ISETP.GT.U32.AND P3, PT, R3.reuse, R188, PT ;  /* 0x000000bc0300720c */ /* 0x040fe20003f64070 */
[----:B------:R-:W-:Y:S01]  /*39c0*/  @!P6 IMAD.IADD R184, R184, 0x1, -R3 ;  /* 0x00000001b8b8e824 */ /* 0x000fe200078e0a03 */
[C---:B------:R-:W-:Y:S01]  /*39d0*/  ISETP.GT.U32.AND P5, PT, R3.reuse, R196, PT ;  /* 0x000000c40300720c */ /* 0x040fe20003fa4070 */
[----:B------:R-:W-:Y:S01]  /*39e0*/  IMAD R194, R3, R8, R194 ;  /* 0x0000000803c27224 */ /* 0x000fe200078e02c2 */
[----:B------:R-:W-:Y:S01]  /*39f0*/  ISETP.GE.AND P6, PT, R11, RZ, PT ;  /* 0x000000ff0b00720c */ /* 0x000fe20003fc6270 */
[----:B------:R-:W-:Y:S01]  /*3a00*/  @!P1 IMAD.MOV R186, RZ, RZ, -R186 ;  /* 0x000000ffffba9224 */ /* 0x000fe200078e0aba */
[----:B------:R-:W-:Y:S01]  /*3a10*/  LOP3.LUT R11, R7, 0x110, RZ, 0xfc, !PT ;  /* 0x00000110070b7812 */ /* 0x000fe200078efcff */
[----:B------:R-:W-:Y:S01]  /*3a20*/  @!P4 IMAD.MOV R184, RZ, RZ, -R184 ;  /* 0x000000ffffb8c224 */ /* 0x000fe200078e0ab8 */
[----:B------:R-:W-:-:S02]  /*3a30*/  IABS R200, R12 ;  /* 0x0000000c00c87213 */ /* 0x000fc40000000000 */
[----:B------:R-:W-:Y:S02]  /*3a40*/  IABS R198, R11 ;  /* 0x0000000b00c67213 */ /* 0x000fe40000000000 */
[C---:B------:R-:W-:Y:S01]  /*3a50*/  ISETP.GT.U32.AND P4, PT, R3.reuse, R192, PT ;  /* 0x000000c00300720c */ /* 0x040fe20003f84070 */
[--C-:B------:R-:W-:Y:S01]  /*3a60*/  @!P3 IMAD.IADD R188, R188, 0x1, -R3.reuse ;  /* 0x00000001bcbcb824 */ /* 0x100fe200078e0a03 */
[----:B------:R-:W-:Y:S01]  /*3a70*/  ISETP.GT.U32.AND P3, PT, R3, R194, PT ;  /* 0x000000c20300720c */ /* 0x000fe20003f64070 */
[----:B------:R-:W-:Y:S02]  /*3a80*/  @!P5 IMAD.IADD R196, R196, 0x1, -R3 ;  /* 0x00000001c4c4d824 */ /* 0x000fe400078e0a03 */
[----:B------:R-:W-:-:S03]  /*3a90*/  IMAD.HI.U32 R6, R2, R198, RZ ;  /* 0x000000c602067227 */ /* 0x000fc600078e00ff */
[----:B------:R-:W-:Y:S01]  /*3aa0*/  ISETP.GT.U32.AND P1, PT, R3, R196, PT ;  /* 0x000000c40300720c */ /* 0x000fe20003f24070 */
[----:B------:R-:W-:Y:S02]  /*3ab0*/  IMAD.MOV R8, RZ, RZ, -R6 ;  /* 0x000000ffff087224 */ /* 0x000fe400078e0a06 */
[----:B------:R-:W-:-:S04]  /*3ac0*/  IMAD.HI.U32 R6, R2, R200, RZ ;  /* 0x000000c802067227 */ /* 0x000fc800078e00ff */
[C---:B------:R-:W-:Y:S02]  /*3ad0*/  IMAD R198, R3.reuse, R8, R198 ;  /* 0x0000000803c67224 */ /* 0x040fe400078e02c6 */
[----:B------:R-:W-:Y:S02]  /*3ae0*/  IMAD.MOV R8, RZ, RZ, -R6 ;  /* 0x000000ffff087224 */ /* 0x000fe400078e0a06 */
[--C-:B------:R-:W-:Y:S01]  /*3af0*/  @!P3 IMAD.IADD R194, R194, 0x1, -R3.reuse ;  /* 0x00000001c2c2b824 */ /* 0x100fe200078e0a03 */
[----:B------:R-:W-:Y:S01]  /*3b00*/  ISETP.GE.AND P3, PT, R10, RZ, PT ;  /* 0x000000ff0a00720c */ /* 0x000fe20003f66270 */
[----:B------:R-:W-:Y:S01]  /*3b10*/  IMAD R200, R3, R8, R200 ;  /* 0x0000000803c87224 */ /* 0x000fe200078e02c8 */
[----:B------:R-:W-:Y:S01]  /*3b20*/  LOP3.LUT R8, R7, 0x11c, RZ, 0xfc, !PT ;  /* 0x0000011c07087812 */ /* 0x000fe200078efcff */
[----:B------:R-:W-:Y:S01]  /*3b30*/  @!P1 IMAD.IADD R196, R196, 0x1, -R3 ;  /* 0x00000001c4c49824 */ /* 0x000fe200078e0a03 */
[C---:B------:R-:W-:Y:S01]  /*3b40*/  ISETP.GT.U32.AND P5, PT, R3.reuse, R194, PT ;  /* 0x000000c20300720c */ /* 0x040fe20003fa4070 */
[----:B------:R-:W-:Y:S01]  /*3b50*/  IMAD.HI.U32 R6, R2, R202, RZ ;  /* 0x000000ca02067227 */ /* 0x000fe200078e00ff */
[----:B------:R-:W-:-:S02]  /*3b60*/  ISETP.GT.U32.AND P1, PT, R3, R200, PT ;  /* 0x000000c80300720c */ /* 0x000fc40003f24070 */
[----:B------:R-:W-:Y:S01]  /*3b70*/  IABS R204, R8 ;  /* 0x0000000800cc7213 */ /* 0x000fe20000000000 */
[----:B------:R-:W-:Y:S01]  /*3b80*/  IMAD.MOV R6, RZ, RZ, -R6 ;  /* 0x000000ffff067224 */ /* 0x000fe200078e0a06 */
[----:B------:R-:W-:Y:S01]  /*3b90*/  LOP3.LUT R10, R7, 0x128, RZ, 0xfc, !PT ;  /* 0x00000128070a7812 */ /* 0x000fe200078efcff */
[--C-:B------:R-:W-:Y:S01]  /*3ba0*/  @!P4 IMAD.IADD R192, R192, 0x1, -R3.reuse ;  /* 0x00000001c0c0c824 */ /* 0x100fe200078e0a03 */
[----:B------:R-:W-:Y:S01]  /*3bb0*/  ISETP.GE.AND P4, PT, R9, RZ, PT ;  /* 0x000000ff0900720c */ /* 0x000fe20003f86270 */
[----:B------:R-:W-:Y:S01]  /*3bc0*/  IMAD R202, R3, R6, R202 ;  /* 0x0000000603ca7224 */ /* 0x000fe200078e02ca */
[----:B------:R-:W-:Y:S01]  /*3bd0*/  LOP3.LUT R9, R7, 0x124, RZ, 0xfc, !PT ;  /* 0x0000012407097812 */ /* 0x000fe200078efcff */
[----:B------:R-:W-:Y:S01]  /*3be0*/  @!P0 IMAD.MOV R188, RZ, RZ, -R188 ;  /* 0x000000ffffbc8224 */ /* 0x000fe200078e0abc */
[C---:B------:R-:W-:Y:S01]  /*3bf0*/  ISETP.GT.U32.AND P0, PT, R3.reuse, R198, PT ;  /* 0x000000c60300720c */ /* 0x040fe20003f04070 */
[----:B------:R-:W-:Y:S01]  /*3c00*/  @!P3 IMAD.MOV R196, RZ, RZ, -R196 ;  /* 0x000000ffffc4b224 */ /* 0x000fe200078e0ac4 */
[----:B------:R-:W-:Y:S01]  /*3c10*/  ISETP.GT.U32.AND P3, PT, R3, R202, PT ;  /* 0x000000ca0300720c */ /* 0x000fe20003f64070 */
[--C-:B------:R-:W-:Y:S01]  /*3c20*/  @!P1 IMAD.IADD R200, R200, 0x1, -R3.reuse ;  /* 0x00000001c8c89824 */ /* 0x100fe200078e0a03 */
[----:B------:R-:W-:Y:S01]  /*3c30*/  IABS R208, R9 ;  /* 0x0000000900d07213 */ /* 0x000fe20000000000 */
[----:B------:R-:W-:Y:S01]  /*3c40*/  @!P5 IMAD.IADD R194, R194, 0x1, -R3 ;  /* 0x00000001c2c2d824 */ /* 0x000fe200078e0a03 */
[----:B------:R-:W-:Y:S01]  /*3c50*/  ISETP.GE.AND P5, PT, R13, RZ, PT ;  /* 0x000000ff0d00720c */ /* 0x000fe20003fa6270 */
[----:B------:R-:W-:Y:S01]  /*3c60*/  IMAD.HI.U32 R6, R2, R204, RZ ;  /* 0x000000cc02067227 */ /* 0x000fe200078e00ff */
[----:B------:R-:W-:-:S02]  /*3c70*/  ISETP.GT.U32.AND P1, PT, R3, R200, PT ;  /* 0x000000c80300720c */ /* 0x000fc40003f24070 */
[----:B------:R-:W-:Y:S01]  /*3c80*/  IABS R210, R10 ;  /* 0x0000000a00d27213 */ /* 0x000fe20000000000 */
[----:B------:R-:W-:Y:S01]  /*3c90*/  @!P4 IMAD.MOV R194, RZ, RZ, -R194 ;  /* 0x000000ffffc2c224 */ /* 0x000fe200078e0ac2 */
[----:B------:R-:W-:Y:S01]  /*3ca0*/  ISETP.GE.AND P4, PT, R8, RZ, PT ;  /* 0x000000ff0800720c */ /* 0x000fe20003f86270 */
[----:B------:R-:W-:Y:S01]  /*3cb0*/  IMAD.MOV R6, RZ, RZ, -R6 ;  /* 0x000000ffff067224 */ /* 0x000fe200078e0a06 */
[C---:B------:R-:W-:Y:S01]  /*3cc0*/  LOP3.LUT R8, R7.reuse, 0x120, RZ, 0xfc, !PT ;  /* 0x0000012007087812 */ /* 0x040fe200078efcff */
[--C-:B------:R-:W-:Y:S01]  /*3cd0*/  @!P0 IMAD.IADD R198, R198, 0x1, -R3.reuse ;  /* 0x00000001c6c68824 */ /* 0x100fe200078e0a03 */
[----:B------:R-:W-:Y:S01]  /*3ce0*/  LOP3.LUT R13, R7, 0x16c, RZ, 0xfc, !PT ;  /* 0x0000016c070d7812 */ /* 0x000fe200078efcff */
[C---:B------:R-:W-:Y:S01]  /*3cf0*/  IMAD R204, R3.reuse, R6, R204 ;  /* 0x0000000603cc7224 */ /* 0x040fe200078e02cc */
[----:B------:R-:W-:Y:S01]  /*3d00*/  IABS R206, R8 ;  /* 0x0000000800ce7213 */ /* 0x000fe20000000000 */
[--C-:B------:R-:W-:Y:S01]  /*3d10*/  @!P3 IMAD.IADD R202, R202, 0x1, -R3.reuse ;  /* 0x00000001cacab824 */ /* 0x100fe200078e0a03 */
[C---:B------:R-:W-:Y:S01]  /*3d20*/  ISETP.GT.U32.AND P0, PT, R3.reuse, R198, PT ;  /* 0x000000c60300720c */ /* 0x040fe20003f04070 */
[----:B------:R-:W-:Y:S01]  /*3d30*/  @!P1 IMAD.IADD R200, R200, 0x1, -R3 ;  /* 0x00000001c8c89824 */ /* 0x000fe200078e0a03 */
[C---:B------:R-:W-:Y:S01]  /*3d40*/  ISETP.GT.U32.AND P1, PT, R3.reuse, R204, PT ;  /* 0x000000cc0300720c */ /* 0x040fe20003f24070 */
[----:B------:R-:W-:Y:S01]  /*3d50*/  IMAD.HI.U32 R6, R2, R206, RZ ;  /* 0x000000ce02067227 */ /* 0x000fe200078e00ff */
[----:B------:R-:W-:-:S02]  /*3d60*/  ISETP.GT.U32.AND P3, PT, R3, R202, PT ;  /* 0x000000ca0300720c */ /* 0x000fc40003f64070 */
[----:B------:R-:W-:Y:S01]  /*3d70*/  IABS R248, R13 ;  /* 0x0000000d00f87213 */ /* 0x000fe20000000000 */
[----:B------:R-:W-:Y:S02]  /*3d80*/  IMAD.MOV R6, RZ, RZ, -R6 ;  /* 0x000000ffff067224 */ /* 0x000fe400078e0a06 */
[----:B------:R-:W-:Y:S01]  /*3d90*/  @!P2 IMAD.MOV R192, RZ, RZ, -R192 ;  /* 0x000000ffffc0a224 */ /* 0x000fe200078e0ac0 */
[----:B------:R-:W-:Y:S01]  /*3da0*/  ISETP.GE.AND P2, PT, R12, RZ, PT ;  /* 0x000000ff0c00720c */ /* 0x000fe20003f46270 */
[----:B------:R-:W-:Y:S01]  /*3db0*/  IMAD R206, R3, R6, R206 ;  /* 0x0000000603ce7224 */ /* 0x000fe200078e02ce */
[----:B------:R-:W-:Y:S01]  /*3dc0*/  LOP3.LUT R12, R7, 0x148, RZ, 0xfc, !PT ;  /* 0x00000148070c7812 */ /* 0x000fe200078efcff */
[--C-:B------:R-:W-:Y:S01]  /*3dd0*/  @!P0 IMAD.IADD R198, R198, 0x1, -R3.reuse ;  /* 0x00000001c6c68824 */ /* 0x100fe200078e0a03 */
[----:B------:R-:W-:Y:S01]  /*3de0*/  ISETP.GE.AND P0, PT, R8, RZ, PT ;  /* 0x000000ff0800720c */ /* 0x000fe20003f06270 */
[--C-:B------:R-:W-:Y:S01]  /*3df0*/  @!P1 IMAD.IADD R204, R204, 0x1, -R3.reuse ;  /* 0x00000001cccc9824 */ /* 0x100fe200078e0a03 */
[----:B------:R-:W-:Y:S01]  /*3e00*/  IABS R226, R12 ;  /* 0x0000000c00e27213 */ /* 0x000fe20000000000 */
[----:B------:R-:W-:Y:S01]  /*3e10*/  @!P3 IMAD.IADD R202, R202, 0x1, -R3 ;  /* 0x00000001cacab824 */ /* 0x000fe200078e0a03 */
[C---:B------:R-:W-:Y:S01]  /*3e20*/  ISETP.GT.U32.AND P3, PT, R3.reuse, R206, PT ;  /* 0x000000ce0300720c */ /* 0x040fe20003f64070 */
[----:B------:R-:W-:Y:S01]  /*3e30*/  IMAD.HI.U32 R8, R2, R208, RZ ;  /* 0x000000d002087227 */ /* 0x000fe200078e00ff */
[----:B------:R-:W-:-:S03]  /*3e40*/  ISETP.GT.U32.AND P1, PT, R3, R204, PT ;  /* 0x000000cc0300720c */ /* 0x000fc60003f24070 */
[----:B------:R-:W-:Y:S02]  /*3e50*/  IMAD.MOV R8, RZ, RZ, -R8 ;  /* 0x000000ffff087224 */ /* 0x000fe400078e0a08 */
[----:B------:R-:W-:-:S04]  /*3e60*/  IMAD.HI.U32 R6, R2, R210, RZ ;  /* 0x000000d202067227 */ /* 0x000fc800078e00ff */
[----:B------:R-:W-:Y:S01]  /*3e70*/  @!P6 IMAD.MOV R190, RZ, RZ, -R190 ;  /* 0x000000ffffbee224 */ /* 0x000fe200078e0abe */
[----:B------:R-:W-:Y:S01]  /*3e80*/  ISETP.GE.AND P6, PT, R11, RZ, PT ;  /* 0x000000ff0b00720c */ /* 0x000fe20003fc6270 */
[----:B------:R-:W-:Y:S01]  /*3e90*/  IMAD R208, R3, R8, R208 ;  /* 0x0000000803d07224 */ /* 0x000fe200078e02d0 */
[C---:B------:R-:W-:Y:S01]  /*3ea0*/  LOP3.LUT R11, R7.reuse, 0x134, RZ, 0xfc, !PT ;  /* 0x00000134070b7812 */ /* 0x040fe200078efcff */
[----:B------:R-:W-:Y:S02]  /*3eb0*/  IMAD.MOV R6, RZ, RZ, -R6 ;  /* 0x000000ffff067224 */ /* 0x000fe400078e0a06 */
[----:B------:R-:W-:Y:S01]  /*3ec0*/  @!P2 IMAD.MOV R200, RZ, RZ, -R200 ;  /* 0x000000ffffc8a224 */ /* 0x000fe200078e0ac8 */
[----:B------:R-:W-:Y:S01]  /*3ed0*/  ISETP.GE.AND P2, PT, R10, RZ, PT ;  /* 0x000000ff0a00720c */ /* 0x000fe20003f46270 */
[----:B------:R-:W-:Y:S01]  /*3ee0*/  @!P5 IMAD.MOV R202, RZ, RZ, -R202 ;  /* 0x000000ffffcad224 */ /* 0x000fe200078e0aca */
[----:B------:R-:W-:Y:S01]  /*3ef0*/  LOP3.LUT R10, R7, 0x130, RZ, 0xfc, !PT ;  /* 0x00000130070a7812 */ /* 0x000fe200078efcff */
[C---:B------:R-:W-:Y:S01]  /*3f00*/  IMAD R210, R3.reuse, R6, R210 ;  /* 0x0000000603d27224 */ /* 0x040fe200078e02d2 */
[C---:B------:R-:W-:Y:S01]  /*3f10*/  ISETP.GT.U32.AND P5, PT, R3.reuse, R208, PT ;  /* 0x000000d00300720c */ /* 0x040fe20003fa4070 */
[--C-:B------:R-:W-:Y:S01]  /*3f20*/  @!P3 IMAD.IADD R206, R206, 0x1, -R3.reuse ;  /* 0x00000001ceceb824 */ /* 0x100fe200078e0a03 */
[----:B------:R-:W-:Y:S01]  /*3f30*/  IABS R214, R10 ;  /* 0x0000000a00d67213 */ /* 0x000fe20000000000 */
[----:B------:R-:W-:Y:S01]  /*3f40*/  @!P1 IMAD.IADD R204, R204, 0x1, -R3 ;  /* 0x00000001cccc9824 */ /* 0x000fe200078e0a03 */
[C---:B------:R-:W-:Y:S01]  /*3f50*/  ISETP.GT.U32.AND P1, PT, R3.reuse, R210, PT ;  /* 0x000000d20300720c */ /* 0x040fe20003f24070 */
[----:B------:R-:W-:Y:S01]  /*3f60*/  @!P6 IMAD.MOV R198, RZ, RZ, -R198 ;  /* 0x000000ffffc6e224 */ /* 0x000fe200078e0ac6 */
[----:B------:R-:W-:Y:S01]  /*3f70*/  ISETP.GT.U32.AND P3, PT, R3, R206, PT ;  /* 0x000000ce0300720c */ /* 0x000fe20003f64070 */
[----:B------:R-:W-:Y:S01]  /*3f80*/  IMAD.HI.U32 R8, R2, R214, RZ ;  /* 0x000000d602087227 */ /* 0x000fe200078e00ff */
[----:B------:R-:W-:-:S02]  /*3f90*/  ISETP.GE.AND P6, PT, R9, RZ, PT ;  /* 0x000000ff0900720c */ /* 0x000fc40003fc6270 */
[----:B------:R-:W-:Y:S01]  /*3fa0*/  LOP3.LUT R9, R7, 0x12c, RZ, 0xfc, !PT ;  /* 0x0000012c07097812 */ /* 0x000fe200078efcff */
[----:B------:R-:W-:Y:S01]  /*3fb0*/  IMAD.MOV R8, RZ, RZ, -R8 ;  /* 0x000000ffff087224 */ /* 0x000fe200078e0a08 */
[----:B------:R-:W-:Y:S01]  /*3fc0*/  IABS R216, R11 ;  /* 0x0000000b00d87213 */ /* 0x000fe20000000000 */
[--C-:B------:R-:W-:Y:S01]  /*3fd0*/  @!P5 IMAD.IADD R208, R208, 0x1, -R3.reuse ;  /* 0x00000001d0d0d824 */ /* 0x100fe200078e0a03 */
[----:B------:R-:W-:Y:S01]  /*3fe0*/  IABS R212, R9 ;  /* 0x0000000900d47213 */ /* 0x000fe20000000000 */
[C---:B------:R-:W-:Y:S02]  /*3ff0*/  IMAD R214, R3.reuse, R8, R214 ;  /* 0x0000000803d67224 */ /* 0x040fe400078e02d6 */
[--C-:B------:R-:W-:Y:S01]  /*4000*/  @!P1 IMAD.IADD R210, R210, 0x1, -R3.reuse ;  /* 0x00000001d2d29824 */ /* 0x100fe200078e0a03 */
[C---:B------:R-:W-:Y:S01]  /*4010*/  ISETP.GT.U32.AND P5, PT, R3.reuse, R208, PT ;  /* 0x000000d00300720c */ /* 0x040fe20003fa4070 */
[----:B------:R-:W-:Y:S01]  /*4020*/  @!P3 IMAD.IADD R206, R206, 0x1, -R3 ;  /* 0x00000001ceceb824 */ /* 0x000fe200078e0a03 */
[----:B------:R-:W-:Y:S01]  /*4030*/  ISETP.GE.AND P3, PT, R10, RZ, PT ;  /* 0x000000ff0a00720c */ /* 0x000fe20003f66270 */
[----:B------:R-:W-:Y:S01]  /*4040*/  IMAD.HI.U32 R6, R2, R212, RZ ;  /* 0x000000d402067227 */ /* 0x000fe200078e00ff */
[----:B------:R-:W-:-:S02]  /*4050*/  ISETP.GT.U32.AND P1, PT, R3, R210, PT ;  /* 0x000000d20300720c */ /* 0x000fc40003f24070 */
[----:B------:R-:W-:Y:S01]  /*4060*/  LOP3.LUT R10, R7, 0x140, RZ, 0xfc, !PT ;  /* 0x00000140070a7812 */ /* 0x000fe200078efcff */
[----:B------:R-:W-:Y:S01]  /*4070*/  @!P4 IMAD.MOV R204, RZ, RZ, -R204 ;  /* 0x000000ffffccc224 */ /* 0x000fe200078e0acc */
[----:B------:R-:W-:Y:S01]  /*4080*/  ISETP.GE.AND P4, PT, R9, RZ, PT ;  /* 0x000000ff0900720c */ /* 0x000fe20003f86270 */
[----:B------:R-:W-:Y:S01]  /*4090*/  @!P0 IMAD.MOV R206, RZ, RZ, -R206 ;  /* 0x000000ffffce8224 */ /* 0x000fe200078e0ace */
[----:B------:R-:W-:Y:S01]  /*40a0*/  ISETP.GT.U32.AND P0, PT, R3, R214, PT ;  /* 0x000000d60300720c */ /* 0x000fe20003f04070 */
[----:B------:R-:W-:Y:S01]  /*40b0*/  IMAD.HI.U32 R9, R2, R216, RZ ;  /* 0x000000d802097227 */ /* 0x000fe200078e00ff */
[----:B------:R-:W-:-:S03]  /*40c0*/  IABS R222, R10 ;  /* 0x0000000a00de7213 */ /* 0x000fc60000000000 */
[----:B------:R-:W-:Y:S02]  /*40d0*/  IMAD.MOV R6, RZ, RZ, -R6 ;  /* 0x000000ffff067224 */ /* 0x000fe400078e0a06 */
[----:B------:R-:W-:Y:S02]  /*40e0*/  IMAD.MOV R9, RZ, RZ, -R9 ;  /* 0x000000ffff097224 */ /* 0x000fe400078e0a09 */
[----:B------:R-:W-:Y:S01]  /*40f0*/  IMAD R212, R3, R6, R212 ;  /* 0x0000000603d47224 */ /* 0x000fe200078e02d4 */
[----:B------:R-:W-:Y:S01]  /*4100*/  LOP3.LUT R6, R7, 0x138, RZ, 0xfc, !PT ;  /* 0x0000013807067812 */ /* 0x000fe200078efcff */
[--C-:B------:R-:W-:Y:S02]  /*4110*/  @!P5 IMAD.IADD R208, R208, 0x1, -R3.reuse ;  /* 0x00000001d0d0d824 */ /* 0x100fe400078e0a03 */
[C---:B------:R-:W-:Y:S01]  /*4120*/  IMAD R216, R3.reuse, R9, R216 ;  /* 0x0000000903d87224 */ /* 0x040fe200078e02d8 */
[----:B------:R-:W-:Y:S01]  /*4130*/  ISETP.GT.U32.AND P5, PT, R3, R212, PT ;  /* 0x000000d40300720c */ /* 0x000fe20003fa4070 */
[--C-:B------:R-:W-:Y:S01]  /*4140*/  @!P1 IMAD.IADD R210, R210, 0x1, -R3.reuse ;  /* 0x00000001d2d29824 */ /* 0x100fe200078e0a03 */
[----:B------:R-:W-:Y:S01]  /*4150*/  LOP3.LUT R9, R7, 0x13c, RZ, 0xfc, !PT ;  /* 0x0000013c07097812 */ /* 0x000fe200078efcff */
[----:B------:R-:W-:Y:S01]  /*4160*/  @!P0 IMAD.IADD R214, R214, 0x1, -R3 ;  /* 0x00000001d6d68824 */ /* 0x000fe200078e0a03 */
[----:B------:R-:W-:Y:S01]  /*4170*/  IABS R218, R6 ;  /* 0x0000000600da7213 */ /* 0x000fe20000000000 */
[----:B------:R-:W-:Y:S01]  /*4180*/  @!P2 IMAD.MOV R210, RZ, RZ, -R210 ;  /* 0x000000ffffd2a224 */ /* 0x000fe200078e0ad2 */
[----:B------:R-:W-:Y:S01]  /*4190*/  IABS R220, R9 ;  /* 0x0000000900dc7213 */ /* 0x000fe20000000000 */
[----:B------:R-:W-:Y:S01]  /*41a0*/  @!P6 IMAD.MOV R208, RZ, RZ, -R208 ;  /* 0x000000ffffd0e224 */ /* 0x000fe200078e0ad0 */
[----:B------:R-:W-:-:S02]  /*41b0*/  ISETP.GT.U32.AND P2, PT, R3, R214, PT ;  /* 0x000000d60300720c */ /* 0x000fc40003f44070 */
[----:B------:R-:W-:Y:S01]  /*41c0*/  ISETP.GT.U32.AND P1, PT, R3, R216, PT ;  /* 0x000000d80300720c */ /* 0x000fe20003f24070 */
[----:B------:R-:W-:Y:S01]  /*41d0*/  IMAD.HI.U32 R8, R2, R220, RZ ;  /* 0x000000dc02087227 */ /* 0x000fe200078e00ff */
[----:B------:R-:W-:Y:S02]  /*41e0*/  ISETP.GE.AND P6, PT, R11, RZ, PT ;  /* 0x000000ff0b00720c */ /* 0x000fe40003fc6270 */
[----:B------:R-:W-:Y:S01]  /*41f0*/  LOP3.LUT R11, R7, 0x144, RZ, 0xfc, !PT ;  /* 0x00000144070b7812 */ /* 0x000fe200078efcff */
[----:B------:R-:W-:Y:S01]  /*4200*/  @!P5 IMAD.IADD R212, R212, 0x1, -R3 ;  /* 0x00000001d4d4d824 */ /* 0x000fe200078e0a03 */
[----:B------:R-:W-:Y:S01]  /*4210*/  ISETP.GE.AND P5, PT, R6, RZ, PT ;  /* 0x000000ff0600720c */ /* 0x000fe20003fa6270 */
[----:B------:R-:W-:Y:S01]  /*4220*/  IMAD.MOV R8, RZ, RZ, -R8 ;  /* 0x000000ffff087224 */ /* 0x000fe200078e0a08 */
[----:B------:R-:W-:Y:S01]  /*4230*/  IABS R224, R11 ;  /* 0x0000000b00e07213 */ /* 0x000fe20000000000 */
[----:B------:R-:W-:Y:S01]  /*4240*/  IMAD.HI.U32 R6, R2, R218, RZ ;  /* 0x000000da02067227 */ /* 0x000fe200078e00ff */
[----:B------:R-:W-:-:S03]  /*4250*/  ISETP.GT.U32.AND P0, PT, R3, R212, PT ;  /* 0x000000d40300720c */ /* 0x000fc60003f04070 */
[C---:B------:R-:W-:Y:S02]  /*4260*/  IMAD R220, R3.reuse, R8, R220 ;  /* 0x0000000803dc7224 */ /* 0x040fe400078e02dc */
[--C-:B------:R-:W-:Y:S02]  /*4270*/  @!P2 IMAD.IADD R214, R214, 0x1, -R3.reuse ;  /* 0x00000001d6d6a824 */ /* 0x100fe400078e0a03 */
[----:B------:R-:W-:Y:S01]  /*4280*/  IMAD.MOV R6, RZ, RZ, -R6 ;  /* 0x000000ffff067224 */ /* 0x000fe200078e0a06 */
[C---:B------:R-:W-:Y:S01]  /*4290*/  ISETP.GT.U32.AND P2, PT, R3.reuse, R220, PT ;  /* 0x000000dc0300720c */ /* 0x040fe20003f44070 */
[--C-:B------:R-:W-:Y:S02]  /*42a0*/  @!P1 IMAD.IADD R216, R216, 0x1, -R3.reuse ;  /* 0x00000001d8d89824 */ /* 0x100fe400078e0a03 */
[C---:B------:R-:W-:Y:S02]  /*42b0*/  IMAD R218, R3.reuse, R6, R218 ;  /* 0x0000000603da7224 */ /* 0x040fe400078e02da */
[----:B------:R-:W-:Y:S01]  /*42c0*/  @!P0 IMAD.IADD R212, R212, 0x1, -R3 ;  /* 0x00000001d4d48824 */ /* 0x000fe200078e0a03 */
[C---:B------:R-:W-:Y:S01]  /*42d0*/  ISETP.GT.U32.AND P1, PT, R3.reuse, R216, PT ;  /* 0x000000d80300720c */ /* 0x040fe20003f24070 */
[----:B------:R-:W-:Y:S01]  /*42e0*/  IMAD.HI.U32 R6, R2, R222, RZ ;  /* 0x000000de02067227 */ /* 0x000fe200078e00ff */
[----:B------:R-:W-:-:S03]  /*42f0*/  ISETP.GT.U32.AND P0, PT, R3, R218, PT ;  /* 0x000000da0300720c */ /* 0x000fc60003f04070 */
[----:B------:R-:W-:Y:S02]  /*4300*/  IMAD.MOV R8, RZ, RZ, -R6 ;  /* 0x000000ffff087224 */ /* 0x000fe400078e0a06 */
[----:B------:R-:W-:Y:S02]  /*4310*/  @!P2 IMAD.IADD R220, R220, 0x1, -R3 ;  /* 0x00000001dcdca824 */ /* 0x000fe400078e0a03 */
[----:B------:R-:W-:-:S03]  /*4320*/  IMAD.HI.U32 R6, R2, R224, RZ ;  /* 0x000000e002067227 */ /* 0x000fc600078e00ff */
[C---:B------:R-:W-:Y:S01]  /*4330*/  ISETP.GT.U32.AND P2, PT, R3.reuse, R220, PT ;  /* 0x000000dc0300720c */ /* 0x040fe20003f44070 */
[C---:B------:R-:W-:Y:S02]  /*4340*/  IMAD R222, R3.reuse, R8, R222 ;  /* 0x0000000803de7224 */ /* 0x040fe400078e02de */
[--C-:B------:R-:W-:Y:S02]  /*4350*/  @!P0 IMAD.IADD R218, R218, 0x1, -R3.reuse ;  /* 0x00000001dada8824 */ /* 0x100fe400078e0a03 */
[----:B------:R-:W-:Y:S02]  /*4360*/  IMAD.MOV R6, RZ, RZ, -R6 ;  /* 0x000000ffff067224 */ /* 0x000fe400078e0a06 */
[----:B------:R-:W-:Y:S01]  /*4370*/  @!P3 IMAD.MOV R214, RZ, RZ, -R214 ;  /* 0x000000ffffd6b224 */ /* 0x000fe200078e0ad6 */
[C---:B------:R-:W-:Y:S01]  /*4380*/  ISETP.GT.U32.AND P0, PT, R3.reuse, R218, PT ;  /* 0x000000da0300720c */ /* 0x040fe20003f04070 */
[C---:B------:R-:W-:Y:S01]  /*4390*/  IMAD R224, R3.reuse, R6, R224 ;  /* 0x0000000603e07224 */ /* 0x040fe200078e02e0 */
[----:B------:R-:W-:Y:S01]  /*43a0*/  ISETP.GT.U32.AND P3, PT, R3, R222, PT ;  /* 0x000000de0300720c */ /* 0x000fe20003f64070 */
[--C-:B------:R-:W-:Y:S01]  /*43b0*/  @!P1 IMAD.IADD R216, R216, 0x1, -R3.reuse ;  /* 0x00000001d8d89824 */ /* 0x100fe200078e0a03 */
[----:B------:R-:W-:Y:S01]  /*43c0*/  ISETP.GE.AND P1, PT, R9, RZ, PT ;  /* 0x000000ff0900720c */ /* 0x000fe20003f26270 */
[----:B------:R-:W-:Y:S01]  /*43d0*/  @!P2 IMAD.IADD R220, R220, 0x1, -R3 ;  /* 0x00000001dcdca824 */ /* 0x000fe200078e0a03 */
[----:B------:R-:W-:Y:S01]  /*43e0*/  ISETP.GT.U32.AND P2, PT, R3, R224, PT ;  /* 0x000000e00300720c */ /* 0x000fe20003f44070 */
[----:B------:R-:W-:Y:S01]  /*43f0*/  @!P4 IMAD.MOV R212, RZ, RZ, -R212 ;  /* 0x000000ffffd4c224 */ /* 0x000fe200078e0ad4 */
[----:B------:R-:W-:Y:S01]  /*4400*/  ISETP.GE.AND P4, PT, R10, RZ, PT ;  /* 0x000000ff0a00720c */ /* 0x000fe20003f86270 */
[----:B------:R-:W-:Y:S01]  /*4410*/  IMAD.HI.U32 R8, R2, R226, RZ ;  /* 0x000000e202087227 */ /* 0x000fe200078e00ff */
[----:B------:R-:W-:-:S02]  /*4420*/  LOP3.LUT R9, R7, 0x14c, RZ, 0xfc, !PT ;  /* 0x0000014c07097812 */ /* 0x000fc400078efcff */
[----:B------:R-:W-:Y:S01]  /*4430*/  LOP3.LUT R10, R7, 0x150, RZ, 0xfc, !PT ;  /* 0x00000150070a7812 */ /* 0x000fe200078efcff */
[--C-:B------:R-:W-:Y:S01]  /*4440*/  @!P0 IMAD.IADD R218, R218, 0x1, -R3.reuse ;  /* 0x00000001dada8824 */ /* 0x100fe200078e0a03 */
[----:B------:R-:W-:Y:S01]  /*4450*/  IABS R228, R9 ;  /* 0x0000000900e47213 */ /* 0x000fe20000000000 */
[--C-:B------:R-:W-:Y:S01]  /*4460*/  @!P3 IMAD.IADD R222, R222, 0x1, -R3.reuse ;  /* 0x00000001dedeb824 */ /* 0x100fe200078e0a03 */
[----:B------:R-:W-:Y:S01]  /*4470*/  IABS R230, R10 ;  /* 0x0000000a00e67213 */ /* 0x000fe20000000000 */
[----:B------:R-:W-:Y:S01]  /*4480*/  @!P5 IMAD.MOV R218, RZ, RZ, -R218 ;  /* 0x000000ffffdad224 */ /* 0x000fe200078e0ada */
[----:B------:R-:W-:Y:S01]  /*4490*/  ISETP.GE.AND P0, PT, R12, RZ, PT ;  /* 0x000000ff0c00720c */ /* 0x000fe20003f06270 */
[----:B------:R-:W-:Y:S01]  /*44a0*/  @!P2 IMAD.IADD R224, R224, 0x1, -R3 ;  /* 0x00000001e0e0a824 */ /* 0x000fe200078e0a03 */
[----:B------:R-:W-:Y:S01]  /*44b0*/  ISETP.GT.U32.AND P5, PT, R3, R222, PT ;  /* 0x000000de0300720c */ /* 0x000fe20003fa4070 */
[----:B------:R-:W-:Y:S01]  /*44c0*/  IMAD.MOV R8, RZ, RZ, -R8 ;  /* 0x000000ffff087224 */ /* 0x000fe200078e0a08 */
[----:B------:R-:W-:Y:S01]  /*44d0*/  ISETP.GE.AND P2, PT, R9, RZ, PT ;  /* 0x000000ff0900720c */ /* 0x000fe20003f46270 */
[----:B------:R-:W-:Y:S01]  /*44e0*/  @!P1 IMAD.MOV R220, RZ, RZ, -R220 ;  /* 0x000000ffffdc9224 */ /* 0x000fe200078e0adc */
[C---:B------:R-:W-:Y:S01]  /*44f0*/  ISETP.GT.U32.AND P1, PT, R3.reuse, R224, PT ;  /* 0x000000e00300720c */ /* 0x040fe20003f24070 */
[----:B------:R-:W-:Y:S01]  /*4500*/  IMAD R226, R3, R8, R226 ;  /* 0x0000000803e27224 */ /* 0x000fe200078e02e2 */
[C---:B------:R-:W-:Y:S01]  /*4510*/  LOP3.LUT R9, R7.reuse, 0x15c, RZ, 0xfc, !PT ;  /* 0x0000015c07097812 */ /* 0x040fe200078efcff */
[----:B------:R-:W-:Y:S01]  /*4520*/  IMAD.HI.U32 R6, R2, R228, RZ ;  /* 0x000000e402067227 */ /* 0x000fe200078e00ff */
[----:B------:R-:W-:-:S02]  /*4530*/  LOP3.LUT R12, R7, 0x168, RZ, 0xfc, !PT ;  /* 0x00000168070c7812 */ /* 0x000fc400078efcff */
[C---:B------:R-:W-:Y:S01]  /*4540*/  ISETP.GT.U32.AND P3, PT, R3.reuse, R226, PT ;  /* 0x000000e20300720c */ /* 0x040fe20003f64070 */
[----:B------:R-:W-:Y:S01]  /*4550*/  IMAD.HI.U32 R8, R2, R230, RZ ;  /* 0x000000e602087227 */ /* 0x000fe200078e00ff */
[----:B------:R-:W-:Y:S02]  /*4560*/  IABS R238, R9 ;  /* 0x0000000900ee7213 */ /* 0x000fe40000000000 */
[----:B------:R-:W-:Y:S01]  /*4570*/  IABS R246, R12 ;  /* 0x0000000c00f67213 */ /* 0x000fe20000000000 */
        /* <DEDUP_REMOVED lines=9> */
[----:B------:R-:W-:Y:S01]  /*4610*/  ISETP.GE.AND P6, PT, R11, RZ, PT ;  /* 0x000000ff0b00720c */ /* 0x000fe20003fc6270 */
[--C-:B------:R-:W-:Y:S01]  /*4620*/  @!P1 IMAD.IADD R224, R224, 0x1, -R3.reuse ;  /* 0x00000001e0e09824 */ /* 0x100fe200078e0a03 */
[C---:B------:R-:W-:Y:S01]  /*4630*/  ISETP.GT.U32.AND P1, PT, R3.reuse, R228, PT ;  /* 0x000000e40300720c */ /* 0x040fe20003f24070 */
[----:B------:R-:W-:Y:S01]  /*4640*/  @!P4 IMAD.MOV R222, RZ, RZ, -R222 ;  /* 0x000000ffffdec224 */ /* 0x000fe200078e0ade */
[----:B------:R-:W-:Y:S01]  /*4650*/  ISETP.GT.U32.AND P4, PT, R3, R230, PT ;  /* 0x000000e60300720c */ /* 0x000fe20003f84070 */
[----:B------:R-:W-:Y:S01]  /*4660*/  @!P3 IMAD.IADD R226, R226, 0x1, -R3 ;  /* 0x00000001e2e2b824 */ /* 0x000fe200078e0a03 */
[----:B------:R-:W-:-:S02]  /*4670*/  LOP3.LUT R11, R7, 0x154, RZ, 0xfc, !PT ;  /* 0x00000154070b7812 */ /* 0x000fc400078efcff */
[----:B------:R-:W-:Y:S02]  /*4680*/  IABS R236, R8 ;  /* 0x0000000800ec7213 */ /* 0x000fe40000000000 */
[----:B------:R-:W-:Y:S02]  /*4690*/  IABS R232, R11 ;  /* 0x0000000b00e87213 */ /* 0x000fe40000000000 */
[----:B------:R-:W-:Y:S01]  /*46a0*/  ISETP.GT.U32.AND P3, PT, R3, R226, PT ;  /* 0x000000e20300720c */ /* 0x000fe20003f64070 */
[----:B------:R-:W-:Y:S01]  /*46b0*/  @!P6 IMAD.MOV R224, RZ, RZ, -R224 ;  /* 0x000000ffffe0e224 */ /* 0x000fe200078e0ae0 */
[----:B------:R-:W-:Y:S01]  /*46c0*/  IABS R240, R10 ;  /* 0x0000000a00f07213 */ /* 0x000fe20000000000 */
[----:B------:R-:W-:Y:S01]  /*46d0*/  IMAD.HI.U32 R6, R2, R232, RZ ;  /* 0x000000e802067227 */ /* 0x000fe200078e00ff */
[----:B------:R-:W-:Y:S02]  /*46e0*/  ISETP.GE.AND P6, PT, R11, RZ, PT ;  /* 0x000000ff0b00720c */ /* 0x000fe40003fc6270 */
[----:B------:R-:W-:Y:S01]  /*46f0*/  LOP3.LUT R11, R7, 0x164, RZ, 0xfc, !PT ;  /* 0x00000164070b7812 */ /* 0x000fe200078efcff */
[----:B------:R-:W-:-:S02]  /*4700*/  @!P1 IMAD.IADD R228, R228, 0x1, -R3 ;  /* 0x00000001e4e49824 */ /* 0x000fc400078e0a03 */
[--C-:B------:R-:W-:Y:S01]  /*4710*/  @!P4 IMAD.IADD R230, R230, 0x1, -R3.reuse ;  /* 0x00000001e6e6c824 */ /* 0x100fe200078e0a03 */
[----:B------:R-:W-:Y:S01]  /*4720*/  IABS R242, R11 ;  /* 0x0000000b00f27213 */ /* 0x000fe20000000000 */
[----:B------:R-:W-:Y:S01]  /*4730*/  IMAD.MOV R6, RZ, RZ, -R6 ;  /* 0x000000ffff067224 */ /* 0x000fe200078e0a06 */
[C---:B------:R-:W-:Y:S01]  /*4740*/  ISETP.GT.U32.AND P1, PT, R3.reuse, R228, PT ;  /* 0x000000e40300720c */ /* 0x040fe20003f24070 */
[----:B------:R-:W-:Y:S01]  /*4750*/  @!P3 IMAD.IADD R226, R226, 0x1, -R3 ;  /* 0x00000001e2e2b824 */ /* 0x000fe200078e0a03 */
[C---:B------:R-:W-:Y:S01]  /*4760*/  ISETP.GT.U32.AND P4, PT, R3.reuse, R230, PT ;  /* 0x000000e60300720c */ /* 0x040fe20003f84070 */
[----:B------:R-:W-:Y:S01]  /*4770*/  IMAD R232, R3, R6, R232 ;  /* 0x0000000603e87224 */ /* 0x000fe200078e02e8 */
[----:B------:R-:W-:Y:S01]  /*4780*/  ISETP.GE.AND P3, PT, R8, RZ, PT ;  /* 0x000000ff0800720c */ /* 0x000fe20003f66270 */
[----:B------:R-:W-:-:S04]  /*4790*/  IMAD.HI.U32 R6, R2, R236, RZ ;  /* 0x000000ec02067227 */ /* 0x000fc800078e00ff */
[----:B------:R-:W-:Y:S02]  /*47a0*/  IMAD.MOV R6, RZ, RZ, -R6 ;  /* 0x000000ffff067224 */ /* 0x000fe400078e0a06 */
[----:B------:R-:W-:-:S04]  /*47b0*/  IMAD.HI.U32 R8, R2, R240, RZ ;  /* 0x000000f002087227 */ /* 0x000fc800078e00ff */
[C---:B------:R-:W-:Y:S02]  /*47c0*/  IMAD R236, R3.reuse, R6, R236 ;  /* 0x0000000603ec7224 */ /* 0x040fe400078e02ec */
[--C-:B------:R-:W-:Y:S01]  /*47d0*/  @!P1 IMAD.IADD R228, R228, 0x1, -R3.reuse ;  /* 0x00000001e4e49824 */ /* 0x100fe200078e0a03 */
[C---:B------:R-:W-:Y:S01]  /*47e0*/  ISETP.GT.U32.AND P1, PT, R3.reuse, R232, PT ;  /* 0x000000e80300720c */ /* 0x040fe20003f24070 */
[----:B------:R-:W-:Y:S01]  /*47f0*/  @!P4 IMAD.IADD R230, R230, 0x1, -R3 ;  /* 0x00000001e6e6c824 */ /* 0x000fe200078e0a03 */
[----:B------:R-:W-:Y:S01]  /*4800*/  ISETP.GT.U32.AND P4, PT, R3, R236, PT ;  /* 0x000000ec0300720c */ /* 0x000fe20003f84070 */
[----:B------:R-:W-:-:S04]  /*4810*/  IMAD.HI.U32 R6, R2, R238, RZ ;  /* 0x000000ee02067227 */ /* 0x000fc800078e00ff */
[----:B------:R-:W-:Y:S02]  /*4820*/  IMAD.MOV R6, RZ, RZ, -R6 ;  /* 0x000000ffff067224 */ /* 0x000fe400078e0a06 */
[----:B------:R-:W-:Y:S02]  /*4830*/  IMAD.MOV R8, RZ, RZ, -R8 ;  /* 0x000000ffff087224 */ /* 0x000fe400078e0a08 */
[C---:B------:R-:W-:Y:S02]  /*4840*/  IMAD R238, R3.reuse, R6, R238 ;  /* 0x0000000603ee7224 */ /* 0x040fe400078e02ee */
[C---:B------:R-:W-:Y:S02]  /*4850*/  IMAD R240, R3.reuse, R8, R240 ;  /* 0x0000000803f07224 */ /* 0x040fe400078e02f0 */
[--C-:B------:R-:W-:Y:S01]  /*4860*/  @!P1 IMAD.IADD R232, R232, 0x1, -R3.reuse ;  /* 0x00000001e8e89824 */ /* 0x100fe200078e0a03 */
[C---:B------:R-:W-:Y:S01]  /*4870*/  ISETP.GT.U32.AND P1, PT, R3.reuse, R238, PT ;  /* 0x000000ee0300720c */ /* 0x040fe20003f24070 */
[----:B------:R-:W-:Y:S01]  /*4880*/  @!P4 IMAD.IADD R236, R236, 0x1, -R3 ;  /* 0x00000001ececc824 */ /* 0x000fe200078e0a03 */
[----:B------:R-:W-:Y:S01]  /*4890*/  ISETP.GT.U32.AND P4, PT, R3, R240, PT ;  /* 0x000000f00300720c */ /* 0x000fe20003f84070 */
[----:B------:R-:W-:-:S04]  /*48a0*/  IMAD.HI.U32 R6, R2, R242, RZ ;  /* 0x000000f202067227 */ /* 0x000fc800078e00ff */
[----:B------:R-:W-:Y:S02]  /*48b0*/  IMAD.MOV R6, RZ, RZ, -R6 ;  /* 0x000000ffff067224 */ /* 0x000fe400078e0a06 */
[----:B------:R-:W-:Y:S02]  /*48c0*/  @!P2 IMAD.MOV R228, RZ, RZ, -R228 ;  /* 0x000000ffffe4a224 */ /* 0x000fe400078e0ae4 */
[C---:B------:R-:W-:Y:S02]  /*48d0*/  IMAD R242, R3.reuse, R6, R242 ;  /* 0x0000000603f27224 */ /* 0x040fe400078e02f2 */
[--C-:B------:R-:W-:Y:S01]  /*48e0*/  @!P1 IMAD.IADD R238, R238, 0x1, -R3.reuse ;  /* 0x00000001eeee9824 */ /* 0x100fe200078e0a03 */
[C---:B------:R-:W-:Y:S01]  /*48f0*/  ISETP.GT.U32.AND P1, PT, R3.reuse, R232, PT ;  /* 0x000000e80300720c */ /* 0x040fe20003f24070 */
[----:B------:R-:W-:Y:S02]  /*4900*/  @!P4 IMAD.IADD R240, R240, 0x1, -R3 ;  /* 0x00000001f0f0c824 */ /* 0x000fe400078e0a03 */
[----:B------:R-:W-:Y:S01]  /*4910*/  IMAD.HI.U32 R6, R2, R248, RZ ;  /* 0x000000f802067227 */ /* 0x000fe200078e00ff */
[----:B------:R-:W-:-:S02]  /*4920*/  ISETP.GT.U32.AND P2, PT, R3, R238, PT ;  /* 0x000000ee0300720c */ /* 0x000fc40003f44070 */
[C---:B------:R-:W-:Y:S01]  /*4930*/  ISETP.GT.U32.AND P4, PT, R3.reuse, R240, PT ;  /* 0x000000f00300720c */ /* 0x040fe20003f84070 */
[----:B------:R-:W-:Y:S02]  /*4940*/  IMAD.MOV R6, RZ, RZ, -R6 ;  /* 0x000000ffff067224 */ /* 0x000fe400078e0a06 */
[----:B------:R-:W-:Y:S01]  /*4950*/  @!P5 IMAD.MOV R230, RZ, RZ, -R230 ;  /* 0x000000ffffe6d224 */ /* 0x000fe200078e0ae6 */
[C---:B------:R-:W-:Y:S01]  /*4960*/  ISETP.GT.U32.AND P5, PT, R3.reuse, R242, PT ;  /* 0x000000f20300720c */ /* 0x040fe20003fa4070 */
[----:B------:R-:W-:Y:S02]  /*4970*/  IMAD R248, R3, R6, R248 ;  /* 0x0000000603f87224 */ /* 0x000fe400078e02f8 */
[----:B------:R-:W-:-:S04]  /*4980*/  IMAD.HI.U32 R6, R2, R250, RZ ;  /* 0x000000fa02067227 */ /* 0x000fc800078e00ff */
[--C-:B------:R-:W-:Y:S01]  /*4990*/  @!P2 IMAD.IADD R238, R238, 0x1, -R3.reuse ;  /* 0x00000001eeeea824 */ /* 0x100fe200078e0a03 */
[C---:B------:R-:W-:Y:S01]  /*49a0*/  ISETP.GT.U32.AND P2, PT, R3.reuse, R248, PT ;  /* 0x000000f80300720c */ /* 0x040fe20003f44070 */
[----:B------:R-:W-:Y:S01]  /*49b0*/  @!P4 IMAD.IADD R240, R240, 0x1, -R3 ;  /* 0x00000001f0f0c824 */ /* 0x000fe200078e0a03 */
[----:B------:R-:W-:Y:S01]  /*49c0*/  ISETP.GE.AND P4, PT, R10, RZ, PT ;  /* 0x000000ff0a00720c */ /* 0x000fe20003f86270 */
[----:B------:R-:W-:Y:S01]  /*49d0*/  @!P0 IMAD.MOV R226, RZ, RZ, -R226 ;  /* 0x000000ffffe28224 */ /* 0x000fe200078e0ae2 */
[----:B------:R-:W-:Y:S01]  /*49e0*/  ISETP.GT.U32.AND P0, PT, R3, R236, PT ;  /* 0x000000ec0300720c */ /* 0x000fe20003f04070 */
[----:B------:R-:W-:Y:S02]  /*49f0*/  IMAD.MOV R6, RZ, RZ, -R6 ;  /* 0x000000ffff067224 */ /* 0x000fe400078e0a06 */
[----:B------:R-:W-:-:S04]  /*4a00*/  IMAD.HI.U32 R8, R2, R246, RZ ;  /* 0x000000f602087227 */ /* 0x000fc800078e00ff */
[--C-:B------:R-:W-:Y:S01]  /*4a10*/  @!P5 IMAD.IADD R242, R242, 0x1, -R3.reuse ;  /* 0x00000001f2f2d824 */ /* 0x100fe200078e0a03 */
[----:B------:R-:W-:Y:S01]  /*4a20*/  ISETP.GE.AND P5, PT, R11, RZ, PT ;  /* 0x000000ff0b00720c */ /* 0x000fe20003fa6270 */
[----:B------:R-:W-:Y:S01]  /*4a30*/  IMAD R250, R3, R6, R250 ;  /* 0x0000000603fa7224 */ /* 0x000fe200078e02fa */
[----:B------:R-:W-:Y:S01]  /*4a40*/  LOP3.LUT R11, R7, 0x17c, RZ, 0xfc, !PT ;  /* 0x0000017c070b7812 */ /* 0x000fe200078efcff */
[----:B------:R-:W-:Y:S02]  /*4a50*/  IMAD.MOV R8, RZ, RZ, -R8 ;  /* 0x000000ffff087224 */ /* 0x000fe400078e0a08 */
[--C-:B------:R-:W-:Y:S01]  /*4a60*/  @!P2 IMAD.IADD R248, R248, 0x1, -R3.reuse ;  /* 0x00000001f8f8a824 */ /* 0x100fe200078e0a03 */
[C---:B------:R-:W-:Y:S01]  /*4a70*/  ISETP.GT.U32.AND P2, PT, R3.reuse, R242, PT ;  /* 0x000000f20300720c */ /* 0x040fe20003f44070 */
[----:B------:R-:W-:Y:S01]  /*4a80*/  @!P4 IMAD.MOV R240, RZ, RZ, -R240 ;  /* 0x000000fffff0c224 */ /* 0x000fe200078e0af0 */
[C---:B------:R-:W-:Y:S01]  /*4a90*/  ISETP.GT.U32.AND P4, PT, R3.reuse, R250, PT ;  /* 0x000000fa0300720c */ /* 0x040fe20003f84070 */
[----:B------:R-:W-:Y:S01]  /*4aa0*/  IMAD R246, R3, R8, R246 ;  /* 0x0000000803f67224 */ /* 0x000fe200078e02f6 */
[----:B------:R-:W-:Y:S01]  /*4ab0*/  LOP3.LUT R8, R7, 0x174, RZ, 0xfc, !PT ;  /* 0x0000017407087812 */ /* 0x000fe200078efcff */
[--C-:B------:R-:W-:Y:S01]  /*4ac0*/  @!P0 IMAD.IADD R236, R236, 0x1, -R3.reuse ;  /* 0x00000001ecec8824 */ /* 0x100fe200078e0a03 */
[----:B------:R-:W-:Y:S01]  /*4ad0*/  ISETP.GE.AND P0, PT, R9, RZ, PT ;  /* 0x000000ff0900720c */ /* 0x000fe20003f06270 */
[----:B------:R-:W-:Y:S01]  /*4ae0*/  @!P1 IMAD.IADD R232, R232, 0x1, -R3 ;  /* 0x00000001e8e89824 */ /* 0x000fe200078e0a03 */
[----:B------:R-:W-:Y:S01]  /*4af0*/  IABS R252, R8 ;  /* 0x0000000800fc7213 */ /* 0x000fe20000000000 */
[----:B------:R-:W-:Y:S01]  /*4b00*/  @!P3 IMAD.MOV R236, RZ, RZ, -R236 ;  /* 0x000000ffffecb224 */ /* 0x000fe200078e0aec */
[----:B------:R-:W-:Y:S01]  /*4b10*/  LOP3.LUT R9, R7, 0x178, RZ, 0xfc, !PT ;  /* 0x0000017807097812 */ /* 0x000fe200078efcff */
[----:B------:R-:W-:Y:S01]  /*4b20*/  @!P6 IMAD.MOV R232, RZ, RZ, -R232 ;  /* 0x000000ffffe8e224 */ /* 0x000fe200078e0ae8 */
[C---:B------:R-:W-:Y:S01]  /*4b30*/  ISETP.GT.U32.AND P3, PT, R3.reuse, R248, PT ;  /* 0x000000f80300720c */ /* 0x040fe20003f64070 */
[----:B------:R-:W-:Y:S01]  /*4b40*/  IMAD.HI.U32 R6, R2, R252, RZ ;  /* 0x000000fc02067227 */ /* 0x000fe200078e00ff */
[----:B------:R-:W-:-:S02]  /*4b50*/  ISETP.GT.U32.AND P1, PT, R3, R246, PT ;  /* 0x000000f60300720c */ /* 0x000fc40003f24070 */
[----:B------:R-:W-:Y:S01]  /*4b60*/  IABS R103, R9 ;  /* 0x0000000900677213 */ /* 0x000fe20000000000 */
[--C-:B------:R-:W-:Y:S01]  /*4b70*/  @!P2 IMAD.IADD R242, R242, 0x1, -R3.reuse ;  /* 0x00000001f2f2a824 */ /* 0x100fe200078e0a03 */
[----:B------:R-:W-:Y:S01]  /*4b80*/  IABS R107, R11 ;  /* 0x0000000b006b7213 */ /* 0x000fe20000000000 */
[----:B------:R-:W-:Y:S01]  /*4b90*/  @!P4 IMAD.IADD R250, R250, 0x1, -R3 ;  /* 0x00000001fafac824 */ /* 0x000fe200078e0a03 */
[----:B------:R-:W-:Y:S01]  /*4ba0*/  ISETP.GE.AND P2, PT, R14, RZ, PT ;  /* 0x000000ff0e00720c */ /* 0x000fe20003f46270 */
[----:B------:R-:W-:Y:S01]  /*4bb0*/  IMAD.MOV R6, RZ, RZ, -R6 ;  /* 0x000000ffff067224 */ /* 0x000fe200078e0a06 */
[----:B------:R-:W-:Y:S01]  /*4bc0*/  LOP3.LUT R14, R7, 0x188, RZ, 0xfc, !PT ;  /* 0x00000188070e7812 */ /* 0x000fe200078efcff */
[----:B------:R-:W-:Y:S01]  /*4bd0*/  @!P5 IMAD.MOV R242, RZ, RZ, -R242 ;  /* 0x000000fffff2d224 */ /* 0x000fe200078e0af2 */
[C---:B------:R-:W-:Y:S01]  /*4be0*/  ISETP.GT.U32.AND P5, PT, R3.reuse, R250, PT ;  /* 0x000000fa0300720c */ /* 0x040fe20003fa4070 */
[----:B------:R-:W-:Y:S01]  /*4bf0*/  IMAD R252, R3, R6, R252 ;  /* 0x0000000603fc7224 */ /* 0x000fe200078e02fc */
[----:B------:R-:W-:Y:S01]  /*4c00*/  IABS R119, R14 ;  /* 0x0000000e00777213 */ /* 0x000fe20000000000 */
[----:B------:R-:W-:Y:S01]  /*4c10*/  IMAD.HI.U32 R6, R2, R103, RZ ;  /* 0x0000006702067227 */ /* 0x000fe200078e00ff */
[----:B------:R-:W-:-:S03]  /*4c20*/  ISETP.GE.AND P4, PT, R9, RZ, PT ;  /* 0x000000ff0900720c */ /* 0x000fc60003f86270 */
[--C-:B------:R-:W-:Y:S01]  /*4c30*/  @!P3 IMAD.IADD R248, R248, 0x1, -R3.reuse ;  /* 0x00000001f8f8b824 */ /* 0x100fe200078e0a03 */
[C---:B------:R-:W-:Y:S01]  /*4c40*/  ISETP.GT.U32.AND P3, PT, R3.reuse, R252, PT ;  /* 0x000000fc0300720c */ /* 0x040fe20003f64070 */
[----:B------:R-:W-:Y:S02]  /*4c50*/  IMAD.MOV R6, RZ, RZ, -R6 ;  /* 0x000000ffff067224 */ /* 0x000fe400078e0a06 */
[----:B------:R-:W-:Y:S01]  /*4c60*/  @!P1 IMAD.IADD R246, R246, 0x1, -R3 ;  /* 0x00000001f6f69824 */ /* 0x000fe200078e0a03 */
        /* <DEDUP_REMOVED lines=8> */
[----:B------:R-:W-:Y:S02]  /*4cf0*/  @!P3 IMAD.IADD R252, R252, 0x1, -R3 ;  /* 0x00000001fcfcb824 */ /* 0x000fe400078e0a03 */
[----:B------:R-:W-:Y:S02]  /*4d00*/  IMAD.MOV R6, RZ, RZ, -R6 ;  /* 0x000000ffff067224 */ /* 0x000fe400078e0a06 */
[----:B------:R-:W-:Y:S01]  /*4d10*/  IMAD.HI.U32 R9, R2, R119, RZ ;  /* 0x0000007702097227 */ /* 0x000fe200078e00ff */
[----:B------:R-:W-:-:S03]  /*4d20*/  ISETP.GT.U32.AND P3, PT, R3, R252, PT ;  /* 0x000000fc0300720c */ /* 0x000fc60003f64070 */
[--C-:B------:R-:W-:Y:S01]  /*4d30*/  @!P6 IMAD.IADD R246, R246, 0x1, -R3.reuse ;  /* 0x00000001f6f6e824 */ /* 0x100fe200078e0a03 */
[----:B------:R-:W-:Y:S01]  /*4d40*/  ISETP.GE.AND P6, PT, R8, RZ, PT ;  /* 0x000000ff0800720c */ /* 0x000fe20003fc6270 */
[----:B------:R-:W-:Y:S01]  /*4d50*/  @!P5 IMAD.IADD R103, R103, 0x1, -R3 ;  /* 0x000000016767d824 */ /* 0x000fe200078e0a03 */
[----:B------:R-:W-:Y:S01]  /*4d60*/  ISETP.GE.AND P5, PT, R11, RZ, PT ;  /* 0x000000ff0b00720c */ /* 0x000fe20003fa6270 */
[----:B------:R-:W-:Y:S01]  /*4d70*/  @!P1 IMAD.MOV R246, RZ, RZ, -R246 ;  /* 0x000000fffff69224 */ /* 0x000fe200078e0af6 */
[----:B------:R-:W-:Y:S01]  /*4d80*/  LOP3.LUT R11, R7, 0x1a0, RZ, 0xfc, !PT ;  /* 0x000001a0070b7812 */ /* 0x000fe200078efcff */
[C---:B------:R-:W-:Y:S01]  /*4d90*/  IMAD R107, R3.reuse, R6, R107 ;  /* 0x00000006036b7224 */ /* 0x040fe200078e026b */
[----:B------:R-:W-:Y:S01]  /*4da0*/  ISETP.GT.U32.AND P1, PT, R3, R103, PT ;  /* 0x000000670300720c */ /* 0x000fe20003f24070 */
[----:B------:R-:W-:Y:S01]  /*4db0*/  @!P0 IMAD.MOV R238, RZ, RZ, -R238 ;  /* 0x000000ffffee8224 */ /* 0x000fe200078e0aee */
[----:B------:R-:W-:Y:S01]  /*4dc0*/  ISETP.GE.AND P0, PT, R13, RZ, PT ;  /* 0x000000ff0d00720c */ /* 0x000fe20003f06270 */
[----:B------:R-:W-:Y:S01]  /*4dd0*/  @!P3 IMAD.IADD R252, R252, 0x1, -R3 ;  /* 0x00000001fcfcb824 */ /* 0x000fe200078e0a03 */
[----:B------:R-:W-:Y:S01]  /*4de0*/  LOP3.LUT R13, R7, 0x184, RZ, 0xfc, !PT ;  /* 0x00000184070d7812 */ /* 0x000fe200078efcff */
[----:B------:R-:W-:Y:S01]  /*4df0*/  IMAD.MOV R10, RZ, RZ, -R9 ;  /* 0x000000ffff0a7224 */ /* 0x000fe200078e0a09 */
[----:B------:R-:W-:Y:S01]  /*4e00*/  ISETP.GT.U32.AND P3, PT, R3, R107, PT ;  /* 0x0000006b0300720c */ /* 0x000fe20003f64070 */
[----:B------:R-:W-:Y:S01]  /*4e10*/  IMAD.HI.U32 R6, R2, R111, RZ ;  /* 0x0000006f02067227 */ /* 0x000fe200078e00ff */
[----:B------:R-:W-:-:S02]  /*4e20*/  IABS R115, R13 ;  /* 0x0000000d00737213 */ /* 0x000fc40000000000 */
[----:B------:R-:W-:Y:S01]  /*4e30*/  LOP3.LUT R9, R7, 0x194, RZ, 0xfc, !PT ;  /* 0x0000019407097812 */ /* 0x000fe200078efcff */
[----:B------:R-:W-:Y:S01]  /*4e40*/  IMAD R119, R3, R10, R119 ;  /* 0x0000000a03777224 */ /* 0x000fe200078e0277 */
[----:B------:R-:W-:Y:S01]  /*4e50*/  LOP3.LUT R10, R7, 0x198, RZ, 0xfc, !PT ;  /* 0x00000198070a7812 */ /* 0x000fe200078efcff */
[----:B------:R-:W-:Y:S01]  /*4e60*/  @!P1 IMAD.IADD R103, R103, 0x1, -R3 ;  /* 0x0000000167679824 */ /* 0x000fe200078e0a03 */
[----:B------:R-:W-:Y:S01]  /*4e70*/  IABS R162, R9 ;  /* 0x0000000900a27213 */ /* 0x000fe20000000000 */
[----:B------:R-:W-:Y:S01]  /*4e80*/  IMAD.HI.U32 R8, R2, R115, RZ ;  /* 0x0000007302087227 */ /* 0x000fe200078e00ff */
[----:B------:R-:W-:Y:S02]  /*4e90*/  ISETP.GT.U32.AND P1, PT, R3, R119, PT ;  /* 0x000000770300720c */ /* 0x000fe40003f24070 */
[----:B------:R-:W-:Y:S01]  /*4ea0*/  IABS R160, R10 ;  /* 0x0000000a00a07213 */ /* 0x000fe20000000000 */
[----:B------:R-:W-:Y:S01]  /*4eb0*/  IMAD.MOV R6, RZ, RZ, -R6 ;  /* 0x000000ffff067224 */ /* 0x000fe200078e0a06 */
[----:B------:R-:W-:Y:S01]  /*4ec0*/  IABS R156, R11 ;  /* 0x0000000b009c7213 */ /* 0x000fe20000000000 */
[----:B------:R-:W-:-:S02]  /*4ed0*/  IMAD.MOV R8, RZ, RZ, -R8 ;  /* 0x000000ffff087224 */ /* 0x000fc400078e0a08 */
[----:B------:R-:W-:Y:S02]  /*4ee0*/  @!P3 IMAD.IADD R107, R107, 0x1, -R3 ;  /* 0x000000016b6bb824 */ /* 0x000fe400078e0a03 */
[C---:B------:R-:W-:Y:S02]  /*4ef0*/  IMAD R111, R3.reuse, R6, R111 ;  /* 0x00000006036f7224 */ /* 0x040fe400078e026f */
[C---:B------:R-:W-:Y:S01]  /*4f00*/  IMAD R115, R3.reuse, R8, R115 ;  /* 0x0000000803737224 */ /* 0x040fe200078e0273 */
[----:B------:R-:W-:Y:S01]  /*4f10*/  ISETP.GT.U32.AND P3, PT, R3, R107, PT ;  /* 0x0000006b0300720c */ /* 0x000fe20003f64070 */
[----:B------:R-:W-:Y:S01]  /*4f20*/  IMAD.HI.U32 R6, R2, R123, RZ ;  /* 0x0000007b02067227 */ /* 0x000fe200078e00ff */
[----:B------:R-:W-:-:S03]  /*4f30*/  LOP3.LUT R8, R7, 0x190, RZ, 0xfc, !PT ;  /* 0x0000019007087812 */ /* 0x000fc600078efcff */
[----:B------:R-:W-:Y:S01]  /*4f40*/  @!P1 IMAD.IADD R119, R119, 0x1, -R3 ;  /* 0x0000000177779824 */ /* 0x000fe200078e0a03 */
[----:B------:R-:W-:Y:S01]  /*4f50*/  IABS R164, R8 ;  /* 0x0000000800a47213 */ /* 0x000fe20000000000 */
[----:B------:R-:W-:Y:S02]  /*4f60*/  IMAD.MOV R6, RZ, RZ, -R6 ;  /* 0x000000ffff067224 */ /* 0x000fe400078e0a06 */
[----:B------:R-:W-:Y:S01]  /*4f70*/  @!P4 IMAD.MOV R103, RZ, RZ, -R103 ;  /* 0x000000ffff67c224 */ /* 0x000fe200078e0a67 */
[C---:B------:R-:W-:Y:S01]  /*4f80*/  ISETP.GT.U32.AND P4, PT, R3.reuse, R119, PT ;  /* 0x000000770300720c */ /* 0x040fe20003f84070 */
[C---:B------:R-:W-:Y:S02]  /*4f90*/  IMAD R123, R3.reuse, R6, R123 ;  /* 0x00000006037b7224 */ /* 0x040fe400078e027b */
[----:B------:R-:W-:Y:S01]  /*4fa0*/  @!P2 IMAD.MOV R250, RZ, RZ, -R250 ;  /* 0x000000fffffaa224 */ /* 0x000fe200078e0afa */
[----:B------:R-:W-:Y:S01]  /*4fb0*/  ISETP.GT.U32.AND P2, PT, R3, R115, PT ;  /* 0x000000730300720c */ /* 0x000fe20003f44070 */
[----:B------:R-:W-:-:S04]  /*4fc0*/  IMAD.HI.U32 R6, R2, R164, RZ ;  /* 0x000000a402067227 */ /* 0x000fc800078e00ff */
[----:B------:R-:W-:Y:S01]  /*4fd0*/  @!P3 IMAD.IADD R107, R107, 0x1, -R3 ;  /* 0x000000016b6bb824 */ /* 0x000fe200078e0a03 */
[----:B------:R-:W-:Y:S01]  /*4fe0*/  ISETP.GE.AND P3, PT, R13, RZ, PT ;  /* 0x000000ff0d00720c */ /* 0x000fe20003f66270 */
[----:B------:R-:W-:Y:S01]  /*4ff0*/  IMAD.MOV R6, RZ, RZ, -R6 ;  /* 0x000000ffff067224 */ /* 0x000fe200078e0a06 */
[----:B------:R-:W-:Y:S01]  /*5000*/  LOP3.LUT R13, R7, 0x1e0, RZ, 0xfc, !PT ;  /* 0x000001e0070d7812 */ /* 0x000fe200078efcff */
[----:B------:R-:W-:Y:S01]  /*5010*/  @!P0 IMAD.MOV R248, RZ, RZ, -R248 ;  /* 0x000000fffff88224 */ /* 0x000fe200078e0af8 */
[C---:B------:R-:W-:Y:S01]  /*5020*/  ISETP.GT.U32.AND P0, PT, R3.reuse, R111, PT ;  /* 0x0000006f0300720c */ /* 0x040fe20003f04070 */
[----:B------:R-:W-:Y:S01]  /*5030*/  @!P5 IMAD.MOV R107, RZ, RZ, -R107 ;  /* 0x000000ffff6bd224 */ /* 0x000fe200078e0a6b */
[C---:B------:R-:W-:Y:S01]  /*5040*/  ISETP.GT.U32.AND P5, PT, R3.reuse, R123, PT ;  /* 0x0000007b0300720c */ /* 0x040fe20003fa4070 */
[----:B------:R-:W-:Y:S01]  /*5050*/  IMAD R164, R3, R6, R164 ;  /* 0x0000000603a47224 */ /* 0x000fe200078e02a4 */
[----:B------:R-:W-:Y:S01]  /*5060*/  IABS R18, R13 ;  /* 0x0000000d00127213 */ /* 0x000fe20000000000 */
[----:B------:R-:W-:-:S02]  /*5070*/  @!P4 IMAD.IADD R119, R119, 0x1, -R3 ;  /* 0x000000017777c824 */ /* 0x000fc400078e0a03 */
[----:B------:R-:W-:Y:S01]  /*5080*/  @!P2 IMAD.IADD R115, R115, 0x1, -R3 ;  /* 0x000000017373a824 */ /* 0x000fe200078e0a03 */
[----:B------:R-:W-:Y:S01]  /*5090*/  ISETP.GT.U32.AND P4, PT, R3, R164, PT ;  /* 0x000000a40300720c */ /* 0x000fe20003f84070 */
[----:B------:R-:W-:-:S03]  /*50a0*/  IMAD.HI.U32 R6, R2, R162, RZ ;  /* 0x000000a202067227 */ /* 0x000fc600078e00ff */
[----:B------:R-:W-:Y:S01]  /*50b0*/  ISETP.GT.U32.AND P1, PT, R3, R115, PT ;  /* 0x000000730300720c */ /* 0x000fe20003f24070 */
[--C-:B------:R-:W-:Y:S01]  /*50c0*/  @!P0 IMAD.IADD R111, R111, 0x1, -R3.reuse ;  /* 0x000000016f6f8824 */ /* 0x100fe200078e0a03 */
[----:B------:R-:W-:Y:S01]  /*50d0*/  ISETP.GE.AND P0, PT, R14, RZ, PT ;  /* 0x000000ff0e00720c */ /* 0x000fe20003f06270 */
[--C-:B------:R-:W-:Y:S01]  /*50e0*/  @!P5 IMAD.IADD R123, R123, 0x1, -R3.reuse ;  /* 0x000000017b7bd824 */ /* 0x100fe200078e0a03 */
[----:B------:R-:W-:Y:S01]  /*50f0*/  ISETP.GE.AND P5, PT, R9, RZ, PT ;  /* 0x000000ff0900720c */ /* 0x000fe20003fa6270 */
[----:B------:R-:W-:Y:S01]  /*5100*/  IMAD.MOV R6, RZ, RZ, -R6 ;  /* 0x000000ffff067224 */ /* 0x000fe200078e0a06 */
[C---:B------:R-:W-:Y:S01]  /*5110*/  ISETP.GT.U32.AND P2, PT, R3.reuse, R111, PT ;  /* 0x0000006f0300720c */ /* 0x040fe20003f44070 */
[----:B------:R-:W-:Y:S01]  /*5120*/  @!P6 IMAD.MOV R252, RZ, RZ, -R252 ;  /* 0x000000fffffce224 */ /* 0x000fe200078e0afc */
[----:B------:R-:W-:Y:S01]  /*5130*/  ISETP.GE.AND P6, PT, R12, RZ, PT ;  /* 0x000000ff0c00720c */ /* 0x000fe20003fc6270 */
[----:B------:R-:W-:Y:S01]  /*5140*/  @!P4 IMAD.IADD R164, R164, 0x1, -R3 ;  /* 0x00000001a4a4c824 */ /* 0x000fe200078e0a03 */
[C---:B------:R-:W-:Y:S01]  /*5150*/  ISETP.GT.U32.AND P4, PT, R3.reuse, R123, PT ;  /* 0x0000007b0300720c */ /* 0x040fe20003f84070 */
[----:B------:R-:W-:Y:S01]  /*5160*/  IMAD R162, R3, R6, R162 ;  /* 0x0000000603a27224 */ /* 0x000fe200078e02a2 */
[C---:B------:R-:W-:Y:S01]  /*5170*/  LOP3.LUT R9, R7.reuse, 0x19c, RZ, 0xfc, !PT ;  /* 0x0000019c07097812 */ /* 0x040fe200078efcff */
[----:B------:R-:W-:Y:S01]  /*5180*/  IMAD.HI.U32 R6, R2, R160, RZ ;  /* 0x000000a002067227 */ /* 0x000fe200078e00ff */
[----:B------:R-:W-:-:S02]  /*5190*/  LOP3.LUT R12, R7, 0x1b0, RZ, 0xfc, !PT ;  /* 0x000001b0070c7812 */ /* 0x000fc400078efcff */
[----:B------:R-:W-:Y:S01]  /*51a0*/  IABS R158, R9 ;  /* 0x00000009009e7213 */ /* 0x000fe20000000000 */
[----:B------:R-:W-:Y:S01]  /*51b0*/  @!P1 IMAD.IADD R115, R115, 0x1, -R3 ;  /* 0x0000000173739824 */ /* 0x000fe200078e0a03 */
[----:B------:R-:W-:Y:S01]  /*51c0*/  ISETP.GE.AND P1, PT, R8, RZ, PT ;  /* 0x000000ff0800720c */ /* 0x000fe20003f26270 */
[----:B------:R-:W-:Y:S01]  /*51d0*/  IMAD.MOV R6, RZ, RZ, -R6 ;  /* 0x000000ffff067224 */ /* 0x000fe200078e0a06 */
[----:B------:R-:W-:Y:S01]  /*51e0*/  IABS R148, R12 ;  /* 0x0000000c00947213 */ /* 0x000fe20000000000 */
[----:B------:R-:W-:Y:S01]  /*51f0*/  @!P3 IMAD.MOV R115, RZ, RZ, -R115 ;  /* 0x000000ffff73b224 */ /* 0x000fe200078e0a73 */
[C---:B------:R-:W-:Y:S01]  /*5200*/  ISETP.GT.U32.AND P3, PT, R3.reuse, R162, PT ;  /* 0x000000a20300720c */ /* 0x040fe20003f64070 */
[----:B------:R-:W-:Y:S01]  /*5210*/  IMAD R160, R3, R6, R160 ;  /* 0x0000000603a07224 */ /* 0x000fe200078e02a0 */
[----:B------:R-:W-:Y:S01]  /*5220*/  IABS R14, R21 ;  /* 0x00000015000e7213 */ /* 0x000fe20000000000 */
[--C-:B------:R-:W-:Y:S01]  /*5230*/  @!P2 IMAD.IADD R111, R111, 0x1, -R3.reuse ;  /* 0x000000016f6fa824 */ /* 0x100fe200078e0a03 */
[----:B------:R-:W-:Y:S01]  /*5240*/  ISETP.GE.AND P2, PT, R15, RZ, PT ;  /* 0x000000ff0f00720c */ /* 0x000fe20003f46270 */
[----:B------:R-:W-:Y:S01]  /*5250*/  @!P4 IMAD.IADD R123, R123, 0x1, -R3 ;  /* 0x000000017b7bc824 */ /* 0x000fe200078e0a03 */
[C---:B------:R-:W-:Y:S01]  /*5260*/  ISETP.GT.U32.AND P4, PT, R3.reuse, R160, PT ;  /* 0x000000a00300720c */ /* 0x040fe20003f84070 */
[----:B------:R-:W-:Y:S01]  /*5270*/  @!P6 IMAD.MOV R111, RZ, RZ, -R111 ;  /* 0x000000ffff6fe224 */ /* 0x000fe200078e0a6f */
[----:B------:R-:W-:Y:S01]  /*5280*/  ISETP.GT.U32.AND P6, PT, R3, R164, PT ;  /* 0x000000a40300720c */ /* 0x000fe20003fc4070 */
[----:B------:R-:W-:Y:S01]  /*5290*/  IMAD.HI.U32 R6, R2, R158, RZ ;  /* 0x0000009e02067227 */ /* 0x000fe200078e00ff */
[----:B------:R-:W-:-:S03]  /*52a0*/  LOP3.LUT R15, R7, 0x1e4, RZ, 0xfc, !PT ;  /* 0x000001e4070f7812 */ /* 0x000fc600078efcff */
[--C-:B------:R-:W-:Y:S01]  /*52b0*/  @!P3 IMAD.IADD R162, R162, 0x1, -R3.reuse ;  /* 0x00000001a2a2b824 */ /* 0x100fe200078e0a03 */
[----:B------:R-:W-:Y:S01]  /*52c0*/  ISETP.GE.AND P3, PT, R11, RZ, PT ;  /* 0x000000ff0b00720c */ /* 0x000fe20003f66270 */
[----:B------:R-:W-:Y:S01]  /*52d0*/  IMAD.MOV R6, RZ, RZ, -R6 ;  /* 0x000000ffff067224 */ /* 0x000fe200078e0a06 */
[----:B------:R-:W-:Y:S01]  /*52e0*/  LOP3.LUT R11, R7, 0x1ac, RZ, 0xfc, !PT ;  /* 0x000001ac070b7812 */ /* 0x000fe200078efcff */
[----:B------:R-:W-:Y:S01]  /*52f0*/  IMAD.HI.U32 R8, R2, R156, RZ ;  /* 0x0000009c02087227 */ /* 0x000fe200078e00ff */
[----:B------:R-:W-:Y:S02]  /*5300*/  IABS R20, R15 ;  /* 0x0000000f00147213 */ /* 0x000fe40000000000 */
[----:B------:R-:W-:Y:S01]  /*5310*/  IABS R150, R11 ;  /* 0x0000000b00967213 */ /* 0x000fe20000000000 */
[--C-:B------:R-:W-:Y:S01]  /*5320*/  @!P4 IMAD.IADD R160, R160, 0x1, -R3.reuse ;  /* 0x00000001a0a0c824 */ /* 0x100fe200078e0a03 */
[----:B------:R-:W-:Y:S01]  /*5330*/  ISETP.GT.U32.AND P4, PT, R3, R162, PT ;  /* 0x000000a20300720c */ /* 0x000fe20003f84070 */
[----:B------:R-:W-:Y:S01]  /*5340*/  @!P6 IMAD.IADD R164, R164, 0x1, -R3 ;  /* 0x00000001a4a4e824 */ /* 0x000fe200078e0a03 */
[----:B------:R-:W-:Y:S01]  /*5350*/  ISETP.GE.AND P6, PT, R9, RZ, PT ;  /* 0x000000ff0900720c */ /* 0x000fe20003fc6270 */
[----:B------:R-:W-:Y:S01]  /*5360*/  IMAD R158, R3, R6, R158 ;  /* 0x00000006039e7224 */ /* 0x000fe200078e029e */
[----:B------:R-:W-:Y:S01]  /*5370*/  LOP3.LUT R9, R7, 0x1a4, RZ, 0xfc, !PT ;  /* 0x000001a407097812 */ /* 0x000fe200078efcff */
[----:B------:R-:W-:-:S02]  /*5380*/  IMAD.MOV R8, RZ, RZ, -R8 ;  /* 0x000000ffff087224 */ /* 0x000fc400078e0a08 */
[----:B------:R-:W-:Y:S01]  /*5390*/  @!P1 IMAD.MOV R164, RZ, RZ, -R164 ;  /* 0x000000ffffa49224 */ /* 0x000fe200078e0aa4 */
[C---:B------:R-:W-:Y:S01]  /*53a0*/  ISETP.GT.U32.AND P1, PT, R3.reuse, R158, PT ;  /* 0x0000009e0300720c */ /* 0x040fe20003f24070 */
[C---:B------:R-:W-:Y:S01]  /*53b0*/  IMAD R156, R3.reuse, R8, R156 ;  /* 0x00000008039c7224 */ /* 0x040fe200078e029c */
[----:B------:R-:W-:Y:S01]  /*53c0*/  IABS R154, R9 ;  /* 0x00000009009a7213 */ /* 0x000fe20000000000 */
[----:B------:R-:W-:Y:S01]  /*53d0*/  @!P0 IMAD.MOV R119, RZ, RZ, -R119 ;  /* 0x000000ffff778224 */ /* 0x000fe200078e0a77 */
[----:B------:R-:W-:Y:S01]  /*53e0*/  ISETP.GE.AND P0, PT, R10, RZ, PT ;  /* 0x000000ff0a00720c */ /* 0x000fe20003f06270 */
[----:B------:R-:W-:Y:S01]  /*53f0*/  @!P4 IMAD.IADD R162, R162, 0x1, -R3 ;  /* 0x00000001a2a2c824 */ /* 0x000fe200078e0a03 */
[----:B------:R-:W-:Y:S01]  /*5400*/  ISETP.GT.U32.AND P4, PT, R3, R156, PT ;  /* 0x0000009c0300720c */ /* 0x000fe20003f84070 */
[----:B------:R-:W-:Y:S01]  /*5410*/  IMAD.HI.U32 R6, R2, R154, RZ ;  /* 0x0000009a02067227 */ /* 0x000fe200078e00ff */
[----:B------:R-:W-:-:S03]  /*5420*/  LOP3.LUT R10, R7, 0x1a8, RZ, 0xfc, !PT ;  /* 0x000001a8070a7812 */ /* 0x000fc600078efcff */
[----:B------:R-:W-:Y:S01]  /*5430*/  @!P2 IMAD.MOV R123, RZ, RZ, -R123 ;  /* 0x000000ffff7ba224 */ /* 0x000fe200078e0a7b */
[C---:B------:R-:W-:Y:S01]  /*5440*/  ISETP.GT.U32.AND P2, PT, R3.reuse, R160, PT ;  /* 0x000000a00300720c */ /* 0x040fe20003f44070 */
[----:B------:R-:W-:Y:S01]  /*5450*/  @!P1 IMAD.IADD R158, R158, 0x1, -R3 ;  /* 0x000000019e9e9824 */ /* 0x000fe200078e0a03 */
[----:B------:R-:W-:Y:S01]  /*5460*/  IABS R152, R10 ;  /* 0x0000000a00987213 */ /* 0x000fe20000000000 */
[----:B------:R-:W-:Y:S02]  /*5470*/  IMAD.MOV R6, RZ, RZ, -R6 ;  /* 0x000000ffff067224 */ /* 0x000fe400078e0a06 */
[----:B------:R-:W-:Y:S01]  /*5480*/  @!P5 IMAD.MOV R162, RZ, RZ, -R162 ;  /* 0x000000ffffa2d224 */ /* 0x000fe200078e0aa2 */
[C---:B------:R-:W-:Y:S01]  /*5490*/  ISETP.GT.U32.AND P5, PT, R3.reuse, R158, PT ;  /* 0x0000009e0300720c */ /* 0x040fe20003fa4070 */
[----:B------:R-:W-:Y:S02]  /*54a0*/  IMAD R154, R3, R6, R154 ;  /* 0x00000006039a7224 */ /* 0x000fe400078e029a */
[----:B------:R-:W-:-:S03]  /*54b0*/  IMAD.HI.U32 R6, R2, R152, RZ ;  /* 0x0000009802067227 */ /* 0x000fc600078e00ff */
[C---:B------:R-:W-:Y:S01]  /*54c0*/  ISETP.GT.U32.AND P1, PT, R3.reuse, R154, PT ;  /* 0x0000009a0300720c */ /* 0x040fe20003f24070 */
[--C-:B------:R-:W-:Y:S02]  /*54d0*/  @!P4 IMAD.IADD R156, R156, 0x1, -R3.reuse ;  /* 0x000000019c9cc824 */ /* 0x100fe400078e0a03 */
[----:B------:R-:W-:Y:S02]  /*54e0*/  IMAD.MOV R6, RZ, RZ, -R6 ;  /* 0x000000ffff067224 */ /* 0x000fe400078e0a06 */
[----:B------:R-:W-:Y:S01]  /*54f0*/  @!P2 IMAD.IADD R160, R160, 0x1, -R3 ;  /* 0x00000001a0a0a824 */ /* 0x000fe200078e0a03 */
[C---:B------:R-:W-:Y:S01]  /*5500*/  ISETP.GT.U32.AND P4, PT, R3.reuse, R156, PT ;  /* 0x0000009c0300720c */ /* 0x040fe20003f84070 */
[----:B------:R-:W-:Y:S01]  /*5510*/  IMAD R152, R3, R6, R152 ;  /* 0x0000000603987224 */ /* 0x000fe200078e0298 */
[----:B------:R-:W-:Y:S01]  /*5520*/  ISETP.GE.AND P2, PT, R9, RZ, PT ;  /* 0x000000ff0900720c */ /* 0x000fe20003f46270 */
[----:B------:R-:W-:-:S04]  /*5530*/  IMAD.HI.U32 R9, R2, R148, RZ ;  /* 0x0000009402097227 */ /* 0x000fc800078e00ff */
[----:B------:R-:W-:Y:S01]  /*5540*/  @!P5 IMAD.IADD R158, R158, 0x1, -R3 ;  /* 0x000000019e9ed824 */ /* 0x000fe200078e0a03 */
[----:B------:R-:W-:Y:S01]  /*5550*/  ISETP.GT.U32.AND P5, PT, R3, R152, PT ;  /* 0x000000980300720c */ /* 0x000fe20003fa4070 */
[----:B------:R-:W-:Y:S02]  /*5560*/  IMAD.MOV R9, RZ, RZ, -R9 ;  /* 0x000000ffff097224 */ /* 0x000fe400078e0a09 */
[----:B------:R-:W-:-:S04]  /*5570*/  IMAD.HI.U32 R8, R2, R150, RZ ;  /* 0x0000009602087227 */ /* 0x000fc800078e00ff */
[----:B------:R-:W-:Y:S01]  /*5580*/  IMAD R148, R3, R9, R148 ;  /* 0x0000000903947224 */ /* 0x000fe200078e0294 */
[----:B------:R-:W-:Y:S01]  /*5590*/  LOP3.LUT R9, R7, 0x1b8, RZ, 0xfc, !PT ;  /* 0x000001b807097812 */ /* 0x000fe200078efcff */
[--C-:B------:R-:W-:Y:S02]  /*55a0*/  @!P4 IMAD.IADD R156, R156, 0x1, -R3.reuse ;  /* 0x000000019c9cc824 */ /* 0x100fe400078e0a03 */
[----:B------:R-:W-:Y:S01]  /*55b0*/  IMAD.MOV R8, RZ, RZ, -R8 ;  /* 0x000000ffff087224 */ /* 0x000fe200078e0a08 */
[----:B------:R-:W-:Y:S01]  /*55c0*/  IABS R84, R9 ;  /* 0x0000000900547213 */ /* 0x000fe20000000000 */
[----:B------:R-:W-:Y:S01]  /*55d0*/  @!P3 IMAD.MOV R156, RZ, RZ, -R156 ;  /* 0x000000ffff9cb224 */ /* 0x000fe200078e0a9c */
[C---:B------:R-:W-:Y:S01]  /*55e0*/  ISETP.GT.U32.AND P3, PT, R3.reuse, R148, PT ;  /* 0x000000940300720c */ /* 0x040fe20003f64070 */
[----:B------:R-:W-:Y:S01]  /*55f0*/  IMAD R150, R3, R8, R150 ;  /* 0x0000000803967224 */ /* 0x000fe200078e0296 */
[----:B------:R-:W-:Y:S01]  /*5600*/  LOP3.LUT R8, R7, 0x1b4, RZ, 0xfc, !PT ;  /* 0x000001b407087812 */ /* 0x000fe200078efcff */
[----:B------:R-:W-:-:S02]  /*5610*/  @!P5 IMAD.IADD R152, R152, 0x1, -R3 ;  /* 0x000000019898d824 */ /* 0x000fc400078e0a03 */
[--C-:B------:R-:W-:Y:S01]  /*5620*/  @!P1 IMAD.IADD R154, R154, 0x1, -R3.reuse ;  /* 0x000000019a9a9824 */ /* 0x100fe200078e0a03 */
[----:B------:R-:W-:Y:S01]  /*5630*/  IABS R146, R8 ;  /* 0x0000000800927213 */ /* 0x000fe20000000000 */
[----:B------:R-:W-:Y:S01]  /*5640*/  @!P0 IMAD.MOV R160, RZ, RZ, -R160 ;  /* 0x000000ffffa08224 */ /* 0x000fe200078e0aa0 */
[C---:B------:R-:W-:Y:S01]  /*5650*/  ISETP.GT.U32.AND P5, PT, R3.reuse, R152, PT ;  /* 0x000000980300720c */ /* 0x040fe20003fa4070 */
[----:B------:R-:W-:Y:S01]  /*5660*/  @!P6 IMAD.MOV R158, RZ, RZ, -R158 ;  /* 0x000000ffff9ee224 */ /* 0x000fe200078e0a9e */
[C---:B------:R-:W-:Y:S01]  /*5670*/  ISETP.GT.U32.AND P1, PT, R3.reuse, R154, PT ;  /* 0x0000009a0300720c */ /* 0x040fe20003f24070 */
[----:B------:R-:W-:Y:S01]  /*5680*/  IMAD.HI.U32 R6, R2, R146, RZ ;  /* 0x0000009202067227 */ /* 0x000fe200078e00ff */
[----:B------:R-:W-:Y:S02]  /*5690*/  ISETP.GE.AND P0, PT, R10, RZ, PT ;  /* 0x000000ff0a00720c */ /* 0x000fe40003f06270 */
[----:B------:R-:W-:Y:S01]  /*56a0*/  ISETP.GT.U32.AND P4, PT, R3, R150, PT ;  /* 0x000000960300720c */ /* 0x000fe20003f84070 */
[----:B------:R-:W-:Y:S01]  /*56b0*/  @!P3 IMAD.IADD R148, R148, 0x1, -R3 ;  /* 0x000000019494b824 */ /* 0x000fe200078e0a03 */
[----:B------:R-:W-:Y:S01]  /*56c0*/  LOP3.LUT R10, R7, 0x1bc, RZ, 0xfc, !PT ;  /* 0x000001bc070a7812 */ /* 0x000fe200078efcff */
[----:B------:R-:W-:Y:S01]  /*56d0*/  IMAD.MOV R6, RZ, RZ, -R6 ;  /* 0x000000ffff067224 */ /* 0x000fe200078e0a06 */
[----:B------:R-:W-:-:S02]  /*56e0*/  ISETP.GE.AND P6, PT, R11, RZ, PT ;  /* 0x000000ff0b00720c */ /* 0x000fc40003fc6270 */
[C---:B------:R-:W-:Y:S01]  /*56f0*/  ISETP.GT.U32.AND P3, PT, R3.reuse, R148, PT ;  /* 0x000000940300720c */ /* 0x040fe20003f64070 */
[----:B------:R-:W-:Y:S01]  /*5700*/  IMAD R146, R3, R6, R146 ;  /* 0x0000000603927224 */ /* 0x000fe200078e0292 */
[----:B------:R-:W-:Y:S01]  /*5710*/  IABS R80, R10 ;  /* 0x0000000a00507213 */ /* 0x000fe20000000000 */
[----:B------:R-:W-:Y:S01]  /*5720*/  IMAD.HI.U32 R6, R2, R84, RZ ;  /* 0x0000005402067227 */ /* 0x000fe200078e00ff */
[----:B------:R-:W-:-:S03]  /*5730*/  LOP3.LUT R11, R7, 0x1c0, RZ, 0xfc, !PT ;  /* 0x000001c0070b7812 */ /* 0x000fc600078efcff */
[--C-:B------:R-:W-:Y:S01]  /*5740*/  @!P5 IMAD.IADD R152, R152, 0x1, -R3.reuse ;  /* 0x000000019898d824 */ /* 0x100fe200078e0a03 */
[----:B------:R-:W-:Y:S01]  /*5750*/  ISETP.GE.AND P5, PT, R8, RZ, PT ;  /* 0x000000ff0800720c */ /* 0x000fe20003fa6270 */
[----:B------:R-:W-:Y:S01]  /*5760*/  IMAD.MOV R8, RZ, RZ, -R6 ;  /* 0x000000ffff087224 */ /* 0x000fe200078e0a06 */
[----:B------:R-:W-:Y:S01]  /*5770*/  IABS R76, R11 ;  /* 0x0000000b004c7213 */ /* 0x000fe20000000000 */
[--C-:B------:R-:W-:Y:S01]  /*5780*/  @!P1 IMAD.IADD R154, R154, 0x1, -R3.reuse ;  /* 0x000000019a9a9824 */ /* 0x100fe200078e0a03 */
[----:B------:R-:W-:Y:S01]  /*5790*/  ISETP.GE.AND P1, PT, R12, RZ, PT ;  /* 0x000000ff0c00720c */ /* 0x000fe20003f26270 */
[----:B------:R-:W-:Y:S01]  /*57a0*/  IMAD R84, R3, R8, R84 ;  /* 0x0000000803547224 */ /* 0x000fe200078e0254 */
[----:B------:R-:W-:Y:S01]  /*57b0*/  LOP3.LUT R12, R7, 0x1dc, RZ, 0xfc, !PT ;  /* 0x000001dc070c7812 */ /* 0x000fe200078efcff */
[----:B------:R-:W-:Y:S02]  /*57c0*/  @!P3 IMAD.IADD R148, R148, 0x1, -R3 ;  /* 0x000000019494b824 */ /* 0x000fe400078e0a03 */
[----:B------:R-:W-:Y:S01]  /*57d0*/  @!P2 IMAD.MOV R154, RZ, RZ, -R154 ;  /* 0x000000ffff9aa224 */ /* 0x000fe200078e0a9a */
[C---:B------:R-:W-:Y:S01]  /*57e0*/  ISETP.GT.U32.AND P3, PT, R3.reuse, R84, PT ;  /* 0x000000540300720c */ /* 0x040fe20003f64070 */
[----:B------:R-:W-:Y:S01]  /*57f0*/  IMAD.HI.U32 R6, R2, R80, RZ ;  /* 0x0000005002067227 */ /* 0x000fe200078e00ff */
[----:B------:R-:W-:-:S02]  /*5800*/  ISETP.GT.U32.AND P2, PT, R3, R146, PT ;  /* 0x000000920300720c */ /* 0x000fc40003f44070 */
[----:B------:R-:W-:Y:S01]  /*5810*/  IABS R22, R12 ;  /* 0x0000000c00167213 */ /* 0x000fe20000000000 */
[--C-:B------:R-:W-:Y:S02]  /*5820*/  @!P4 IMAD.IADD R150, R150, 0x1, -R3.reuse ;  /* 0x000000019696c824 */ /* 0x100fe400078e0a03 */
[----:B------:R-:W-:Y:S02]  /*5830*/  IMAD.MOV R6, RZ, RZ, -R6 ;  /* 0x000000ffff067224 */ /* 0x000fe400078e0a06 */
[----:B------:R-:W-:Y:S01]  /*5840*/  @!P1 IMAD.MOV R148, RZ, RZ, -R148 ;  /* 0x000000ffff949224 */ /* 0x000fe200078e0a94 */
[C---:B------:R-:W-:Y:S01]  /*5850*/  ISETP.GT.U32.AND P4, PT, R3.reuse, R150, PT ;  /* 0x000000960300720c */ /* 0x040fe20003f84070 */
[----:B------:R-:W-:Y:S02]  /*5860*/  IMAD R80, R3, R6, R80 ;  /* 0x0000000603507224 */ /* 0x000fe400078e0250 */
[----:B------:R-:W-:Y:S01]  /*5870*/  @!P3 IMAD.IADD R84, R84, 0x1, -R3 ;  /* 0x000000015454b824 */ /* 0x000fe200078e0a03 */
[----:B------:R-:W-:Y:S01]  /*5880*/  ISETP.GE.AND P3, PT, R11, RZ, PT ;  /* 0x000000ff0b00720c */ /* 0x000fe20003f66270 */
[----:B------:R-:W-:Y:S01]  /*5890*/  IMAD.HI.U32 R6, R2, R76, RZ ;  /* 0x0000004c02067227 */ /* 0x000fe200078e00ff */
[----:B------:R-:W-:-:S02]  /*58a0*/  LOP3.LUT R11, R7, 0x1d4, RZ, 0xfc, !PT ;  /* 0x000001d4070b7812 */ /* 0x000fc400078efcff */
[C---:B------:R-:W-:Y:S01]  /*58b0*/  ISETP.GT.U32.AND P1, PT, R3.reuse, R84, PT ;  /* 0x000000540300720c */ /* 0x040fe20003f24070 */
[--C-:B------:R-:W-:Y:S01]  /*58c0*/  @!P2 IMAD.IADD R146, R146, 0x1, -R3.reuse ;  /* 0x000000019292a824 */ /* 0x100fe200078e0a03 */
[----:B------:R-:W-:Y:S01]  /*58d0*/  IABS R26, R11 ;  /* 0x0000000b001a7213 */ /* 0x000fe20000000000 */
[----:B------:R-:W-:Y:S02]  /*58e0*/  IMAD.MOV R8, RZ, RZ, -R6 ;  /* 0x000000ffff087224 */ /* 0x000fe400078e0a06 */
[--C-:B------:R-:W-:Y:S01]  /*58f0*/  @!P4 IMAD.IADD R150, R150, 0x1, -R3.reuse ;  /* 0x000000019696c824 */ /* 0x100fe200078e0a03 */
[C---:B------:R-:W-:Y:S01]  /*5900*/  ISETP.GT.U32.AND P2, PT, R3.reuse, R146, PT ;  /* 0x000000920300720c */ /* 0x040fe20003f44070 */
[----:B------:R-:W-:Y:S01]  /*5910*/  IMAD R76, R3, R8, R76 ;  /* 0x00000008034c7224 */ /* 0x000fe200078e024c */
[----:B------:R-:W-:Y:S01]  /*5920*/  ISETP.GE.AND P4, PT, R9, RZ, PT ;  /* 0x000000ff0900720c */ /* 0x000fe20003f86270 */
[----:B------:R-:W-:Y:S01]  /*5930*/  @!P6 IMAD.MOV R150, RZ, RZ, -R150 ;  /* 0x000000ffff96e224 */ /* 0x000fe200078e0a96 */
[----:B------:R-:W-:Y:S01]  /*5940*/  LOP3.LUT R9, R7, 0x1c4, RZ, 0xfc, !PT ;  /* 0x000001c407097812 */ /* 0x000fe200078efcff */
[----:B------:R-:W-:Y:S01]  /*5950*/  @!P0 IMAD.MOV R152, RZ, RZ, -R152 ;  /* 0x000000ffff988224 */ /* 0x000fe200078e0a98 */
[C---:B------:R-:W-:Y:S01]  /*5960*/  ISETP.GT.U32.AND P6, PT, R3.reuse, R80, PT ;  /* 0x000000500300720c */ /* 0x040fe20003fc4070 */
[----:B------:R-:W-:Y:S01]  /*5970*/  @!P1 IMAD.IADD R84, R84, 0x1, -R3 ;  /* 0x0000000154549824 */ /* 0x000fe200078e0a03 */
[----:B------:R-:W-:-:S02]  /*5980*/  ISETP.GT.U32.AND P1, PT, R3, R76, PT ;  /* 0x0000004c0300720c */ /* 0x000fc40003f24070 */
[----:B------:R-:W-:Y:S02]  /*5990*/  IABS R34, R9 ;  /* 0x0000000900227213 */ /* 0x000fe40000000000 */
[----:B------:R-:W-:Y:S01]  /*59a0*/  ISETP.GE.AND P0, PT, R10, RZ, PT ;  /* 0x000000ff0a00720c */ /* 0x000fe20003f06270 */
[--C-:B------:R-:W-:Y:S01]  /*59b0*/  @!P2 IMAD.IADD R146, R146, 0x1, -R3.reuse ;  /* 0x000000019292a824 */ /* 0x100fe200078e0a03 */
[----:B------:R-:W-:Y:S01]  /*59c0*/  ISETP.GE.AND P2, PT, R9, RZ, PT ;  /* 0x000000ff0900720c */ /* 0x000fe20003f46270 */
[----:B------:R-:W-:Y:S01]  /*59d0*/  IMAD.HI.U32 R6, R2, R34, RZ ;  /* 0x0000002202067227 */ /* 0x000fe200078e00ff */
[C---:B------:R-:W-:Y:S02]  /*59e0*/  LOP3.LUT R9, R7.reuse, 0x1c8, RZ, 0xfc, !PT ;  /* 0x000001c807097812 */ /* 0x040fe400078efcff */
[----:B------:R-:W-:Y:S01]  /*59f0*/  LOP3.LUT R10, R7, 0x1d0, RZ, 0xfc, !PT ;  /* 0x000001d0070a7812 */ /* 0x000fe200078efcff */
[----:B------:R-:W-:Y:S01]  /*5a00*/  IMAD.MOV R6, RZ, RZ, -R6 ;  /* 0x000000ffff067224 */ /* 0x000fe200078e0a06 */
[----:B------:R-:W-:Y:S01]  /*5a10*/  IABS R8, R9 ;  /* 0x0000000900087213 */ /* 0x000fe20000000000 */
[----:B------:R-:W-:Y:S01]  /*5a20*/  @!P1 IMAD.IADD R76, R76, 0x1, -R3 ;  /* 0x000000014c4c9824 */ /* 0x000fe200078e0a03 */
[----:B------:R-:W-:Y:S01]  /*5a30*/  IABS R30, R10 ;  /* 0x0000000a001e7213 */ /* 0x000fe20000000000 */
[----:B------:R-:W-:-:S02]  /*5a40*/  IMAD R34, R3, R6, R34 ;  /* 0x0000000603227224 */ /* 0x000fc400078e0222 */
[----:B------:R-:W-:Y:S01]  /*5a50*/  IMAD.HI.U32 R6, R2, R8, RZ ;  /* 0x0000000802067227 */ /* 0x000fe200078e00ff */
[----:B------:R-:W-:-:S03]  /*5a60*/  ISETP.GT.U32.AND P1, PT, R3, R76, PT ;  /* 0x0000004c0300720c */ /* 0x000fc60003f24070 */
[----:B------:R-:W-:Y:S02]  /*5a70*/  IMAD.MOV R6, RZ, RZ, -R6 ;  /* 0x000000ffff067224 */ /* 0x000fe400078e0a06 */
[--C-:B------:R-:W-:Y:S02]  /*5a80*/  @!P6 IMAD.IADD R80, R80, 0x1, -R3.reuse ;  /* 0x000000015050e824 */ /* 0x100fe400078e0a03 */
[C---:B------:R-:W-:Y:S02]  /*5a90*/  IMAD R6, R3.reuse, R6, R8 ;  /* 0x0000000603067224 */ /* 0x040fe400078e0208 */
[----:B------:R-:W-:Y:S01]  /*5aa0*/  @!P5 IMAD.MOV R146, RZ, RZ, -R146 ;  /* 0x000000ffff92d224 */ /* 0x000fe200078e0a92 */
[----:B------:R-:W-:Y:S01]  /*5ab0*/  ISETP.GT.U32.AND P6, PT, R3, R80, PT ;  /* 0x000000500300720c */ /* 0x000fe20003fc4070 */
[----:B------:R-:W-:Y:S01]  /*5ac0*/  @!P4 IMAD.MOV R84, RZ, RZ, -R84 ;  /* 0x000000ffff54c224 */ /* 0x000fe200078e0a54 */
[----:B------:R-:W-:Y:S01]  /*5ad0*/  ISETP.GE.AND P5, PT, R9, RZ, PT ;  /* 0x000000ff0900720c */ /* 0x000fe20003fa6270 */
[----:B------:R-:W-:Y:S01]  /*5ae0*/  @!P1 IMAD.IADD R76, R76, 0x1, -R3 ;  /* 0x000000014c4c9824 */ /* 0x000fe200078e0a03 */
[----:B------:R-:W-:-:S02]  /*5af0*/  ISETP.GT.U32.AND P1, PT, R3, R6, PT ;  /* 0x000000060300720c */ /* 0x000fc40003f24070 */
[----:B------:R-:W-:Y:S01]  /*5b00*/  LOP3.LUT R9, R7, 0x1cc, RZ, 0xfc, !PT ;  /* 0x000001cc07097812 */ /* 0x000fe200078efcff */
[----:B------:R-:W-:Y:S01]  /*5b10*/  @!P3 IMAD.MOV R76, RZ, RZ, -R76 ;  /* 0x000000ffff4cb224 */ /* 0x000fe200078e0a4c */
[----:B------:R-:W-:Y:S01]  /*5b20*/  ISETP.GE.AND P3, PT, R11, RZ, PT ;  /* 0x000000ff0b00720c */ /* 0x000fe20003f66270 */
[----:B------:R-:W-:Y:S01]  /*5b30*/  IMAD.HI.U32 R11, R2, R20, RZ ;  /* 0x00000014020b7227 */ /* 0x000fe200078e00ff */
[----:B------:R-:W-:Y:S02]  /*5b40*/  ISETP.GE.AND P4, PT, R9, RZ, PT ;  /* 0x000000ff0900720c */ /* 0x000fe40003f86270 */
[----:B------:R-:W-:Y:S01]  /*5b50*/  IABS R28, R9 ;  /* 0x00000009001c7213 */ /* 0x000fe20000000000 */
[----:B------:R-:W-:Y:S01]  /*5b60*/  @!P6 IMAD.IADD R80, R80, 0x1, -R3 ;  /* 0x000000015050e824 */ /* 0x000fe200078e0a03 */
[----:B------:R-:W-:Y:S01]  /*5b70*/  ISETP.GT.U32.AND P6, PT, R3, R34, PT ;  /* 0x000000220300720c */ /* 0x000fe20003fc4070 */
[----:B------:R-:W-:-:S04]  /*5b80*/  IMAD.HI.U32 R9, R2, R30, RZ ;  /* 0x0000001e02097227 */ /* 0x000fc800078e00ff */
[----:B------:R-:W-:Y:S02]  /*5b90*/  @!P1 IMAD.IADD R6, R6, 0x1, -R3 ;  /* 0x0000000106069824 */ /* 0x000fe400078e0a03 */
[----:B------:R-:W-:Y:S01]  /*5ba0*/  @!P0 IMAD.MOV R80, RZ, RZ, -R80 ;  /* 0x000000ffff508224 */ /* 0x000fe200078e0a50 */
[----:B------:R-:W-:Y:S01]  /*5bb0*/  ISETP.GE.AND P0, PT, R10, RZ, PT ;  /* 0x000000ff0a00720c */ /* 0x000fe20003f06270 */
[----:B------:R-:W-:Y:S01]  /*5bc0*/  IMAD.MOV R9, RZ, RZ, -R9 ;  /* 0x000000ffff097224 */ /* 0x000fe200078e0a09 */
[----:B------:R-:W-:Y:S01]  /*5bd0*/  ISETP.GT.U32.AND P1, PT, R3, R6, PT ;  /* 0x000000060300720c */ /* 0x000fe20003f24070 */
[----:B------:R-:W-:-:S04]  /*5be0*/  IMAD.HI.U32 R10, R2, R26, RZ ;  /* 0x0000001a020a7227 */ /* 0x000fc800078e00ff */
[----:B------:R-:W-:Y:S02]  /*5bf0*/  @!P6 IMAD.IADD R34, R34, 0x1, -R3 ;  /* 0x000000012222e824 */ /* 0x000fe400078e0a03 */
[C---:B------:R-:W-:Y:S02]  /*5c00*/  IMAD R30, R3.reuse, R9, R30 ;  /* 0x00000009031e7224 */ /* 0x040fe400078e021e */
[----:B------:R-:W-:Y:S01]  /*5c10*/  IMAD.MOV R10, RZ, RZ, -R10 ;  /* 0x000000ffff0a7224 */ /* 0x000fe200078e0a0a */
[----:B------:R-:W-:Y:S01]  /*5c20*/  ISETP.GT.U32.AND P6, PT, R3, R34, PT ;  /* 0x000000220300720c */ /* 0x000fe20003fc4070 */
[----:B------:R-:W-:-:S04]  /*5c30*/  IMAD.HI.U32 R8, R2, R28, RZ ;  /* 0x0000001c02087227 */ /* 0x000fc800078e00ff */
[--C-:B------:R-:W-:Y:S01]  /*5c40*/  @!P1 IMAD.IADD R6, R6, 0x1, -R3.reuse ;  /* 0x0000000106069824 */ /* 0x100fe200078e0a03 */
[C---:B------:R-:W-:Y:S01]  /*5c50*/  ISETP.GT.U32.AND P1, PT, R3.reuse, R30, PT ;  /* 0x0000001e0300720c */ /* 0x040fe20003f24070 */
[C---:B------:R-:W-:Y:S02]  /*5c60*/  IMAD R26, R3.reuse, R10, R26 ;  /* 0x0000000a031a7224 */ /* 0x040fe400078e021a */
[----:B------:R-:W-:Y:S02]  /*5c70*/  IMAD.MOV R8, RZ, RZ, -R8 ;  /* 0x000000ffff087224 */ /* 0x000fe400078e0a08 */
[----:B------:R-:W-:Y:S01]  /*5c80*/  @!P5 IMAD.MOV R6, RZ, RZ, -R6 ;  /* 0x000000ffff06d224 */ /* 0x000fe200078e0a06 */
[C---:B------:R-:W-:Y:S01]  /*5c90*/  ISETP.GT.U32.AND P5, PT, R3.reuse, R26, PT ;  /* 0x0000001a0300720c */ /* 0x040fe20003fa4070 */
[----:B------:R-:W-:Y:S01]  /*5ca0*/  IMAD R28, R3, R8, R28 ;  /* 0x00000008031c7224 */ /* 0x000fe200078e021c */
[----:B------:R-:W-:Y:S01]  /*5cb0*/  LOP3.LUT R8, R7, 0x1d8, RZ, 0xfc, !PT ;  /* 0x000001d807087812 */ /* 0x000fe200078efcff */
[----:B------:R-:W-:-:S02]  /*5cc0*/  @!P6 IMAD.IADD R34, R34, 0x1, -R3 ;  /* 0x000000012222e824 */ /* 0x000fc400078e0a03 */
[----:B------:R-:W-:Y:S01]  /*5cd0*/  IMAD.HI.U32 R9, R2, R22, RZ ;  /* 0x0000001602097227 */ /* 0x000fe200078e00ff */
[----:B------:R-:W-:Y:S02]  /*5ce0*/  IABS R24, R8 ;  /* 0x0000000800187213 */ /* 0x000fe40000000000 */
[C---:B------:R-:W-:Y:S01]  /*5cf0*/  ISETP.GT.U32.AND P6, PT, R3.reuse, R28, PT ;  /* 0x0000001c0300720c */ /* 0x040fe20003fc4070 */
[----:B------:R-:W-:Y:S02]  /*5d00*/  @!P1 IMAD.IADD R30, R30, 0x1, -R3 ;  /* 0x000000011e1e9824 */ /* 0x000fe400078e0a03 */
[----:B------:R-:W-:Y:S01]  /*5d10*/  @!P2 IMAD.MOV R34, RZ, RZ, -R34 ;  /* 0x000000ffff22a224 */ /* 0x000fe200078e0a22 */
[----:B------:R-:W-:Y:S01]  /*5d20*/  ISETP.GE.AND P2, PT, R8, RZ, PT ;  /* 0x000000ff0800720c */ /* 0x000fe20003f46270 */
[----:B------:R-:W-:Y:S01]  /*5d30*/  IMAD.HI.U32 R8, R2, R24, RZ ;  /* 0x0000001802087227 */ /* 0x000fe200078e00ff */
[----:B------:R-:W-:-:S03]  /*5d40*/  ISETP.GT.U32.AND P1, PT, R3, R30, PT ;  /* 0x0000001e0300720c */ /* 0x000fc60003f24070 */
[----:B------:R-:W-:Y:S02]  /*5d50*/  @!P5 IMAD.IADD R26, R26, 0x1, -R3 ;  /* 0x000000011a1ad824 */ /* 0x000fe400078e0a03 */
[----:B------:R-:W-:Y:S02]  /*5d60*/  IMAD.MOV R8, RZ, RZ, -R8 ;  /* 0x000000ffff087224 */ /* 0x000fe400078e0a08 */
[----:B------:R-:W-:Y:S01]  /*5d70*/  IMAD.MOV R9, RZ, RZ, -R9 ;  /* 0x000000ffff097224 */ /* 0x000fe200078e0a09 */
[C---:B------:R-:W-:Y:S01]  /*5d80*/  ISETP.GT.U32.AND P5, PT, R3.reuse, R26, PT ;  /* 0x0000001a0300720c */ /* 0x040fe20003fa4070 */
[----:B------:R-:W-:Y:S02]  /*5d90*/  IMAD R24, R3, R8, R24 ;  /* 0x0000000803187224 */ /* 0x000fe400078e0218 */
[----:B------:R-:W-:-:S04]  /*5da0*/  IMAD.HI.U32 R10, R2, R18, RZ ;  /* 0x00000012020a7227 */ /* 0x000fc800078e00ff */
[--C-:B------:R-:W-:Y:S01]  /*5db0*/  @!P1 IMAD.IADD R30, R30, 0x1, -R3.reuse ;  /* 0x000000011e1e9824 */ /* 0x100fe200078e0a03 */
[C---:B------:R-:W-:Y:S01]  /*5dc0*/  ISETP.GT.U32.AND P1, PT, R3.reuse, R24, PT ;  /* 0x000000180300720c */ /* 0x040fe20003f24070 */
[C---:B------:R-:W-:Y:S02]  /*5dd0*/  IMAD R22, R3.reuse, R9, R22 ;  /* 0x0000000903167224 */ /* 0x040fe400078e0216 */
[--C-:B------:R-:W-:Y:S02]  /*5de0*/  @!P6 IMAD.IADD R28, R28, 0x1, -R3.reuse ;  /* 0x000000011c1ce824 */ /* 0x100fe400078e0a03 */
[----:B------:R-:W-:Y:S02]  /*5df0*/  IMAD.MOV R10, RZ, RZ, -R10 ;  /* 0x000000ffff0a7224 */ /* 0x000fe400078e0a0a */
[----:B------:R-:W-:Y:S01]  /*5e00*/  @!P5 IMAD.IADD R26, R26, 0x1, -R3 ;  /* 0x000000011a1ad824 */ /* 0x000fe200078e0a03 */
[C---:B------:R-:W-:Y:S01]  /*5e10*/  ISETP.GT.U32.AND P5, PT, R3.reuse, R22, PT ;  /* 0x000000160300720c */ /* 0x040fe20003fa4070 */
[C---:B------:R-:W-:Y:S01]  /*5e20*/  IMAD R18, R3.reuse, R10, R18 ;  /* 0x0000000a03127224 */ /* 0x040fe200078e0212 */
[----:B------:R-:W-:Y:S01]  /*5e30*/  ISETP.GT.U32.AND P6, PT, R3, R28, PT ;  /* 0x0000001c0300720c */ /* 0x000fe20003fc4070 */
[----:B------:R-:W-:-:S02]  /*5e40*/  IMAD.MOV R11, RZ, RZ, -R11 ;  /* 0x000000ffff0b7224 */ /* 0x000fc400078e0a0b */
[----:B------:R-:W-:Y:S01]  /*5e50*/  @!P1 IMAD.IADD R24, R24, 0x1, -R3 ;  /* 0x0000000118189824 */ /* 0x000fe200078e0a03 */
[C---:B------:R-:W-:Y:S01]  /*5e60*/  ISETP.GT.U32.AND P1, PT, R3.reuse, R18, PT ;  /* 0x000000120300720c */ /* 0x040fe20003f24070 */
[----:B------:R-:W-:Y:S01]  /*5e70*/  IMAD R20, R3, R11, R20 ;  /* 0x0000000b03147224 */ /* 0x000fe200078e0214 */
[----:B------:R-:W-:Y:S01]  /*5e80*/  LOP3.LUT R11, R7, 0x1f8, RZ, 0xfc, !PT ;  /* 0x000001f8070b7812 */ /* 0x000fe200078efcff */
[----:B------:R-:W-:-:S03]  /*5e90*/  IMAD.HI.U32 R7, R2, R16, RZ ;  /* 0x0000001002077227 */ /* 0x000fc600078e00ff */
[----:B------:R-:W-:Y:S01]  /*5ea0*/  IABS R10, R11 ;  /* 0x0000000b000a7213 */ /* 0x000fe20000000000 */
[--C-:B------:R-:W-:Y:S01]  /*5eb0*/  @!P5 IMAD.IADD R22, R22, 0x1, -R3.reuse ;  /* 0x000000011616d824 */ /* 0x100fe200078e0a03 */
[----:B------:R-:W-:Y:S01]  /*5ec0*/  ISETP.GT.U32.AND P5, PT, R3, R24, PT ;  /* 0x000000180300720c */ /* 0x000fe20003fa4070 */
[----:B------:R-:W-:Y:S01]  /*5ed0*/  @!P6 IMAD.IADD R28, R28, 0x1, -R3 ;  /* 0x000000011c1ce824 */ /* 0x000fe200078e0a03 */
[----:B------:R-:W-:Y:S01]  /*5ee0*/  ISETP.GE.AND P6, PT, R12, RZ, PT ;  /* 0x000000ff0c00720c */ /* 0x000fe20003fc6270 */
[----:B------:R-:W-:Y:S01]  /*5ef0*/  IMAD.MOV R7, RZ, RZ, -R7 ;  /* 0x000000ffff077224 */ /* 0x000fe200078e0a07 */
[----:B------:R-:W-:Y:S01]  /*5f00*/  IABS R12, R23 ;  /* 0x00000017000c7213 */ /* 0x000fe20000000000 */
[----:B------:R-:W-:-:S04]  /*5f10*/  IMAD.HI.U32 R8, R2, R14, RZ ;  /* 0x0000000e02087227 */ /* 0x000fc800078e00ff */
[----:B------:R-:W-:Y:S01]  /*5f20*/  @!P1 IMAD.IADD R18, R18, 0x1, -R3 ;  /* 0x0000000112129824 */ /* 0x000fe200078e0a03 */
[C---:B------:R-:W-:Y:S01]  /*5f30*/  ISETP.GT.U32.AND P1, PT, R3.reuse, R22, PT ;  /* 0x000000160300720c */ /* 0x040fe20003f24070 */
[----:B------:R-:W-:Y:S02]  /*5f40*/  IMAD R16, R3, R7, R16 ;  /* 0x0000000703107224 */ /* 0x000fe400078e0210 */
[----:B------:R-:W-:-:S04]  /*5f50*/  IMAD.HI.U32 R7, R2, R234, RZ ;  /* 0x000000ea02077227 */ /* 0x000fc800078e00ff */
[----:B------:R-:W-:-:S04]  /*5f60*/  IMAD.HI.U32 R9, R2, R12, RZ ;  /* 0x0000000c02097227 */ /* 0x000fc800078e00ff */
[----:B------:R-:W-:Y:S02]  /*5f70*/  IMAD.MOV R8, RZ, RZ, -R8 ;  /* 0x000000ffff087224 */ /* 0x000fe400078e0a08 */
[----:B------:R-:W-:Y:S02]  /*5f80*/  IMAD.MOV R7, RZ, RZ, -R7 ;  /* 0x000000ffff077224 */ /* 0x000fe400078e0a07 */
[----:B------:R-:W-:Y:S02]  /*5f90*/  IMAD.MOV R9, RZ, RZ, -R9 ;  /* 0x000000ffff097224 */ /* 0x000fe400078e0a09 */
[C---:B------:R-:W-:Y:S02]  /*5fa0*/  IMAD R14, R3.reuse, R8, R14 ;  /* 0x00000008030e7224 */ /* 0x040fe400078e020e */
[----:B------:R-:W-:Y:S01]  /*5fb0*/  @!P5 IMAD.IADD R24, R24, 0x1, -R3 ;  /* 0x000000011818d824 */ /* 0x000fe200078e0a03 */
[C---:B------:R-:W-:Y:S01]  /*5fc0*/  ISETP.GT.U32.AND P5, PT, R3.reuse, R16, PT ;  /* 0x000000100300720c */ /* 0x040fe20003fa4070 */
[----:B------:R-:W-:-:S02]  /*5fd0*/  IMAD R234, R3, R7, R234 ;  /* 0x0000000703ea7224 */ /* 0x000fc400078e02ea */
[C---:B------:R-:W-:Y:S02]  /*5fe0*/  IMAD R12, R3.reuse, R9, R12 ;  /* 0x00000009030c7224 */ /* 0x040fe400078e020c */
[----:B------:R-:W-:Y:S01]  /*5ff0*/  @!P4 IMAD.MOV R28, RZ, RZ, -R28 ;  /* 0x000000ffff1cc224 */ /* 0x000fe200078e0a1c */
[C---:B------:R-:W-:Y:S01]  /*6000*/  ISETP.GT.U32.AND P4, PT, R3.reuse, R20, PT ;  /* 0x000000140300720c */ /* 0x040fe20003f84070 */
[----:B------:R-:W-:Y:S01]  /*6010*/  @!P2 IMAD.MOV R24, RZ, RZ, -R24 ;  /* 0x000000ffff18a224 */ /* 0x000fe200078e0a18 */
[----:B------:R-:W-:Y:S01]  /*6020*/  ISETP.GT.U32.AND P2, PT, R3, R14, PT ;  /* 0x0000000e0300720c */ /* 0x000fe20003f44070 */
[----:B------:R-:W-:-:S04]  /*6030*/  IMAD.HI.U32 R2, R2, R10, RZ ;  /* 0x0000000a02027227 */ /* 0x000fc800078e00ff */
[----:B------:R-:W-:Y:S01]  /*6040*/  @!P0 IMAD.MOV R30, RZ, RZ, -R30 ;  /* 0x000000ffff1e8224 */ /* 0x000fe200078e0a1e */
[C---:B------:R-:W-:Y:S01]  /*6050*/  ISETP.GT.U32.AND P0, PT, R3.reuse, R18, PT ;  /* 0x000000120300720c */ /* 0x040fe20003f04070 */
[----:B------:R-:W-:Y:S01]  /*6060*/  @!P3 IMAD.MOV R26, RZ, RZ, -R26 ;  /* 0x000000ffff1ab224 */ /* 0x000fe200078e0a1a */
[C---:B------:R-:W-:Y:S01]  /*6070*/  ISETP.GT.U32.AND P3, PT, R3.reuse, R234, PT ;  /* 0x000000ea0300720c */ /* 0x040fe20003f64070 */
[--C-:B------:R-:W-:Y:S01]  /*6080*/  @!P1 IMAD.IADD R22, R22, 0x1, -R3.reuse ;  /* 0x0000000116169824 */ /* 0x100fe200078e0a03 */
[C---:B------:R-:W-:Y:S01]  /*6090*/  ISETP.GT.U32.AND P1, PT, R3.reuse, R12, PT ;  /* 0x0000000c0300720c */ /* 0x040fe20003f24070 */
[----:B------:R-:W-:Y:S02]  /*60a0*/  IMAD.MOV R2, RZ, RZ, -R2 ;  /* 0x000000ffff027224 */ /* 0x000fe400078e0a02 */
[----:B------:R-:W-:Y:S02]  /*60b0*/  @!P4 IMAD.IADD R20, R20, 0x1, -R3 ;  /* 0x000000011414c824 */ /* 0x000fe400078e0a03 */
[----:B------:R-:W-:Y:S01]  /*60c0*/  IMAD R10, R3, R2, R10 ;  /* 0x00000002030a7224 */ /* 0x000fe200078e020a */
[----:B------:R-:W-:Y:S01]  /*60d0*/  SHF.R.U32.HI R2, RZ, 0x6, R161 ;  /* 0x00000006ff027819 */ /* 0x000fe200000116a1 */
[----:B------:R-:W-:-:S02]  /*60e0*/  @!P2 IMAD.IADD R14, R14, 0x1, -R3 ;  /* 0x000000010e0ea824 */ /* 0x000fc400078e0a03 */
[--C-:B------:R-:W-:Y:S01]  /*60f0*/  @!P0 IMAD.IADD R18, R18, 0x1, -R3.reuse ;  /* 0x0000000112128824 */ /* 0x100fe200078e0a03 */
[----:B------:R-:W-:Y:S01]  /*6100*/  ISETP.GT.U32.AND P4, PT, R3, R10, PT ;  /* 0x0000000a0300720c */ /* 0x000fe20003f84070 */
[--C-:B------:R-:W-:Y:S01]  /*6110*/  @!P3 IMAD.IADD R234, R234, 0x1, -R3.reuse ;  /* 0x00000001eaeab824 */ /* 0x100fe200078e0a03 */
[----:B------:R-:W-:Y:S01]  /*6120*/  ISETP.GE.AND P0, PT, R13, RZ, PT ;  /* 0x000000ff0d00720c */ /* 0x000fe20003f06270 */
[--C-:B------:R-:W-:Y:S01]  /*6130*/  @!P1 IMAD.IADD R12, R12, 0x1, -R3.reuse ;  /* 0x000000010c0c9824 */ /* 0x100fe200078e0a03 */
[C---:B------:R-:W-:Y:S01]  /*6140*/  ISETP.GT.U32.AND P3, PT, R3.reuse, R20, PT ;  /* 0x000000140300720c */ /* 0x040fe20003f64070 */
[--C-:B------:R-:W-:Y:S01]  /*6150*/  @!P5 IMAD.IADD R16, R16, 0x1, -R3.reuse ;  /* 0x000000011010d824 */ /* 0x100fe200078e0a03 */
[C---:B------:R-:W-:Y:S01]  /*6160*/  ISETP.GT.U32.AND P1, PT, R3.reuse, R14, PT ;  /* 0x0000000e0300720c */ /* 0x040fe20003f24070 */
[----:B------:R-:W-:Y:S01]  /*6170*/  IMAD.U32 R8, RZ, RZ, UR16 ;  /* 0x00000010ff087e24 */ /* 0x000fe2000f8e00ff */
[----:B------:R-:W-:Y:S01]  /*6180*/  SGXT.U32 R2, R2, 0x1 ;  /* 0x000000010202781a */ /* 0x000fe20000000000 */
[----:B------:R-:W-:Y:S01]  /*6190*/  @!P6 IMAD.MOV R22, RZ, RZ, -R22 ;  /* 0x000000ffff16e224 */ /* 0x000fe200078e0a16 */
[----:B------:R-:W-:Y:S01]  /*61a0*/  ISETP.GT.U32.AND P2, PT, R3, R16, PT ;  /* 0x000000100300720c */ /* 0x000fe20003f44070 */
[----:B------:R-:W-:Y:S01]  /*61b0*/  IMAD R7, R25, UR17, RZ ;  /* 0x0000001119077c24 */ /* 0x000fe2000f8e02ff */
[C---:B------:R-:W-:Y:S01]  /*61c0*/  ISETP.GT.U32.AND P6, PT, R3.reuse, R234, PT ;  /* 0x000000ea0300720c */ /* 0x040fe20003fc4070 */
[--C-:B------:R-:W-:Y:S01]  /*61d0*/  @!P4 IMAD.IADD R10, R10, 0x1, -R3.reuse ;  /* 0x000000010a0ac824 */ /* 0x100fe200078e0a03 */
[----:B------:R-:W-:Y:S01]  /*61e0*/  ISETP.GT.U32.AND P4, PT, R3, R12, PT ;  /* 0x0000000c0300720c */ /* 0x000fe20003f84070 */
[----:B------:R-:W-:Y:S01]  /*61f0*/  IMAD R35, R2, UR16, RZ ;  /* 0x0000001002237c24 */ /* 0x000fe2000f8e02ff */
[----:B------:R-:W-:Y:S01]  /*6200*/  ISETP.GE.AND P5, PT, R15, RZ, PT ;  /* 0x000000ff0f00720c */ /* 0x000fe20003fa6270 */
[----:B------:R-:W-:Y:S01]  /*6210*/  @!P0 IMAD.MOV R18, RZ, RZ, -R18 ;  /* 0x000000ffff128224 */ /* 0x000fe200078e0a12 */
[----:B------:R-:W-:Y:S01]  /*6220*/  ISETP.GT.U32.AND P0, PT, R3, R10, PT ;  /* 0x0000000a0300720c */ /* 0x000fe20003f04070 */
[--C-:B------:R-:W-:Y:S01]  /*6230*/  @!P3 IMAD.IADD R20, R20, 0x1, -R3.reuse ;  /* 0x000000011414b824 */ /* 0x100fe200078e0a03 */
[----:B------:R-:W-:Y:S01]  /*6240*/  ISETP.GE.AND P3, PT, R17, RZ, PT ;  /* 0x000000ff1100720c */ /* 0x000fe20003f66270 */
[----:B------:R-:W-:Y:S01]  /*6250*/  @!P1 IMAD.IADD R14, R14, 0x1, -R3 ;  /* 0x000000010e0e9824 */ /* 0x000fe200078e0a03 */
[----:B------:R-:W-:Y:S01]  /*6260*/  ISETP.GE.AND P1, PT, R23, RZ, PT ;  /* 0x000000ff1700720c */ /* 0x000fe20003f26270 */
[----:B------:R-:W-:Y:S01]  /*6270*/  IMAD R31, R8, 0x2, R35 ;  /* 0x00000002081f7824 */ /* 0x000fe200078e0223 */
[----:B------:R-:W-:Y:S01]  /*6280*/  STL [R1+0x2a8], R35 ;  /* 0x0002a82301007387 */ /* 0x000fe20000100800 */
        /* <DEDUP_REMOVED lines=13> */
[----:B------:R-:W-:Y:S01]  /*6360*/  LOP3.LUT R3, RZ, R5, RZ, 0x33, !PT ;  /* 0x00000005ff037212 */ /* 0x000fe200078e33ff */
[----:B------:R-:W-:Y:S01]  /*6370*/  @!P3 IMAD.MOV R16, RZ, RZ, -R16 ;  /* 0x000000ffff10b224 */ /* 0x000fe200078e0a10 */
[----:B------:R-:W-:Y:S01]  /*6380*/  ISETP.NE.AND P3, PT, R5, RZ, PT ;  /* 0x000000ff0500720c */ /* 0x000fe20003f65270 */
[----:B------:R-:W-:Y:S01]  /*6390*/  @!P1 IMAD.MOV R12, RZ, RZ, -R12 ;  /* 0x000000ffff0c9224 */ /* 0x000fe200078e0a0c */
[----:B------:R-:W-:Y:S01]  /*63a0*/  ISETP.NE.AND P0, PT, R4, RZ, PT ;  /* 0x000000ff0400720c */ /* 0x000fe20003f05270 */
[----:B------:R-:W-:Y:S01]  /*63b0*/  @!P5 IMAD.MOV R20, RZ, RZ, -R20 ;  /* 0x000000ffff14d224 */ /* 0x000fe200078e0a14 */
[----:B------:R-:W-:Y:S01]  /*63c0*/  ISETP.GE.AND P5, PT, R27, RZ, PT ;  /* 0x000000ff1b00720c */ /* 0x000fe20003fa6270 */
[C---:B------:R-:W-:Y:S01]  /*63d0*/  IMAD R165, R8.reuse, 0x2, R25 ;  /* 0x0000000208a57824 */ /* 0x040fe200078e0219 */
[C---:B------:R-:W-:Y:S01]  /*63e0*/  SEL R9, R3.reuse, R12, !P3 ;  /* 0x0000000c03097207 */ /* 0x040fe20005800000 */
[----:B------:R-:W-:Y:S01]  /*63f0*/  @!P6 IMAD.MOV R14, RZ, RZ, -R14 ;  /* 0x000000ffff0ee224 */ /* 0x000fe200078e0a0e */
[C---:B------:R-:W-:Y:S01]  /*6400*/  SEL R151, R3.reuse, R152, !P3 ;  /* 0x0000009803977207 */ /* 0x040fe20005800000 */
[C---:B------:R-:W-:Y:S01]  /*6410*/  IMAD R12, R8.reuse, 0x2, R165 ;  /* 0x00000002080c7824 */ /* 0x040fe200078e02a5 */
[C---:B------:R-:W-:Y:S01]  /*6420*/  SEL R159, R3.reuse, R148, !P3 ;  /* 0x00000094039f7207 */ /* 0x040fe20005800000 */
[----:B------:R-:W-:Y:S01]  /*6430*/  STL [R1+0x154], R25 ;  /* 0x0001541901007387 */ /* 0x000fe20000100800 */
[C---:B------:R-:W-:Y:S01]  /*6440*/  SEL R11, R3.reuse, R14, !P3 ;  /* 0x0000000e030b7207 */ /* 0x040fe20005800000 */
[C---:B------:R-:W-:Y:S01]  /*6450*/  IMAD R152, R8.reuse, 0x2, R12 ;  /* 0x0000000208987824 */ /* 0x040fe200078e020c */
[C---:B------:R-:W-:Y:S01]  /*6460*/  SEL R163, R3.reuse, R146, !P3 ;  /* 0x0000009203a37207 */ /* 0x040fe20005800000 */
[----:B------:R-:W-:Y:S01]  /*6470*/  STL [R1+0x150], R165 ;  /* 0x000150a501007387 */ /* 0x000fe20000100800 */
[----:B------:R-:W-:Y:S01]  /*6480*/  SEL R155, R3, R150, !P3 ;  /* 0x00000096039b7207 */ /* 0x000fe20005800000 */
[----:B------:R-:W-:Y:S01]  /*6490*/  IMAD R149, R8, 0x2, R152 ;  /* 0x0000000208957824 */ /* 0x000fe200078e0298 */
[-C--:B------:R-:W-:Y:S01]  /*64a0*/  ISETP.GE.AND P1, PT, R2, R157.reuse, PT ;  /* 0x0000009d0200720c */ /* 0x080fe20003f26270 */
[----:B------:R-:W-:Y:S01]  /*64b0*/  @!P5 IMAD.MOV R244, RZ, RZ, -R244 ;  /* 0x000000fffff4d224 */ /* 0x000fe200078e0af4 */
[----:B------:R-:W-:Y:S01]  /*64c0*/  @!P0 LOP3.LUT R244, RZ, R4, RZ, 0x33, !PT ;  /* 0x00000004fff48212 */ /* 0x000fe200078e33ff */
[----:B------:R-:W-:Y:S01]  /*64d0*/  IMAD R148, R8, 0x2, R149 ;  /* 0x0000000208947824 */ /* 0x000fe200078e0295 */
[----:B------:R-:W-:Y:S01]  /*64e0*/  ISETP.GT.AND P0, PT, R153, 0x1f, PT ;  /* 0x0000001f9900780c */ /* 0x000fe20003f04270 */
[----:B------:R-:W-:Y:S01]  /*64f0*/  @!P2 IMAD.MOV R234, RZ, RZ, -R234 ;  /* 0x000000ffffeaa224 */ /* 0x000fe200078e0aea */
[----:B------:R-:W-:Y:S01]  /*6500*/  LOP3.LUT R150, R2, 0x2, RZ, 0xfc, !PT ;  /* 0x0000000202967812 */ /* 0x000fe200078efcff */
[C---:B------:R-:W-:Y:S01]  /*6510*/  IMAD R17, R8.reuse, 0x2, R148 ;  /* 0x0000000208117824 */ /* 0x040fe200078e0294 */
[----:B------:R-:W-:Y:S01]  /*6520*/  SEL R146, RZ, 0x4, !P0 ;  /* 0x00000004ff927807 */ /* 0x000fe20004000000 */
[----:B------:R-:W-:Y:S01]  /*6530*/  STL [R1+0xe4], R11 ;  /* 0x0000e40b01007387 */ /* 0x000fe20000100800 */
[----:B------:R-:W-:Y:S01]  /*6540*/  @!P4 IMAD.MOV R10, RZ, RZ, -R10 ;  /* 0x000000ffff0ac224 */ /* 0x000fe200078e0a0a */
[C---:B------:R-:W-:Y:S01]  /*6550*/  SEL R147, R3.reuse, R154, !P3 ;  /* 0x0000009a03937207 */ /* 0x040fe20005800000 */
[----:B------:R-:W-:Y:S01]  /*6560*/  IMAD R154, R8, 0x2, R17 ;  /* 0x00000002089a7824 */ /* 0x000fe200078e0211 */
[----:B------:R1:W-:Y:S01]  /*6570*/  STL [R1+0xe8], R9 ;  /* 0x0000e80901007387 */ /* 0x0003e20000100800 */
[----:B------:R-:W-:Y:S01]  /*6580*/  ISETP.GE.AND P0, PT, R150, R157, PT ;  /* 0x0000009d9600720c */ /* 0x000fe20003f06270 */
[----:B------:R-:W-:Y:S01]  /*6590*/  IMAD R244, R244, UR4, RZ ;  /* 0x00000004f4f47c24 */ /* 0x000fe2000f8e02ff */
[C---:B------:R-:W-:Y:S01]  /*65a0*/  SEL R145, R3.reuse, R32, !P3 ;  /* 0x0000002003917207 */ /* 0x040fe20005800000 */
[----:B------:R-:W-:Y:S01]  /*65b0*/  USHF.L.U32 UR4, UR10, 0x15, URZ ;  /* 0x000000150a047899 */ /* 0x000fe200080006ff */
[----:B------:R-:W-:-:S02]  /*65c0*/  SEL R141, R3, R36, !P3 ;  /* 0x00000024038d7207 */ /* 0x000fc40005800000 */
[C---:B------:R-:W-:Y:S01]  /*65d0*/  SEL R137, R3.reuse, R38, !P3 ;  /* 0x0000002603897207 */ /* 0x040fe20005800000 */
[----:B------:R-:W-:Y:S01]  /*65e0*/  ULOP3.LUT UR4, UR4, 0x600000, URZ, 0xc0, !UPT ;  /* 0x0060000004047892 */ /* 0x000fe2000f8ec0ff */
[C---:B------:R-:W-:Y:S02]  /*65f0*/  SEL R133, R3.reuse, R40, !P3 ;  /* 0x0000002803857207 */ /* 0x040fe40005800000 */
[----:B-1----:R-:W-:Y:S02]  /*6600*/  SEL R9, R146, RZ, !P1 ;  /* 0x000000ff92097207 */ /* 0x002fe40004800000 */
[C---:B------:R-:W-:Y:S02]  /*6610*/  SEL R129, R3.reuse, R42, !P3 ;  /* 0x0000002a03817207 */ /* 0x040fe40005800000 */
[C---:B------:R-:W-:Y:S02]  /*6620*/  SEL R125, R3.reuse, R44, !P3 ;  /* 0x0000002c037d7207 */ /* 0x040fe40005800000 */
[----:B------:R-:W-:-:S02]  /*6630*/  SEL R121, R3, R46, !P3 ;  /* 0x0000002e03797207 */ /* 0x000fc40005800000 */
[C---:B------:R-:W-:Y:S02]  /*6640*/  SEL R117, R3.reuse, R48, !P3 ;  /* 0x0000003003757207 */ /* 0x040fe40005800000 */
[C---:B------:R-:W-:Y:S02]  /*6650*/  SEL R113, R3.reuse, R50, !P3 ;  /* 0x0000003203717207 */ /* 0x040fe40005800000 */
[C---:B------:R-:W-:Y:S02]  /*6660*/  SEL R109, R3.reuse, R52, !P3 ;  /* 0x00000034036d7207 */ /* 0x040fe40005800000 */
[C---:B------:R-:W-:Y:S02]  /*6670*/  SEL R105, R3.reuse, R54, !P3 ;  /* 0x0000003603697207 */ /* 0x040fe40005800000 */
[C---:B------:R-:W-:Y:S02]  /*6680*/  SEL R101, R3.reuse, R56, !P3 ;  /* 0x0000003803657207 */ /* 0x040fe40005800000 */
[----:B------:R-:W-:-:S02]  /*6690*/  SEL R97, R3, R58, !P3 ;  /* 0x0000003a03617207 */ /* 0x000fc40005800000 */
[C---:B------:R-:W-:Y:S02]  /*66a0*/  SEL R93, R3.reuse, R60, !P3 ;  /* 0x0000003c035d7207 */ /* 0x040fe40005800000 */
[C---:B------:R-:W-:Y:S02]  /*66b0*/  SEL R89, R3.reuse, R62, !P3 ;  /* 0x0000003e03597207 */ /* 0x040fe40005800000 */
[C---:B------:R-:W-:Y:S02]  /*66c0*/  SEL R183, R3.reuse, R6, !P3 ;  /* 0x0000000603b77207 */ /* 0x040fe40005800000 */
[----:B------:R-:W-:Y:S02]  /*66d0*/  LOP3.LUT R11, R2, 0x4, RZ, 0xfc, !PT ;  /* 0x00000004020b7812 */ /* 0x000fe400078efcff */
        /* <DEDUP_REMOVED lines=104> */
[----:B------:R-:W-:Y:S02]  /*6d60*/  SEL R3, R3, R10, !P3 ;  /* 0x0000000a03037207 */ /* 0x000fe40005800000 */
[----:B------:R-:W-:Y:S01]  /*6d70*/  ISETP.NE.U32.AND P1, PT, R9, RZ, PT ;  /* 0x000000ff0900720c */ /* 0x000fe20003f25070 */
[----:B------:R-:W-:Y:S01]  /*6d80*/  IMAD R9, R8, 0x2, R154 ;  /* 0x0000000208097824 */ /* 0x000fe200078e029a */
[----:B------:R-:W-:Y:S01]  /*6d90*/  SEL R10, R146, RZ, !P0 ;  /* 0x000000ff920a7207 */ /* 0x000fe20004000000 */
[----:B------:R1:W-:Y:S01]  /*6da0*/  STL [R1+0xec], R3 ;  /* 0x0000ec0301007387 */ /* 0x0003e20000100800 */
[----:B------:R-:W-:Y:S01]  /*6db0*/  ISETP.GE.AND P0, PT, R11, R157, PT ;  /* 0x0000009d0b00720c */ /* 0x000fe20003f06270 */
[----:B------:R-:W-:Y:S01]  /*6dc0*/  IMAD R11, R8, 0x2, R9 ;  /* 0x00000002080b7824 */ /* 0x000fe200078e0209 */
[----:B------:R-:W-:Y:S01]  /*6dd0*/  LEA R240, P2, R7, UR14, 0x2 ;  /* 0x0000000e07f07c11 */ /* 0x000fe2000f8410ff */
[----:B------:R2:W-:Y:S01]  /*6de0*/  STL [R1+0x14c], R12 ;  /* 0x00014c0c01007387 */ /* 0x0005e20000100800 */
[----:B------:R-:W-:-:S02]  /*6df0*/  LOP3.LUT R14, R2, 0x6, RZ, 0xfc, !PT ;  /* 0x00000006020e7812 */ /* 0x000fc400078efcff */
[----:B------:R-:W-:Y:S01]  /*6e00*/  LOP3.LUT R13, R2, 0x8, RZ, 0xfc, !PT ;  /* 0x00000008020d7812 */ /* 0x000fe200078efcff */
[----:B------:R-:W-:Y:S01]  /*6e10*/  STL [R1+0x148], R152 ;  /* 0x0001489801007387 */ /* 0x000fe20000100800 */
[----:B------:R-:W-:Y:S02]  /*6e20*/  ISETP.NE.U32.AND P6, PT, R10, RZ, PT ;  /* 0x000000ff0a00720c */ /* 0x000fe40003fc5070 */
[----:B------:R-:W-:Y:S01]  /*6e30*/  SEL R10, R146, RZ, !P0 ;  /* 0x000000ff920a7207 */ /* 0x000fe20004000000 */
[----:B------:R-:W-:Y:S01]  /*6e40*/  STL [R1+0x144], R149 ;  /* 0x0001449501007387 */ /* 0x000fe20000100800 */
[----:B-1----:R-:W-:Y:S02]  /*6e50*/  LEA.HI.X.SX32 R3, R7, UR15, 0x2, P2 ;  /* 0x0000000f07037c11 */ /* 0x002fe400090f16ff */
[----:B------:R-:W-:Y:S01]  /*6e60*/  ISETP.GE.AND P0, PT, R14, R157, PT ;  /* 0x0000009d0e00720c */ /* 0x000fe20003f06270 */
[----:B------:R1:W-:Y:S01]  /*6e70*/  STL [R1+0x140], R148 ;  /* 0x0001409401007387 */ /* 0x0003e20000100800 */
[----:B------:R-:W-:-:S02]  /*6e80*/  LEA R16, P2, R244, UR12, 0x2 ;  /* 0x0000000cf4107c11 */ /* 0x000fc4000f8410ff */
[----:B------:R-:W-:Y:S01]  /*6e90*/  ISETP.GE.AND P3, PT, R13, R157, PT ;  /* 0x0000009d0d00720c */ /* 0x000fe20003f66270 */
[----:B------:R-:W-:Y:S01]  /*6ea0*/  IMAD R13, R8, 0x2, R11 ;  /* 0x00000002080d7824 */ /* 0x000fe200078e020b */
[----:B------:R-:W-:Y:S01]  /*6eb0*/  SEL R14, R146, RZ, !P0 ;  /* 0x000000ff920e7207 */ /* 0x000fe20004000000 */
[----:B------:R3:W-:Y:S01]  /*6ec0*/  STL [R1+0x13c], R17 ;  /* 0x00013c1101007387 */ /* 0x0007e20000100800 */
[----:B------:R-:W-:Y:S01]  /*6ed0*/  LEA.HI.X.SX32 R4, R244, UR13, 0x2, P2 ;  /* 0x0000000df4047c11 */ /* 0x000fe200090f16ff */
[----:B------:R-:W-:Y:S01]  /*6ee0*/  IMAD R8, R8, 0x2, R13 ;  /* 0x0000000208087824 */ /* 0x000fe200078e020d */
[-C--:B------:R-:W-:Y:S01]  /*6ef0*/  LEA R18, P0, R9, R16.reuse, 0x2 ;  /* 0x0000001009127211 */ /* 0x080fe200078010ff */
[----:B------:R4:W-:Y:S01]  /*6f00*/  STL [R1+0x138], R154 ;  /* 0x0001389a01007387 */ /* 0x0009e20000100800 */
[----:B------:R-:W-:Y:S02]  /*6f10*/  SEL R15, R146, RZ, !P3 ;  /* 0x000000ff920f7207 */ /* 0x000fe40005800000 */
[----:B------:R-:W-:-:S02]  /*6f20*/  LEA R20, P5, R11, R16, 0x2 ;  /* 0x000000100b147211 */ /* 0x000fc400078a10ff */
[----:B------:R-:W-:Y:S02]  /*6f30*/  LEA R22, P3, R13, R16, 0x2 ;  /* 0x000000100d167211 */ /* 0x000fe400078610ff */
[----:B------:R-:W-:Y:S02]  /*6f40*/  LEA.HI.X.SX32 R19, R9, R4, 0x2, P0 ;  /* 0x0000000409137211 */ /* 0x000fe400000f16ff */
[-C--:B------:R-:W-:Y:S02]  /*6f50*/  LEA R84, P0, R35, R16.reuse, 0x2 ;  /* 0x0000001023547211 */ /* 0x080fe400078010ff */
[----:B------:R-:W-:Y:S02]  /*6f60*/  LEA R26, P4, R8, R16, 0x2 ;  /* 0x00000010081a7211 */ /* 0x000fe400078810ff */
[-C--:B------:R-:W-:Y:S02]  /*6f70*/  LEA.HI.X.SX32 R21, R11, R4.reuse, 0x2, P5 ;  /* 0x000000040b157211 */ /* 0x080fe400028f16ff */
[----:B------:R-:W-:-:S02]  /*6f80*/  LEA.HI.X.SX32 R23, R13, R4, 0x2, P3 ;  /* 0x000000040d177211 */ /* 0x000fc400018f16ff */
[-C--:B------:R-:W-:Y:S02]  /*6f90*/  LEA R80, P5, R31, R16.reuse, 0x2 ;  /* 0x000000101f507211 */ /* 0x080fe400078a10ff */
[----:B------:R-:W-:Y:S02]  /*6fa0*/  LEA R76, P3, R169, R16, 0x2 ;  /* 0x00000010a94c7211 */ /* 0x000fe400078610ff */
[-C--:B------:R-:W-:Y:S02]  /*6fb0*/  LEA.HI.X.SX32 R85, R35, R4.reuse, 0x2, P0 ;  /* 0x0000000423557211 */ /* 0x080fe400000f16ff */
[----:B------:R-:W-:Y:S02]  /*6fc0*/  LEA.HI.X.SX32 R27, R8, R4, 0x2, P4 ;  /* 0x00000004081b7211 */ /* 0x000fe400020f16ff */
[-C--:B------:R-:W-:Y:S02]  /*6fd0*/  LEA R30, P0, R25, R16.reuse, 0x2 ;  /* 0x00000010191e7211 */ /* 0x080fe400078010ff */
[----:B------:R-:W-:-:S02]  /*6fe0*/  LEA R34, P4, R29, R16, 0x2 ;  /* 0x000000101d227211 */ /* 0x000fc400078810ff */
[-C--:B------:R-:W-:Y:S02]  /*6ff0*/  LEA.HI.X.SX32 R81, R31, R4.reuse, 0x2, P5 ;  /* 0x000000041f517211 */ /* 0x080fe400028f16ff */
[----:B------:R-:W-:Y:S02]  /*7000*/  LEA.HI.X.SX32 R77, R169, R4, 0x2, P3 ;  /* 0x00000004a94d7211 */ /* 0x000fe400018f16ff */
[-C--:B------:R-:W-:Y:S02]  /*7010*/  LEA R8, P5, R165, R16.reuse, 0x2 ;  /* 0x00000010a5087211 */ /* 0x080fe400078a10ff */
[----:B------:R-:W-:Y:S02]  /*7020*/  LEA R28, P3, R12, R16, 0x2 ;  /* 0x000000100c1c7211 */ /* 0x000fe400078610ff */
[----:B------:R-:W-:Y:S02]  /*7030*/  ISETP.NE.U32.AND P2, PT, R10, RZ, PT ;  /* 0x000000ff0a00720c */ /* 0x000fe40003f45070 */
[----:B------:R-:W-:-:S02]  /*7040*/  LEA.HI.X.SX32 R31, R25, R4, 0x2, P0 ;  /* 0x00000004191f7211 */ /* 0x000fc400000f16ff */
[----:B------:R-:W-:Y:S02]  /*7050*/  LEA.HI.X.SX32 R35, R29, R4, 0x2, P4 ;  /* 0x000000041d237211 */ /* 0x000fe400020f16ff */
[----:B------:R-:W-:Y:S02]  /*7060*/  LEA R10, P0, R149, R16, 0x2 ;  /* 0x00000010950a7211 */ /* 0x000fe400078010ff */
[-C--:B------:R-:W-:Y:S02]  /*7070*/  LEA.HI.X.SX32 R9, R165, R4.reuse, 0x2, P5 ;  /* 0x00000004a5097211 */ /* 0x080fe400028f16ff */
[----:B------:R-:W-:Y:S02]  /*7080*/  LEA.HI.X.SX32 R29, R12, R4, 0x2, P3 ;  /* 0x000000040c1d7211 */ /* 0x000fe400018f16ff */
[-C--:B--2---:R-:W-:Y:S02]  /*7090*/  LEA R12, P5, R148, R16.reuse, 0x2 ;  /* 0x00000010940c7211 */ /* 0x084fe400078a10ff */
[----:B------:R-:W-:-:S02]  /*70a0*/  LEA R24, P4, R152, R16, 0x2 ;  /* 0x0000001098187211 */ /* 0x000fc400078810ff */
[----:B------:R-:W-:Y:S02]  /*70b0*/  ISETP.NE.U32.AND P3, PT, R14, RZ, PT ;  /* 0x000000ff0e00720c */ /* 0x000fe40003f65070 */
[----:B------:R-:W-:Y:S02]  /*70c0*/  LEA.HI.X.SX32 R11, R149, R4, 0x2, P0 ;  /* 0x00000004950b7211 */ /* 0x000fe400000f16ff */
[----:B------:R-:W-:Y:S02]  /*70d0*/  LEA R14, P0, R17, R16, 0x2 ;  /* 0x00000010110e7211 */ /* 0x000fe400078010ff */
[-C--:B------:R-:W-:Y:S02]  /*70e0*/  LEA.HI.X.SX32 R13, R148, R4.reuse, 0x2, P5 ;  /* 0x00000004940d7211 */ /* 0x080fe400028f16ff */
[----:B------:R-:W-:Y:S02]  /*70f0*/  LEA.HI.X.SX32 R25, R152, R4, 0x2, P4 ;  /* 0x0000000498197211 */ /* 0x000fe400020f16ff */
[----:B-1----:R-:W-:-:S02]  /*7100*/  LOP3.LUT R148, R2, 0xa, RZ, 0xfc, !PT ;  /* 0x0000000a02947812 */ /* 0x002fc400078efcff */
[----:B------:R-:W-:Y:S02]  /*7110*/  ISETP.NE.U32.AND P4, PT, R15, RZ, PT ;  /* 0x000000ff0f00720c */ /* 0x000fe40003f85070 */
[----:B------:R-:W-:Y:S02]  /*7120*/  LEA.HI.X.SX32 R15, R17, R4, 0x2, P0 ;  /* 0x00000004110f7211 */ /* 0x000fe400000f16ff */
[----:B------:R-:W-:Y:S02]  /*7130*/  LEA R16, P0, R154, R16, 0x2 ;  /* 0x000000109a107211 */ /* 0x000fe400078010ff */
[C---:B------:R-:W-:Y:S02]  /*7140*/  LOP3.LUT R149, R161.reuse, 0x40, RZ, 0xc0, !PT ;  /* 0x00000040a1957812 */ /* 0x040fe400078ec0ff */
[----:B------:R-:W-:Y:S02]  /*7150*/  LOP3.LUT R152, R161, 0x7f, RZ, 0xc0, !PT ;  /* 0x0000007fa1987812 */ /* 0x000fe400078ec0ff */
[----:B------:R-:W-:-:S02]  /*7160*/  ISETP.GE.AND P5, PT, R148, R157, PT ;  /* 0x0000009d9400720c */ /* 0x000fc40003fa6270 */
[----:B---3--:R-:W-:Y:S02]  /*7170*/  LEA.HI.X.SX32 R17, R154, R4, 0x2, P0 ;  /* 0x000000049a117211 */ /* 0x008fe400000f16ff */
[----:B------:R-:W-:Y:S02]  /*7180*/  ISETP.NE.U32.AND P0, PT, R152, RZ, PT ;  /* 0x000000ff9800720c */ /* 0x000fe40003f05070 */
[----:B------:R-:W-:Y:S02]  /*7190*/  LEA.HI R0, R149, R0, RZ, 0x1c ;  /* 0x0000000095007211 */ /* 0x000fe400078fe0ff */
[----:B------:R-:W-:Y:S01]  /*71a0*/  SEL R148, R146, RZ, !P5 ;  /* 0x000000ff92947207 */ /* 0x000fe20006800000 */
[----:B----4-:R-:W-:Y:S08]  /*71b0*/  BRA.U UP0, `(.L_x_5) ;  /* 0x0000000100187547 */ /* 0x010ff0000b800000 */
[----:B------:R-:W-:Y:S01]  /*71c0*/  ELECT P5, URZ, PT ;  /* 0x0000000000ff782f */ /* 0x000fe200038a0000 */
[----:B------:R-:W-:Y:S01]  /*71d0*/  IMAD.MOV.U32 R4, RZ, RZ, 0x1 ;  /* 0x00000001ff047424 */ /* 0x000fe200078e00ff */
[----:B------:R-:W-:Y:S01]  /*71e0*/  UMOV UR6, 0x40 ;  /* 0x0000004000067882 */ /* 0x000fe20000000000 */
[----:B------:R-:W-:Y:S01]  /*71f0*/  UVIRTCOUNT.DEALLOC.SMPOOL 0x80 ;  /* 0x000000800000784c */ /* 0x000fe20000000000 */
[----:B------:R-:W-:-:S09]  /*7200*/  ULEA UR6, UR5, UR6, 0x18 ;  /* 0x0000000605067291 */ /* 0x000fd2000f8ec0ff */
[----:B------:R1:W-:Y:S03]  /*7210*/  @P5 STS.U8 [UR6], R4 ;  /* 0x00000004ff005988 */ /* 0x0003e60008000006 */
.L_x_5:
[----:B------:R-:W-:Y:S01]  /*7220*/  UIADD3 UR28, UPT, UPT, UR27, UR4, URZ ;  /* 0x000000041b1c7290 */ /* 0x000fe2000fffe0ff */
[----:B------:R-:W-:Y:S01]  /*7230*/  VIADD R152, R0, UR26 ;  /* 0x0000001a00987c36 */ /* 0x000fe20008000000 */
[----:B------:R-:W-:Y:S01]  /*7240*/  VOTEU.ALL UP1, P0 ;  /* 0x0000000000ff7886 */ /* 0x000fe20000020000 */
[----:B------:R-:W-:Y:S01]  /*7250*/  UMOV UR29, UR33 ;  /* 0x00000021001d7c82 */ /* 0x000fe20008000000 */
[----:B------:R-:W-:Y:S01]  /*7260*/  VOTEU.ALL UP2, P0 ;  /* 0x0000000000ff7886 */ /* 0x000fe20000040000 */
[----:B-1----:R-:W-:Y:S01]  /*7270*/  LOP3.LUT R4, R2, 0xc, RZ, 0xfc, !PT ;  /* 0x0000000c02047812 */ /* 0x002fe200078efcff */
[----:B------:R-:W-:Y:S01]  /*7280*/  STL [R1+0x460], R244 ;  /* 0x000460f401007387 */ /* 0x000fe20000100800 */
[----:B------:R-:W-:-:S04]  /*7290*/  @!UP1 UIADD3 UR8, UPT, UPT, -UR7, 0x100000, URZ ;  /* 0x0010000007089890 */ /* 0x000fc8000fffe1ff */
[----:B------:R-:W-:Y:S02]  /*72a0*/  @!UP1 USHF.L.U32 UR9, UR8, 0xb, URZ ;  /* 0x0000000b08099899 */ /* 0x000fe400080006ff */
[----:B------:R-:W-:Y:S02]  /*72b0*/  @!UP1 USHF.L.U32 UR8, UR8, 0x1, URZ ;  /* 0x0000000108089899 */ /* 0x000fe400080006ff */
[----:B------:R-:W-:-:S04]  /*72c0*/  @!UP1 UIADD3 UR4, UPT, UPT, -UR7, 0x100000, URZ ;  /* 0x0010000007049890 */ /* 0x000fc8000fffe1ff */
[----:B------:R-:W-:Y:S02]  /*72d0*/  @!UP1 USHF.L.U32 UR5, UR4, 0xb, URZ ;  /* 0x0000000b04059899 */ /* 0x000fe400080006ff */
[----:B------:R-:W-:Y:S01]  /*72e0*/  @!UP1 USHF.L.U32 UR4, UR4, 0x1, URZ ;  /* 0x0000000104049899 */ /* 0x000fe200080006ff */
[----:B------:R-:W-:Y:S01]  /*72f0*/  STTM.x64 tmem[UR28], RZ ;  /* 0x000000ff000079ed */ /* 0x000fe2000834001c */
[----:B------:R-:W-:Y:S01]  /*7300*/  STTM.x64 tmem[UR28+0x40], RZ ;  /* 0x000040ff000079ed */ /* 0x000fe2000834001c */
[----:B------:R-:W-:Y:S01]  /*7310*/  STTM.x64 tmem[UR28+0x80], RZ ;  /* 0x000080ff000079ed */ /* 0x000fe2000834001c */
[----:B------:R-:W-:Y:S01]  /*7320*/  STTM.x64 tmem[UR28+0xc0], RZ ;  /* 0x0000c0ff000079ed */ /* 0x000fe2000834001c */
[----:B------:R-:W1:Y:S02]  /*7330*/  FENCE.VIEW.ASYNC.T ;  /* 0x00000000000073c6 */ /* 0x000e640000000200 */
[----:B-1----:R-:W-:Y:S01]  /*7340*/  BAR.SYNC.DEFER_BLOCKING 0x0 ;  /* 0x0000000000007b1d */ /* 0x002fe20000010000 */
[----:B------:R-:W-:-:S02]  /*7350*/  LOP3.LUT R149, R2, 0xe, RZ, 0xfc, !PT ;  /* 0x0000000e02957812 */ /* 0x000fc400078efcff */
[C---:B------:R-:W-:Y:S02]  /*7360*/  LOP3.LUT R241, R2.reuse, 0x10, RZ, 0xfc, !PT ;  /* 0x0000001002f17812 */ /* 0x040fe400078efcff */
[----:B------:R-:W-:Y:S01]  /*7370*/  LOP3.LUT R239, R2, 0x12, RZ, 0xfc, !PT ;  /* 0x0000001202ef7812 */ /* 0x000fe200078efcff */
[----:B------:R-:W-:Y:S01]  /*7380*/  VOTEU.ALL UP1, P0 ;  /* 0x0000000000ff7886 */ /* 0x000fe20000020000 */
[----:B------:R-:W-:Y:S01]  /*7390*/  ISETP.NE.U32.AND P5, PT, R148, RZ, PT ;  /* 0x000000ff9400720c */ /* 0x000fe20003fa5070 */
[----:B------:R1:W-:Y:S01]  /*73a0*/  STL [R1+0x450], R7 ;  /* 0x0004500701007387 */ /* 0x0003e20000100800 */
[C---:B------:R-:W-:Y:S02]  /*73b0*/  LOP3.LUT R238, R2.reuse, 0x14, RZ, 0xfc, !PT ;  /* 0x0000001402ee7812 */ /* 0x040fe400078efcff */
[C---:B------:R-:W-:Y:S01]  /*73c0*/  LOP3.LUT R237, R2.reuse, 0x16, RZ, 0xfc, !PT ;  /* 0x0000001602ed7812 */ /* 0x040fe200078efcff */
[----:B------:R-:W-:Y:S01]  /*73d0*/  STL [R1+0x36c], R152 ;  /* 0x00036c9801007387 */ /* 0x000fe20000100800 */
[----:B------:R-:W-:-:S02]  /*73e0*/  LOP3.LUT R236, R2, 0x18, RZ, 0xfc, !PT ;  /* 0x0000001802ec7812 */ /* 0x000fc400078efcff */
[C---:B------:R-:W-:Y:S02]  /*73f0*/  LOP3.LUT R235, R2.reuse, 0x1a, RZ, 0xfc, !PT ;  /* 0x0000001a02eb7812 */ /* 0x040fe400078efcff */
[----:B------:R-:W-:Y:S02]  /*7400*/  LOP3.LUT R154, R2, 0x1c, RZ, 0xfc, !PT ;  /* 0x0000001c029a7812 */ /* 0x000fe400078efcff */
[----:B-1----:R-:W-:Y:S02]  /*7410*/  LOP3.LUT R7, R0, 0x20, RZ, 0x3c, !PT ;  /* 0x0000002000077812 */ /* 0x002fe400078e3cff */
[----:B------:R-:W-:Y:S01]  /*7420*/  LOP3.LUT R245, R245, 0xfffffbff, RZ, 0xc0, !PT ;  /* 0xfffffbfff5f57812 */ /* 0x000fe200078ec0ff */
[----:B------:R-:W1:Y:S02]  /*7430*/  FENCE.VIEW.ASYNC.S ;  /* 0x00000000000073c6 */ /* 0x000e640000000000 */
[----:B-1----:R1:W2:Y:S02]  /*7440*/  @!UP1 SYNCS.EXCH.64 URZ, [UR29], UR8 ;  /* 0x000000081dff95b2 */ /* 0x0022a40008000100 */
[----:B--2---:R-:W-:Y:S01]  /*7450*/  BAR.SYNC.DEFER_BLOCKING 0x0 ;  /* 0x0000000000007b1d */ /* 0x004fe20000010000 */
[----:B------:R-:W-:Y:S01]  /*7460*/  VIADD R7, R7, UR26 ;  /* 0x0000001a07077c36 */ /* 0x000fe20008000000 */
[----:B------:R-:W-:Y:S01]  /*7470*/  @P0 LOP3.LUT R245, R245, 0x400, RZ, 0xfc, !PT ;  /* 0x00000400f5f50812 */ /* 0x000fe200078efcff */
[----:B-1----:R-:W-:-:S03]  /*7480*/  USHF.L.U32 UR9, UR16, 0x5, URZ ;  /* 0x0000000510097899 */ /* 0x002fc600080006ff */
[----:B------:R1:W2:Y:S02]  /*7490*/  @!UP2 SYNCS.EXCH.64 URZ, [UR26+0x36008], UR4 ;  /* 0x036008041affa5b2 */ /* 0x0002a40008000100 */
[----:B------:R-:W-:Y:S01]  /*74a0*/  @!PT LDS RZ, [RZ] ;  /* 0x00000000fffff984 */ /* 0x000fe20000000800 */
[----:B------:R-:W-:Y:S01]  /*74b0*/  @!PT LDS RZ, [RZ] ;  /* 0x00000000fffff984 */ /* 0x000fe20000000800 */
[----:B------:R-:W-:Y:S01]  /*74c0*/  @!PT LDS RZ, [RZ] ;  /* 0x00000000fffff984 */ /* 0x000fe20000000800 */
[----:B--2---:R-:W-:Y:S01]  /*74d0*/  LDGSTS.E [R152+0x30000], desc[UR38][R84.64], P1 ;  /* 0x3000000054987fae */ /* 0x004fe200089a1026 */
[-C--:B------:R-:W-:Y:S02]  /*74e0*/  ISETP.GE.AND P1, PT, R4, R157.reuse, PT ;  /* 0x0000009d0400720c */ /* 0x080fe40003f26270 */
[----:B------:R-:W-:Y:S01]  /*74f0*/  LOP3.LUT R4, R0, 0x10, RZ, 0x3c, !PT ;  /* 0x0000001000047812 */ /* 0x000fe200078e3cff */
[----:B------:R-:W-:Y:S01]  /*7500*/  LDGSTS.E [R152+0x30008], desc[UR38][R80.64], P6 ;  /* 0x3000800050987fae */ /* 0x000fe2000b1a1026 */
[----:B------:R-:W-:-:S03]  /*7510*/  ISETP.GE.AND P6, PT, R149, R157, PT ;  /* 0x0000009d9500720c */ /* 0x000fc60003fc6270 */
[----:B------:R-:W-:Y:S01]  /*7520*/  VIADD R252, R4, UR26 ;  /* 0x0000001a04fc7c36 */ /* 0x000fe20008000000 */
[C---:B------:R-:W-:Y:S02]  /*7530*/  SEL R4, R146.reuse, RZ, !P1 ;  /* 0x000000ff92047207 */ /* 0x040fe40004800000 */
[-C--:B------:R-:W-:Y:S01]  /*7540*/  ISETP.GE.AND P1, PT, R241, R157.reuse, PT ;  /* 0x0000009df100720c */ /* 0x080fe20003f26270 */
[----:B-1----:R-:W1:Y:S01]  /*7550*/  LDCU UR4, c[0x0][0x3b0] ;  /* 0x00007600ff0477ac */ /* 0x002e620008000800 */
[----:B------:R-:W-:Y:S01]  /*7560*/  SEL R148, R146, RZ, !P6 ;  /* 0x000000ff92947207 */ /* 0x000fe20007000000 */
[----:B------:R-:W-:Y:S01]  /*7570*/  LDGSTS.E [R252+0x30000], desc[UR38][R76.64], P2 ;  /* 0x300000004cfc7fae */ /* 0x000fe200091a1026 */
[----:B------:R-:W-:Y:S02]  /*7580*/  ISETP.NE.U32.AND P2, PT, R4, RZ, PT ;  /* 0x000000ff0400720c */ /* 0x000fe40003f45070 */
[----:B------:R-:W-:Y:S01]  /*7590*/  ISETP.GE.AND P6, PT, R239, R157, PT ;  /* 0x0000009def00720c */ /* 0x000fe20003fc6270 */
[----:B------:R-:W-:Y:S01]  /*75a0*/  LDGSTS.E [R252+0x30008], desc[UR38][R34.64], P3 ;  /* 0x3000800022fc7fae */ /* 0x000fe200099a1026 */
[----:B------:R-:W-:-:S02]  /*75b0*/  SEL R4, R146, RZ, !P1 ;  /* 0x000000ff92047207 */ /* 0x000fc40004800000 */
[----:B------:R-:W-:Y:S01]  /*75c0*/  ISETP.NE.U32.AND P1, PT, R148, RZ, PT ;  /* 0x000000ff9400720c */ /* 0x000fe20003f25070 */
[----:B------:R-:W-:Y:S01]  /*75d0*/  STL [R1+0x4a0], R252 ;  /* 0x0004a0fc01007387 */ /* 0x000fe20000100800 */
[----:B------:R-:W-:Y:S02]  /*75e0*/  SEL R148, R146, RZ, !P6 ;  /* 0x000000ff92947207 */ /* 0x000fe40007000000 */
[----:B------:R-:W-:Y:S01]  /*75f0*/  ISETP.NE.U32.AND P6, PT, R4, RZ, PT ;  /* 0x000000ff0400720c */ /* 0x000fe20003fc5070 */
[----:B------:R-:W-:Y:S01]  /*7600*/  LDGSTS.E [R7+0x30000], desc[UR38][R30.64], P4 ;  /* 0x300000001e077fae */ /* 0x000fe2000a1a1026 */
[----:B------:R-:W-:Y:S02]  /*7610*/  LOP3.LUT R4, R0, 0x30, RZ, 0x3c, !PT ;  /* 0x0000003000047812 */ /* 0x000fe400078e3cff */
[-C--:B------:R-:W-:Y:S01]  /*7620*/  ISETP.GE.AND P4, PT, R238, R157.reuse, PT ;  /* 0x0000009dee00720c */ /* 0x080fe20003f86270 */
[----:B------:R2:W-:Y:S01]  /*7630*/  STL [R1+0x130], R7 ;  /* 0x0001300701007387 */ /* 0x0005e20000100800 */
[----:B------:R-:W-:Y:S01]  /*7640*/  ISETP.NE.U32.AND P3, PT, R148, RZ, PT ;  /* 0x000000ff9400720c */ /* 0x000fe20003f65070 */
[----:B------:R-:W-:Y:S01]  /*7650*/  VIADD R149, R4, UR26 ;  /* 0x0000001a04957c36 */ /* 0x000fe20008000000 */
[----:B------:R-:W-:Y:S01]  /*7660*/  SEL R4, R146, RZ, !P4 ;  /* 0x000000ff92047207 */ /* 0x000fe20006000000 */
[----:B------:R2:W-:Y:S01]  /*7670*/  LDGSTS.E [R7+0x30008], desc[UR38][R8.64], P5 ;  /* 0x3000800008077fae */ /* 0x0005e2000a9a1026 */
[-C--:B------:R-:W-:Y:S01]  /*7680*/  ISETP.GE.AND P5, PT, R237, R157.reuse, PT ;  /* 0x0000009ded00720c */ /* 0x080fe20003fa6270 */
[----:B-1----:R-:W-:Y:S01]  /*7690*/  IMAD R140, R140, UR4, RZ ;  /* 0x000000048c8c7c24 */ /* 0x002fe2000f8e02ff */
[-C--:B------:R-:W-:Y:S01]  /*76a0*/  ISETP.GE.AND P4, PT, R236, R157.reuse, PT ;  /* 0x0000009dec00720c */ /* 0x080fe20003f86270 */
[----:B------:R-:W-:Y:S01]  /*76b0*/  LDGSTS.E [R149+0x30000], desc[UR38][R28.64], P2 ;  /* 0x300000001c957fae */ /* 0x000fe200091a1026 */
[----:B------:R-:W-:Y:S01]  /*76c0*/  SEL R148, R146, RZ, !P5 ;  /* 0x000000ff92947207 */ /* 0x000fe20006800000 */
[----:B------:R-:W-:Y:S01]  /*76d0*/  IMAD R138, R138, UR4, RZ ;  /* 0x000000048a8a7c24 */ /* 0x000fe2000f8e02ff */
[----:B------:R-:W-:Y:S01]  /*76e0*/  ISETP.NE.U32.AND P2, PT, R4, RZ, PT ;  /* 0x000000ff0400720c */ /* 0x000fe20003f45070 */
[----:B------:R1:W-:Y:S01]  /*76f0*/  LDGSTS.E [R149+0x30008], desc[UR38][R24.64], P1 ;  /* 0x3000800018957fae */ /* 0x0003e200089a1026 */
[-C--:B------:R-:W-:Y:S01]  /*7700*/  ISETP.GE.AND P5, PT, R235, R157.reuse, PT ;  /* 0x0000009deb00720c */ /* 0x080fe20003fa6270 */
[----:B------:R-:W-:Y:S01]  /*7710*/  IMAD R137, R137, UR4, RZ ;  /* 0x0000000489897c24 */ /* 0x000fe2000f8e02ff */
[----:B------:R-:W-:Y:S01]  /*7720*/  SEL R4, R146, RZ, !P4 ;  /* 0x000000ff92047207 */ /* 0x000fe20006000000 */
[----:B------:R-:W-:Y:S01]  /*7730*/  IMAD R136, R136, UR4, RZ ;  /* 0x0000000488887c24 */ /* 0x000fe2000f8e02ff */
[----:B--2---:R-:W-:Y:S01]  /*7740*/  LOP3.LUT R7, R0, 0x40, RZ, 0x3c, !PT ;  /* 0x0000004000077812 */ /* 0x004fe200078e3cff */
[----:B------:R-:W-:Y:S01]  /*7750*/  IMAD R134, R134, UR4, RZ ;  /* 0x0000000486867c24 */ /* 0x000fe2000f8e02ff */
[----:B------:R-:W-:Y:S01]  /*7760*/  ISETP.NE.U32.AND P4, PT, R148, RZ, PT ;  /* 0x000000ff9400720c */ /* 0x000fe20003f85070 */
[----:B------:R-:W-:Y:S01]  /*7770*/  IMAD R133, R133, UR4, RZ ;  /* 0x0000000485857c24 */ /* 0x000fe2000f8e02ff */
[----:B------:R-:W-:Y:S01]  /*7780*/  LOP3.LUT R152, R0, 0x50, RZ, 0x3c, !PT ;  /* 0x0000005000987812 */ /* 0x000fe200078e3cff */
[----:B------:R-:W-:Y:S01]  /*7790*/  IMAD R160, R132, UR4, RZ ;  /* 0x0000000484a07c24 */ /* 0x000fe2000f8e02ff */
[----:B------:R-:W-:Y:S01]  /*77a0*/  SEL R148, R146, RZ, !P5 ;  /* 0x000000ff92947207 */ /* 0x000fe20006800000 */
[----:B-1----:R-:W-:Y:S01]  /*77b0*/  VIADD R149, R7, UR26 ;  /* 0x0000001a07957c36 */ /* 0x002fe20008000000 */
[----:B------:R-:W-:Y:S01]  /*77c0*/  ISETP.NE.U32.AND P1, PT, R4, RZ, PT ;  /* 0x000000ff0400720c */ /* 0x000fe20003f25070 */
[----:B------:R-:W1:Y:S01]  /*77d0*/  S2R R7, SR_TID.X ;  /* 0x0000000000077919 */ /* 0x000e620000002100 */
[----:B------:R-:W-:Y:S01]  /*77e0*/  ISETP.NE.U32.AND P5, PT, R148, RZ, PT ;  /* 0x000000ff9400720c */ /* 0x000fe20003fa5070 */
[----:B------:R-:W-:Y:S01]  /*77f0*/  VIADD R152, R152, UR26 ;  /* 0x0000001a98987c36 */ /* 0x000fe20008000000 */
[----:B------:R-:W-:Y:S01]  /*7800*/  LOP3.LUT R148, R2, 0x1e, RZ, 0xfc, !PT ;  /* 0x0000001e02947812 */ /* 0x000fe200078efcff */
[----:B------:R-:W-:Y:S01]  /*7810*/  LDGSTS.E [R149+0x30000], desc[UR38][R10.64], P6 ;  /* 0x300000000a957fae */ /* 0x000fe2000b1a1026 */
[----:B------:R-:W-:Y:S01]  /*7820*/  VIADD R4, R157, 0xffffffe0 ;  /* 0xffffffe09d047836 */ /* 0x000fe20000000000 */
[-C--:B------:R-:W-:Y:S01]  /*7830*/  ISETP.GE.AND P6, PT, R154, R157.reuse, PT ;  /* 0x0000009d9a00720c */ /* 0x080fe20003fc6270 */
[----:B------:R-:W-:Y:S01]  /*7840*/  IMAD R158, R130, UR4, RZ ;  /* 0x00000004829e7c24 */ /* 0x000fe2000f8e02ff */
[----:B------:R2:W-:Y:S01]  /*7850*/  LDGSTS.E [R149+0x30008], desc[UR38][R12.64], P3 ;  /* 0x300080000c957fae */ /* 0x0005e200099a1026 */
[----:B------:R-:W-:Y:S01]  /*7860*/  ISETP.GE.AND P3, PT, R148, R157, PT ;  /* 0x0000009d9400720c */ /* 0x000fe20003f66270 */
[----:B------:R-:W-:Y:S01]  /*7870*/  IMAD R129, R129, UR4, RZ ;  /* 0x0000000481817c24 */ /* 0x000fe2000f8e02ff */
[----:B------:R-:W-:Y:S01]  /*7880*/  SEL R148, R146, RZ, !P6 ;  /* 0x000000ff92947207 */ /* 0x000fe20007000000 */
[----:B------:R3:W-:Y:S01]  /*7890*/  LDGSTS.E [R152+0x30000], desc[UR38][R14.64], P2 ;  /* 0x300000000e987fae */ /* 0x0007e200091a1026 */
[----:B------:R-:W-:Y:S01]  /*78a0*/  ISETP.GE.AND P6, PT, R2, R4, PT ;  /* 0x000000040200720c */ /* 0x000fe20003fc6270 */
[----:B------:R-:W-:Y:S01]  /*78b0*/  IMAD R156, R128, UR4, RZ ;  /* 0x00000004809c7c24 */ /* 0x000fe2000f8e02ff */
[----:B------:R-:W-:Y:S01]  /*78c0*/  LOP3.LUT R2, R0, 0x60, RZ, 0x3c, !PT ;  /* 0x0000006000027812 */ /* 0x000fe200078e3cff */
[----:B------:R4:W-:Y:S01]  /*78d0*/  LDGSTS.E [R152+0x30008], desc[UR38][R16.64], P4 ;  /* 0x3000800010987fae */ /* 0x0009e2000a1a1026 */
[----:B------:R-:W-:-:S02]  /*78e0*/  IMAD R154, R126, UR4, RZ ;  /* 0x000000047e9a7c24 */ /* 0x000fc4000f8e02ff */
[----:B------:R-:W-:Y:S01]  /*78f0*/  IMAD R125, R125, UR4, RZ ;  /* 0x000000047d7d7c24 */ /* 0x000fe2000f8e02ff */
[----:B--2---:R-:W-:Y:S01]  /*7900*/  SEL R149, R146, RZ, !P3 ;  /* 0x000000ff92957207 */ /* 0x004fe20005800000 */
[----:B------:R-:W-:Y:S01]  /*7910*/  IMAD R121, R121, UR4, RZ ;  /* 0x0000000479797c24 */ /* 0x000fe2000f8e02ff */
[----:B------:R-:W-:Y:S01]  /*7920*/  ISETP.NE.U32.AND P3, PT, R148, RZ, PT ;  /* 0x000000ff9400720c */ /* 0x000fe20003f65070 */
[----:B------:R-:W-:Y:S01]  /*7930*/  IMAD R118, R118, UR4, RZ ;  /* 0x0000000476767c24 */ /* 0x000fe2000f8e02ff */
[----:B------:R-:W-:Y:S01]  /*7940*/  SEL R148, RZ, 0x4, P6 ;  /* 0x00000004ff947807 */ /* 0x000fe20003000000 */
[----:B------:R-:W-:Y:S01]  /*7950*/  IMAD R116, R116, UR4, RZ ;  /* 0x0000000474747c24 */ /* 0x000fe2000f8e02ff */
[----:B------:R-:W-:Y:S01]  /*7960*/  ISETP.GE.AND P6, PT, R150, R4, PT ;  /* 0x000000049600720c */ /* 0x000fe20003fc6270 */
[----:B------:R-:W-:Y:S01]  /*7970*/  VIADD R150, R2, UR26 ;  /* 0x0000001a02967c36 */ /* 0x000fe20008000000 */
[----:B------:R-:W-:Y:S01]  /*7980*/  ISETP.NE.U32.AND P4, PT, R149, RZ, PT ;  /* 0x000000ff9500720c */ /* 0x000fe20003f85070 */
[----:B------:R-:W-:-:S02]  /*7990*/  IMAD.U32 R149, RZ, RZ, UR9 ;  /* 0x00000009ff957e24 */ /* 0x000fc4000f8e00ff */
[----:B------:R-:W-:Y:S01]  /*79a0*/  IMAD R114, R114, UR4, RZ ;  /* 0x0000000472727c24 */ /* 0x000fe2000f8e02ff */
[----:B-1----:R-:W-:Y:S01]  /*79b0*/  LOP3.LUT R252, R7, 0x1f, RZ, 0xc0, !PT ;  /* 0x0000001f07fc7812 */ /* 0x002fe200078ec0ff */
[----:B------:R1:W-:Y:S01]  /*79c0*/  LDGSTS.E [R150+0x30000], desc[UR38][R18.64], P1 ;  /* 0x3000000012967fae */ /* 0x0003e200089a1026 */
[C---:B------:R-:W-:Y:S02]  /*79d0*/  IMAD.WIDE R84, R149.reuse, 0x4, R84 ;  /* 0x0000000495547825 */ /* 0x040fe400078e0254 */
[----:B------:R-:W-:Y:S01]  /*79e0*/  ISETP.GE.AND P2, PT, R252, R157, PT ;  /* 0x0000009dfc00720c */ /* 0x000fe20003f46270 */
[----:B------:R2:W-:Y:S01]  /*79f0*/  LDGSTS.E [R150+0x30008], desc[UR38][R20.64], P5 ;  /* 0x3000800014967fae */ /* 0x0005e2000a9a1026 */
[----:B------:R-:W-:Y:S02]  /*7a00*/  IMAD.WIDE R80, R149, 0x4, R80 ;  /* 0x0000000495507825 */ /* 0x000fe400078e0250 */
[----:B------:R-:W-:Y:S02]  /*7a10*/  SEL R146, R146, RZ, !P2 ;  /* 0x000000ff92927207 */ /* 0x000fe40005000000 */
[----:B------:R-:W-:Y:S01]  /*7a20*/  ISETP.GT.AND P2, PT, R153, 0x3f, PT ;  /* 0x0000003f9900780c */ /* 0x000fe20003f44270 */
[----:B------:R-:W-:Y:S01]  /*7a30*/  IMAD.WIDE R76, R149, 0x4, R76 ;  /* 0x00000004954c7825 */ /* 0x000fe200078e024c */
[----:B------:R-:W-:-:S02]  /*7a40*/  ISETP.NE.U32.AND P1, PT, R146, RZ, PT ;  /* 0x000000ff9200720c */ /* 0x000fc40003f25070 */
[----:B------:R-:W-:Y:S01]  /*7a50*/  SEL R2, R148, RZ, P2 ;  /* 0x000000ff94027207 */ /* 0x000fe20001000000 */
[----:B------:R-:W-:Y:S01]  /*7a60*/  IMAD.WIDE R34, R149, 0x4, R34 ;  /* 0x0000000495227825 */ /* 0x000fe200078e0222 */
[----:B------:R-:W-:-:S03]  /*7a70*/  SEL R148, RZ, 0x4, P6 ;  /* 0x00000004ff947807 */ /* 0x000fc60003000000 */
[----:B------:R1:W-:Y:S01]  /*7a80*/  STL [R1+0xf4], R2 ;  /* 0x0000f40201007387 */ /* 0x0003e20000100800 */
[----:B------:R-:W-:Y:S01]  /*7a90*/  SEL R146, R148, RZ, P2 ;  /* 0x000000ff94927207 */ /* 0x000fe20001000000 */
[C---:B------:R-:W-:Y:S02]  /*7aa0*/  IMAD.WIDE R8, R149.reuse, 0x4, R8 ;  /* 0x0000000495087825 */ /* 0x040fe400078e0208 */
[----:B------:R2:W-:Y:S02]  /*7ab0*/  STL [R1+0x470], R0 ;  /* 0x0004700001007387 */ /* 0x0005e40000100800 */
[C---:B------:R-:W-:Y:S02]  /*7ac0*/  IMAD.WIDE R30, R149.reuse, 0x4, R30 ;  /* 0x00000004951e7825 */ /* 0x040fe400078e021e */
[----:B------:R-:W-:Y:S01]  /*7ad0*/  STL [R1+0xf0], R146 ;  /* 0x0000f09201007387 */ /* 0x000fe20000100800 */
[----:B-1----:R-:W-:Y:S01]  /*7ae0*/  LOP3.LUT R2, R0, 0x70, RZ, 0x3c, !PT ;  /* 0x0000007000027812 */ /* 0x002fe200078e3cff */
[----:B------:R-:W-:-:S02]  /*7af0*/  IMAD.WIDE R28, R149, 0x4, R28 ;  /* 0x00000004951c7825 */ /* 0x000fc400078e021c */
[----:B------:R-:W-:Y:S02]  /*7b00*/  STL.64 [R1+0x110], R84 ;  /* 0x0001105401007387 */ /* 0x000fe40000100a00 */
[C---:B------:R-:W-:Y:S02]  /*7b10*/  IMAD.WIDE R10, R149.reuse, 0x4, R10 ;  /* 0x00000004950a7825 */ /* 0x040fe400078e020a */
[----:B------:R-:W-:Y:S02]  /*7b20*/  STL.64 [R1+0x118], R80 ;  /* 0x0001185001007387 */ /* 0x000fe40000100a00 */
[----:B--2---:R-:W-:Y:S02]  /*7b30*/  VIADD R0, R2, UR26 ;  /* 0x0000001a02007c36 */ /* 0x004fe40008000000 */
[----:B------:R-:W-:Y:S01]  /*7b40*/  STL.64 [R1+0x88], R76 ;  /* 0x0000884c01007387 */ /* 0x000fe20000100a00 */
[----:B------:R-:W-:-:S03]  /*7b50*/  IMAD.WIDE R24, R149, 0x4, R24 ;  /* 0x0000000495187825 */ /* 0x000fc600078e0218 */
[----:B------:R-:W-:Y:S01]  /*7b60*/  STL.64 [R1+0x80], R34 ;  /* 0x0000802201007387 */ /* 0x000fe20000100a00 */
[----:B------:R-:W-:-:S03]  /*7b70*/  IMAD.WIDE R12, R149, 0x4, R12 ;  /* 0x00000004950c7825 */ /* 0x000fc600078e020c */
[----:B------:R-:W-:Y:S01]  /*7b80*/  STL [R1+0x474], R9 ;  /* 0x0004740901007387 */ /* 0x000fe20000100800 */
[----:B---3--:R-:W-:-:S03]  /*7b90*/  IMAD.WIDE R14, R149, 0x4, R14 ;  /* 0x00000004950e7825 */ /* 0x008fc600078e020e */
[----:B------:R1:W-:Y:S01]  /*7ba0*/  STL.64 [R1+0x90], R30 ;  /* 0x0000901e01007387 */ /* 0x0003e20000100a00 */
[----:B----4-:R-:W-:-:S03]  /*7bb0*/  IMAD.WIDE R16, R149, 0x4, R16 ;  /* 0x0000000495107825 */ /* 0x010fc600078e0210 */
[----:B------:R2:W-:Y:S01]  /*7bc0*/  STL.64 [R1+0xa0], R28 ;  /* 0x0000a01c01007387 */ /* 0x0005e20000100a00 */
[----:B------:R-:W-:-:S03]  /*7bd0*/  IMAD.WIDE R18, R149, 0x4, R18 ;  /* 0x0000000495127825 */ /* 0x000fc600078e0212 */
[----:B------:R-:W-:Y:S01]  /*7be0*/  STL.64 [R1+0x458], R10 ;  /* 0x0004580a01007387 */ /* 0x000fe20000100a00 */
[----:B------:R-:W-:-:S03]  /*7bf0*/  IMAD.WIDE R20, R149, 0x4, R20 ;  /* 0x0000000495147825 */ /* 0x000fc600078e0214 */
[----:B------:R3:W-:Y:S01]  /*7c00*/  STL.64 [R1+0x98], R24 ;  /* 0x0000981801007387 */ /* 0x0007e20000100a00 */
[----:B-1----:R-:W-:Y:S02]  /*7c10*/  IMAD R30, R145, UR4, RZ ;  /* 0x00000004911e7c24 */ /* 0x002fe4000f8e02ff */
[----:B------:R-:W-:Y:S01]  /*7c20*/  IMAD R35, R142, UR4, RZ ;  /* 0x000000048e237c24 */ /* 0x000fe2000f8e02ff */
[----:B------:R1:W-:Y:S01]  /*7c30*/  LDGSTS.E [R0+0x30000], desc[UR38][R22.64], P3 ;  /* 0x3000000016007fae */ /* 0x0003e200099a1026 */
[----:B--2---:R-:W-:Y:S02]  /*7c40*/  IMAD R28, R144, UR4, RZ ;  /* 0x00000004901c7c24 */ /* 0x004fe4000f8e02ff */
[----:B------:R-:W-:Y:S01]  /*7c50*/  IMAD R34, R141, UR4, RZ ;  /* 0x000000048d227c24 */ /* 0x000fe2000f8e02ff */
[----:B------:R2:W-:Y:S01]  /*7c60*/  STL.64 [R1+0x468], R12 ;  /* 0x0004680c01007387 */ /* 0x0005e20000100a00 */
[----:B------:R-:W-:Y:S02]  /*7c70*/  IMAD R150, R124, UR4, RZ ;  /* 0x000000047c967c24 */ /* 0x000fe4000f8e02ff */
[----:B------:R-:W-:Y:S01]  /*7c80*/  IMAD R148, R122, UR4, RZ ;  /* 0x000000047a947c24 */ /* 0x000fe2000f8e02ff */
[----:B------:R-:W-:Y:S01]  /*7c90*/  STL.64 [R1+0x410], R14 ;  /* 0x0004100e01007387 */ /* 0x000fe20000100a00 */
[----:B---3--:R-:W-:-:S03]  /*7ca0*/  IMAD.WIDE R24, R149, 0x4, R26 ;  /* 0x0000000495187825 */ /* 0x008fc600078e021a */
[----:B------:R-:W-:Y:S01]  /*7cb0*/  STL.64 [R1+0x418], R16 ;  /* 0x0004181001007387 */ /* 0x000fe20000100a00 */
[----:B-1----:R-:W-:-:S03]  /*7cc0*/  IMAD.WIDE R22, R149, 0x4, R22 ;  /* 0x0000000495167825 */ /* 0x002fc600078e0216 */
[----:B------:R1:W-:Y:S01]  /*7cd0*/  STL.64 [R1+0x420], R18 ;  /* 0x0004201201007387 */ /* 0x0003e20000100a00 */
[----:B------:R-:W-:Y:S02]  /*7ce0*/  IMAD R146, R120, UR4, RZ ;  /* 0x0000000478927c24 */ /* 0x000fe4000f8e02ff */
[----:B------:R-:W-:Y:S01]  /*7cf0*/  IMAD R9, R117, UR4, RZ ;  /* 0x0000000475097c24 */ /* 0x000fe2000f8e02ff */
[----:B------:R3:W-:Y:S01]  /*7d00*/  STL.64 [R1+0x428], R20 ;  /* 0x0004281401007387 */ /* 0x0007e20000100a00 */
[----:B--2---:R-:W-:Y:S02]  /*7d10*/  IMAD R13, R112, UR4, RZ ;  /* 0x00000004700d7c24 */ /* 0x004fe4000f8e02ff */
[----:B------:R-:W-:Y:S01]  /*7d20*/  IMAD R12, R110, UR4, RZ ;  /* 0x000000046e0c7c24 */ /* 0x000fe2000f8e02ff */
[----:B------:R2:W-:Y:S01]  /*7d30*/  STL.64 [R1+0x430], R22 ;  /* 0x0004301601007387 */ /* 0x0005e20000100a00 */
[----:B------:R-:W-:Y:S02]  /*7d40*/  IMAD R11, R109, UR4, RZ ;  /* 0x000000046d0b7c24 */ /* 0x000fe4000f8e02ff */
[----:B------:R-:W-:Y:S01]  /*7d50*/  IMAD R10, R108, UR4, RZ ;  /* 0x000000046c0a7c24 */ /* 0x000fe2000f8e02ff */
[----:B------:R4:W-:Y:S01]  /*7d60*/  STL.64 [R1+0x438], R24 ;  /* 0x0004381801007387 */ /* 0x0009e20000100a00 */
[----:B------:R-:W-:-:S02]  /*7d70*/  IMAD R2, R106, UR4, RZ ;  /* 0x000000046a027c24 */ /* 0x000fc4000f8e02ff */
[----:B-1----:R-:W-:Y:S01]  /*7d80*/  IMAD R19, R98, UR4, RZ ;  /* 0x0000000462137c24 */ /* 0x002fe2000f8e02ff */
[----:B------:R1:W-:Y:S01]  /*7d90*/  STL [R1+0x17c], R30 ;  /* 0x00017c1e01007387 */ /* 0x0003e20000100800 */
[----:B---3--:R-:W-:Y:S02]  /*7da0*/  IMAD R21, R101, UR4, RZ ;  /* 0x0000000465157c24 */ /* 0x008fe4000f8e02ff */
[----:B------:R-:W-:Y:S01]  /*7db0*/  IMAD R20, R100, UR4, RZ ;  /* 0x0000000464147c24 */ /* 0x000fe2000f8e02ff */
[----:B------:R-:W-:Y:S01]  /*7dc0*/  STL [R1+0x184], R28 ;  /* 0x0001841c01007387 */ /* 0x000fe20000100800 */
[----:B--2---:R-:W-:Y:S02]  /*7dd0*/  IMAD R23, R104, UR4, RZ ;  /* 0x0000000468177c24 */ /* 0x004fe4000f8e02ff */
[----:B------:R-:W-:Y:S01]  /*7de0*/  IMAD R22, R102, UR4, RZ ;  /* 0x0000000466167c24 */ /* 0x000fe2000f8e02ff */
[----:B------:R-:W-:Y:S01]  /*7df0*/  STL [R1+0x364], R35 ;  /* 0x0003642301007387 */ /* 0x000fe20000100800 */
[----:B----4-:R-:W-:-:S02]  /*7e00*/  IMAD R25, R113, UR4, RZ ;  /* 0x0000000471197c24 */ /* 0x010fc4000f8e02ff */
[----:B------:R-:W-:Y:S01]  /*7e10*/  IMAD R24, R105, UR4, RZ ;  /* 0x0000000469187c24 */ /* 0x000fe2000f8e02ff */
[----:B------:R2:W-:Y:S01]  /*7e20*/  STL [R1+0x360], R34 ;  /* 0x0003602201007387 */ /* 0x0005e20000100800 */
[----:B------:R-:W-:Y:S02]  /*7e30*/  IMAD R18, R97, UR4, RZ ;  /* 0x0000000461127c24 */ /* 0x000fe4000f8e02ff */
[----:B------:R-:W-:Y:S01]  /*7e40*/  IMAD R17, R96, UR4, RZ ;  /* 0x0000000460117c24 */ /* 0x000fe2000f8e02ff */
[----:B------:R-:W-:Y:S01]  /*7e50*/  STL [R1+0x35c], R140 ;  /* 0x00035c8c01007387 */ /* 0x000fe20000100800 */
[----:B------:R-:W-:Y:S02]  /*7e60*/  IMAD R16, R94, UR4, RZ ;  /* 0x000000045e107c24 */ /* 0x000fe4000f8e02ff */
[----:B------:R-:W-:Y:S01]  /*7e70*/  IMAD R15, R93, UR4, RZ ;  /* 0x000000045d0f7c24 */ /* 0x000fe2000f8e02ff */
[----:B------:R3:W-:Y:S01]  /*7e80*/  STL [R1+0x358], R138 ;  /* 0x0003588a01007387 */ /* 0x0007e20000100800 */
[----:B------:R-:W-:-:S02]  /*7e90*/  IMAD R14, R92, UR4, RZ ;  /* 0x000000045c0e7c24 */ /* 0x000fc4000f8e02ff */
[----:B------:R-:W-:Y:S01]  /*7ea0*/  IMAD R90, R90, UR4, RZ ;  /* 0x000000045a5a7c24 */ /* 0x000fe2000f8e02ff */
[----:B------:R-:W-:Y:S01]  /*7eb0*/  STL [R1+0x354], R137 ;  /* 0x0003548901007387 */ /* 0x000fe20000100800 */
        /* <DEDUP_REMOVED lines=11> */
[----:B------:R1:W-:Y:S01]  /*7f70*/  STL [R1+0x344], R160 ;  /* 0x000344a001007387 */ /* 0x0003e20000100800 */
        /* <DEDUP_REMOVED lines=11> */
[----:B------:R-:W-:Y:S01]  /*8030*/  STL [R1+0x334], R154 ;  /* 0x0003349a01007387 */ /* 0x000fe20000100800 */
        /* <DEDUP_REMOVED lines=20> */
[----:B------:R1:W-:Y:S01]  /*8180*/  STL [R1+0x318], R9 ;  /* 0x0003180901007387 */ /* 0x0003e20000100800 */
[----:B------:R-:W-:Y:S02]  /*8190*/  IMAD R162, R71, UR4, RZ ;  /* 0x0000000447a27c24 */ /* 0x000fe4000f8e02ff */
[----:B------:R-:W-:Y:S01]  /*81a0*/  IMAD R164, R73, UR4, RZ ;  /* 0x0000000449a47c24 */ /* 0x000fe2000f8e02ff */
[----:B------:R-:W-:Y:S01]  /*81b0*/  STL [R1+0x314], R116 ;  /* 0x0003147401007387 */ /* 0x000fe20000100800 */
        /* <DEDUP_REMOVED lines=35> */
[----:B------:R2:W-:Y:S01]  /*83f0*/  LDGSTS.E [R0+0x30008], desc[UR38][R26.64], P4 ;  /* 0x300080001a007fae */ /* 0x0005e2000a1a1026 */
[----:B------:R-:W-:-:S03]  /*8400*/  LEA R242, P4, R30, R240, 0x2 ;  /* 0x000000f01ef27211 */ /* 0x000fc600078810ff */
[----:B------:R-:W-:Y:S01]  /*8410*/  STL [R1+0x2e4], R20 ;  /* 0x0002e41401007387 */ /* 0x000fe20000100800 */
[-C--:B------:R-:W-:Y:S02]  /*8420*/  LEA.HI.X.SX32 R243, R30, R3.reuse, 0x2, P4 ;  /* 0x000000031ef37211 */ /* 0x080fe400020f16ff */
[CC--:B-1----:R-:W-:Y:S01]  /*8430*/  LEA R30, P4, R34.reuse, R240.reuse, 0x2 ;  /* 0x000000f0221e7211 */ /* 0x0c2fe200078810ff */
[----:B------:R-:W-:Y:S03]  /*8440*/  STL [R1+0x2e0], R19 ;  /* 0x0002e01301007387 */ /* 0x000fe60000100800 */
[-C--:B------:R-:W-:Y:S01]  /*8450*/  LEA.HI.X.SX32 R31, R34, R3.reuse, 0x2, P4 ;  /* 0x00000003221f7211 */ /* 0x080fe200020f16ff */
[----:B------:R-:W-:Y:S01]  /*8460*/  STL [R1+0x2dc], R18 ;  /* 0x0002dc1201007387 */ /* 0x000fe20000100800 */
[-C--:B--2---:R-:W-:Y:S01]  /*8470*/  LEA R26, P3, R28, R240.reuse, 0x2 ;  /* 0x000000f01c1a7211 */ /* 0x084fe200078610ff */
[----:B------:R-:W-:Y:S01]  /*8480*/  IMAD R0, R62, UR4, RZ ;  /* 0x000000043e007c24 */ /* 0x000fe2000f8e02ff */
[----:B------:R-:W-:Y:S01]  /*8490*/  LEA R34, P4, R138, R240, 0x2 ;  /* 0x000000f08a227211 */ /* 0x000fe200078810ff */
[----:B------:R-:W-:Y:S01]  /*84a0*/  STL [R1+0x2d8], R17 ;  /* 0x0002d81101007387 */ /* 0x000fe20000100800 */
[----:B------:R-:W-:-:S02]  /*84b0*/  LEA.HI.X.SX32 R27, R28, R3, 0x2, P3 ;  /* 0x000000031c1b7211 */ /* 0x000fc400018f16ff */
[CC--:B------:R-:W-:Y:S01]  /*84c0*/  LEA R28, P3, R35.reuse, R240.reuse, 0x2 ;  /* 0x000000f0231c7211 */ /* 0x0c0fe200078610ff */
[----:B------:R-:W-:Y:S03]  /*84d0*/  STL [R1+0x2d4], R16 ;  /* 0x0002d41001007387 */ /* 0x000fe60000100800 */
[-C--:B------:R-:W-:Y:S01]  /*84e0*/  LEA.HI.X.SX32 R29, R35, R3.reuse, 0x2, P3 ;  /* 0x00000003231d7211 */ /* 0x080fe200018f16ff */
[----:B------:R-:W-:Y:S01]  /*84f0*/  STL [R1+0x2d0], R15 ;  /* 0x0002d00f01007387 */ /* 0x000fe20000100800 */
[-C--:B------:R-:W-:Y:S02]  /*8500*/  LEA R32, P3, R140, R240.reuse, 0x2 ;  /* 0x000000f08c207211 */ /* 0x080fe400078610ff */
[-C--:B------:R-:W-:Y:S01]  /*8510*/  LEA.HI.X.SX32 R35, R138, R3.reuse, 0x2, P4 ;  /* 0x000000038a237211 */ /* 0x080fe200020f16ff */
[----:B------:R-:W-:Y:S01]  /*8520*/  STL [R1+0x2cc], R14 ;  /* 0x0002cc0e01007387 */ /* 0x000fe20000100800 */
[-C--:B------:R-:W-:Y:S01]  /*8530*/  LEA.HI.X.SX32 R33, R140, R3.reuse, 0x2, P3 ;  /* 0x000000038c217211 */ /* 0x080fe200018f16ff */
[----:B---3--:R-:W-:Y:S01]  /*8540*/  IMAD R138, R47, UR4, RZ ;  /* 0x000000042f8a7c24 */ /* 0x008fe2000f8e02ff */
[-C--:B------:R-:W-:Y:S01]  /*8550*/  LEA R246, P3, R137, R240.reuse, 0x2 ;  /* 0x000000f089f67211 */ /* 0x080fe200078610ff */
[----:B------:R-:W-:Y:S01]  /*8560*/  STL [R1+0x2c8], R90 ;  /* 0x0002c85a01007387 */ /* 0x000fe20000100800 */
[-C--:B------:R-:W-:Y:S01]  /*8570*/  LEA R36, P4, R136, R240.reuse, 0x2 ;  /* 0x000000f088247211 */ /* 0x080fe200078810ff */
[----:B------:R-:W-:Y:S01]  /*8580*/  IMAD R140, R49, UR4, RZ ;  /* 0x00000004318c7c24 */ /* 0x000fe2000f8e02ff */
[----:B------:R-:W-:Y:S01]  /*8590*/  LEA.HI.X.SX32 R247, R137, R3, 0x2, P3 ;  /* 0x0000000389f77211 */ /* 0x000fe200018f16ff */
[----:B------:R-:W-:Y:S01]  /*85a0*/  STL [R1+0x2c4], R77 ;  /* 0x0002c44d01007387 */ /* 0x000fe20000100800 */
[----:B------:R-:W-:-:S02]  /*85b0*/  LEA R248, P3, R134, R240, 0x2 ;  /* 0x000000f086f87211 */ /* 0x000fc400078610ff */
[-C--:B------:R-:W-:Y:S01]  /*85c0*/  LEA.HI.X.SX32 R37, R136, R3.reuse, 0x2, P4 ;  /* 0x0000000388257211 */ /* 0x080fe200020f16ff */
[----:B------:R-:W-:Y:S01]  /*85d0*/  STL [R1+0x2c0], R76 ;  /* 0x0002c04c01007387 */ /* 0x000fe20000100800 */
[-C--:B------:R-:W-:Y:S01]  /*85e0*/  LEA.HI.X.SX32 R249, R134, R3.reuse, 0x2, P3 ;  /* 0x0000000386f97211 */ /* 0x080fe200018f16ff */
[----:B----4-:R-:W-:Y:S01]  /*85f0*/  IMAD R134, R43, UR4, RZ ;  /* 0x000000042b867c24 */ /* 0x010fe2000f8e02ff */
[CC--:B------:R-:W-:Y:S01]  /*8600*/  LEA R250, P3, R160.reuse, R240.reuse, 0x2 ;  /* 0x000000f0a0fa7211 */ /* 0x0c0fe200078610ff */
[----:B------:R-:W-:Y:S01]  /*8610*/  STL [R1+0x2bc], R81 ;  /* 0x0002bc5101007387 */ /* 0x000fe20000100800 */
[----:B------:R-:W-:Y:S01]  /*8620*/  IMAD R136, R45, UR4, RZ ;  /* 0x000000042d887c24 */ /* 0x000fe2000f8e02ff */
[-C--:B------:R-:W-:Y:S02]  /*8630*/  LEA R38, P4, R133, R240.reuse, 0x2 ;  /* 0x000000f085267211 */ /* 0x080fe400078810ff */
[----:B------:R-:W-:Y:S01]  /*8640*/  STL [R1+0x2b8], R80 ;  /* 0x0002b85001007387 */ /* 0x000fe20000100800 */
[-C--:B------:R-:W-:Y:S01]  /*8650*/  LEA.HI.X.SX32 R251, R160, R3.reuse, 0x2, P3 ;  /* 0x00000003a0fb7211 */ /* 0x080fe200018f16ff */
[----:B------:R-:W-:Y:S01]  /*8660*/  IMAD R160, R69, UR4, RZ ;  /* 0x0000000445a07c24 */ /* 0x000fe2000f8e02ff */
[----:B------:R-:W-:Y:S01]  /*8670*/  LEA.HI.X.SX32 R39, R133, R3, 0x2, P4 ;  /* 0x0000000385277211 */ /* 0x000fe200020f16ff */
[----:B------:R-:W-:Y:S01]  /*8680*/  STL [R1+0x2b4], R85 ;  /* 0x0002b45501007387 */ /* 0x000fe20000100800 */
[----:B------:R-:W-:-:S03]  /*8690*/  LEA R40, P4, R158, R240, 0x2 ;  /* 0x000000f09e287211 */ /* 0x000fc600078810ff */
[----:B------:R-:W-:Y:S01]  /*86a0*/  STL [R1+0x2b0], R84 ;  /* 0x0002b05401007387 */ /* 0x000fe20000100800 */
[-C--:B------:R-:W-:Y:S01]  /*86b0*/  LEA.HI.X.SX32 R41, R158, R3.reuse, 0x2, P4 ;  /* 0x000000039e297211 */ /* 0x080fe200020f16ff */
[----:B------:R-:W-:Y:S01]  /*86c0*/  IMAD R158, R67, UR4, RZ ;  /* 0x00000004439e7c24 */ /* 0x000fe2000f8e02ff */
[CC--:B------:R-:W-:Y:S01]  /*86d0*/  LEA R42, P4, R156.reuse, R240.reuse, 0x2 ;  /* 0x000000f09c2a7211 */ /* 0x0c0fe200078810ff */
[----:B------:R-:W-:Y:S03]  /*86e0*/  STL [R1+0x2ac], R182 ;  /* 0x0002acb601007387 */ /* 0x000fe60000100800 */
[----:B------:R-:W-:Y:S01]  /*86f0*/  LEA.HI.X.SX32 R43, R156, R3, 0x2, P4 ;  /* 0x000000039c2b7211 */ /* 0x000fe200020f16ff */
[----:B------:R-:W-:Y:S01]  /*8700*/  STL [R1+0x2a4], R172 ;  /* 0x0002a4ac01007387 */ /* 0x000fe20000100800 */
[----:B------:R-:W-:Y:S01]  /*8710*/  LEA R44, P4, R125, R240, 0x2 ;  /* 0x000000f07d2c7211 */ /* 0x000fe200078810ff */
[----:B------:R-:W-:-:S02]  /*8720*/  IMAD R156, R65, UR4, RZ ;  /* 0x00000004419c7c24 */ /* 0x000fc4000f8e02ff */
[----:B------:R-:W-:Y:S01]  /*8730*/  STL [R1+0x2a0], R181 ;  /* 0x0002a0b501007387 */ /* 0x000fe20000100800 */
[-C--:B------:R-:W-:Y:S02]  /*8740*/  LEA.HI.X.SX32 R45, R125, R3.reuse, 0x2, P4 ;  /* 0x000000037d2d7211 */ /* 0x080fe400020f16ff */
[CC--:B------:R-:W-:Y:S01]  /*8750*/  LEA R46, P4, R148.reuse, R240.reuse, 0x2 ;  /* 0x000000f0942e7211 */ /* 0x0c0fe200078810ff */
[----:B------:R-:W-:Y:S03]  /*8760*/  STL [R1+0x29c], R174 ;  /* 0x00029cae01007387 */ /* 0x000fe60000100800 */
[----:B------:R-:W-:Y:S01]  /*8770*/  LEA.HI.X.SX32 R47, R148, R3, 0x2, P4 ;  /* 0x00000003942f7211 */ /* 0x000fe200020f16ff */
[----:B------:R-:W-:Y:S01]  /*8780*/  STL [R1+0x298], R180 ;  /* 0x000298b401007387 */ /* 0x000fe20000100800 */
[----:B------:R-:W-:Y:S01]  /*8790*/  LEA R48, P4, R146, R240, 0x2 ;  /* 0x000000f092307211 */ /* 0x000fe200078810ff */
[----:B------:R-:W-:-:S02]  /*87a0*/  IMAD R148, R57, UR4, RZ ;  /* 0x0000000439947c24 */ /* 0x000fc4000f8e02ff */
        /* <DEDUP_REMOVED lines=15> */
[----:B------:R-:W-:-:S03]  /*88a0*/  LEA R56, P4, R11, R240, 0x2 ;  /* 0x000000f00b387211 */ /* 0x000fc600078810ff */
[----:B------:R-:W-:Y:S01]  /*88b0*/  STL [R1+0x27c], R165 ;  /* 0x00027ca501007387 */ /* 0x000fe20000100800 */
[----:B------:R-:W-:Y:S02]  /*88c0*/  LEA.HI.X.SX32 R57, R11, R3, 0x2, P4 ;  /* 0x000000030b397211 */ /* 0x000fe400020f16ff */
[-C--:B------:R-:W-:Y:S01]  /*88d0*/  LEA R58, P4, R2, R240.reuse, 0x2 ;  /* 0x000000f0023a7211 */ /* 0x080fe200078810ff */
[----:B------:R-:W-:Y:S04]  /*88e0*/  STL [R1+0x278], R161 ;  /* 0x000278a101007387 */ /* 0x000fe80000100800 */
[----:B------:R-:W-:Y:S04]  /*88f0*/  STL [R1+0x274], R157 ;  /* 0x0002749d01007387 */ /* 0x000fe80000100800 */
[----:B------:R-:W-:Y:S04]  /*8900*/  STL [R1+0x270], R153 ;  /* 0x0002709901007387 */ /* 0x000fe80000100800 */
[----:B------:R1:W-:Y:S04]  /*8910*/  STL.64 [R1+0x4d0], R26 ;  /* 0x0004d01a01007387 */ /* 0x0003e80000100a00 */
[----:B------:R-:W-:Y:S04]  /*8920*/  STL [R1+0x26c], R152 ;  /* 0x00026c9801007387 */ /* 0x000fe80000100800 */
[----:B------:R-:W-:Y:S01]  /*8930*/  STL [R1+0x268], R149 ;  /* 0x0002689501007387 */ /* 0x000fe20000100800 */
[----:B-1----:R-:W-:-:S03]  /*8940*/  LEA R26, P3, R129, R240, 0x2 ;  /* 0x000000f0811a7211 */ /* 0x002fc600078610ff */
[----:B------:R-:W-:Y:S01]  /*8950*/  STL [R1+0x264], R120 ;  /* 0x0002647801007387 */ /* 0x000fe20000100800 */
[----:B------:R-:W-:-:S03]  /*8960*/  LEA.HI.X.SX32 R27, R129, R3, 0x2, P3 ;  /* 0x00000003811b7211 */ /* 0x000fc600018f16ff */
[----:B------:R-:W-:Y:S04]  /*8970*/  STL [R1+0x4d8], R243 ;  /* 0x0004d8f301007387 */ /* 0x000fe80000100800 */
[----:B------:R-:W-:Y:S04]  /*8980*/  STL [R1+0x260], R122 ;  /* 0x0002607a01007387 */ /* 0x000fe80000100800 */
[----:B------:R-:W-:Y:S04]  /*8990*/  STL [R1+0x25c], R124 ;  /* 0x00025c7c01007387 */ /* 0x000fe80000100800 */
[----:B------:R-:W-:Y:S04]  /*89a0*/  STL [R1+0x258], R126 ;  /* 0x0002587e01007387 */ /* 0x000fe80000100800 */
[----:B------:R-:W-:Y:S04]  /*89b0*/  STL [R1+0x254], R128 ;  /* 0x0002548001007387 */ /* 0x000fe80000100800 */
[----:B------:R-:W-:Y:S04]  /*89c0*/  STL [R1+0x250], R130 ;  /* 0x0002508201007387 */ /* 0x000fe80000100800 */
[----:B------:R-:W-:Y:S04]  /*89d0*/  STL [R1+0x24c], R132 ;  /* 0x00024c8401007387 */ /* 0x000fe80000100800 */
[----:B------:R1:W-:Y:S04]  /*89e0*/  STL.64 [R1], R26 ;  /* 0x0000001a01007387 */ /* 0x0003e80000100a00 */
[----:B------:R-:W-:Y:S01]  /*89f0*/  STL [R1+0x248], R134 ;  /* 0x0002488601007387 */ /* 0x000fe20000100800 */
[----:B------:R-:W-:-:S03]  /*8a00*/  LOP3.LUT R245, R245, 0xfffff7ff, RZ, 0xc0, !PT ;  /* 0xfffff7fff5f57812 */ /* 0x000fc600078ec0ff */
[----:B------:R-:W0:Y:S01]  /*8a10*/  LDGDEPBAR ;  /* 0x00000000000079af */ /* 0x000e220000000000 */
[----:B-1----:R-:W-:-:S04]  /*8a20*/  LEA R26, P3, R154, R240, 0x2 ;  /* 0x000000f09a1a7211 */ /* 0x002fc800078610ff */
[----:B------:R-:W-:Y:S01]  /*8a30*/  LEA.HI.X.SX32 R27, R154, R3, 0x2, P3 ;  /* 0x000000039a1b7211 */ /* 0x000fe200018f16ff */
[----:B------:R-:W-:-:S04]  /*8a40*/  IMAD R154, R63, UR4, RZ ;  /* 0x000000043f9a7c24 */ /* 0x000fc8000f8e02ff */
[----:B------:R1:W-:Y:S04]  /*8a50*/  STL.64 [R1+0x8], R26 ;  /* 0x0000081a01007387 */ /* 0x0003e80000100a00 */
[----:B------:R-:W-:Y:S01]  /*8a60*/  STL [R1+0x244], R136 ;  /* 0x0002448801007387 */ /* 0x000fe20000100800 */
[----:B-1----:R-:W-:-:S04]  /*8a70*/  LEA R26, P3, R150, R240, 0x2 ;  /* 0x000000f0961a7211 */ /* 0x002fc800078610ff */
[-C--:B------:R-:W-:Y:S01]  /*8a80*/  LEA.HI.X.SX32 R27, R150, R3.reuse, 0x2, P3 ;  /* 0x00000003961b7211 */ /* 0x080fe200018f16ff */
[----:B------:R-:W-:Y:S01]  /*8a90*/  IMAD R150, R59, UR4, RZ ;  /* 0x000000043b967c24 */ /* 0x000fe2000f8e02ff */
[-C--:B------:R-:W-:Y:S01]  /*8aa0*/  LEA.HI.X.SX32 R59, R2, R3.reuse, 0x2, P4 ;  /* 0x00000003023b7211 */ /* 0x080fe200020f16ff */
[----:B------:R-:W-:Y:S01]  /*8ab0*/  IMAD R2, R61, UR4, RZ ;  /* 0x000000043d027c24 */ /* 0x000fe2000f8e02ff */
[CC--:B------:R-:W-:Y:S01]  /*8ac0*/  LEA R60, P4, R23.reuse, R240.reuse, 0x2 ;  /* 0x000000f0173c7211 */ /* 0x0c0fe200078810ff */
[----:B------:R1:W-:Y:S03]  /*8ad0*/  STL.64 [R1+0x10], R26 ;  /* 0x0000101a01007387 */ /* 0x0003e60000100a00 */
[----:B------:R-:W-:Y:S01]  /*8ae0*/  LEA.HI.X.SX32 R61, R23, R3, 0x2, P4 ;  /* 0x00000003173d7211 */ /* 0x000fe200020f16ff */
[----:B------:R-:W-:Y:S01]  /*8af0*/  STL [R1+0x240], R138 ;  /* 0x0002408a01007387 */ /* 0x000fe20000100800 */
[----:B------:R-:W-:-:S04]  /*8b00*/  LEA R62, P4, R21, R240, 0x2 ;  /* 0x000000f0153e7211 */ /* 0x000fc800078810ff */
[-C--:B------:R-:W-:Y:S02]  /*8b10*/  LEA.HI.X.SX32 R63, R21, R3.reuse, 0x2, P4 ;  /* 0x00000003153f7211 */ /* 0x080fe400020f16ff */
[-C--:B------:R-:W-:Y:S02]  /*8b20*/  LEA R64, P4, R19, R240.reuse, 0x2 ;  /* 0x000000f013407211 */ /* 0x080fe400078810ff */
[-C--:B-1----:R-:W-:Y:S02]  /*8b30*/  LEA R26, P3, R121, R240.reuse, 0x2 ;  /* 0x000000f0791a7211 */ /* 0x082fe400078610ff */
[-C--:B------:R-:W-:Y:S02]  /*8b40*/  LEA.HI.X.SX32 R65, R19, R3.reuse, 0x2, P4 ;  /* 0x0000000313417211 */ /* 0x080fe400020f16ff */
[----:B------:R-:W-:Y:S02]  /*8b50*/  LEA.HI.X.SX32 R27, R121, R3, 0x2, P3 ;  /* 0x00000003791b7211 */ /* 0x000fe400018f16ff */
[----:B------:R-:W-:-:S03]  /*8b60*/  LEA R66, P4, R17, R240, 0x2 ;  /* 0x000000f011427211 */ /* 0x000fc600078810ff */
[----:B------:R1:W-:Y:S01]  /*8b70*/  STL.64 [R1+0x18], R26 ;  /* 0x0000181a01007387 */ /* 0x0003e20000100a00 */
[-C--:B------:R-:W-:Y:S02]  /*8b80*/  LEA.HI.X.SX32 R67, R17, R3.reuse, 0x2, P4 ;  /* 0x0000000311437211 */ /* 0x080fe400020f16ff */
[CC--:B------:R-:W-:Y:S01]  /*8b90*/  LEA R68, P4, R15.reuse, R240.reuse, 0x2 ;  /* 0x000000f00f447211 */ /* 0x0c0fe200078810ff */
[----:B------:R-:W-:Y:S03]  /*8ba0*/  STL [R1+0x23c], R140 ;  /* 0x00023c8c01007387 */ /* 0x000fe60000100800 */
[----:B------:R-:W-:Y:S02]  /*8bb0*/  LEA.HI.X.SX32 R69, R15, R3, 0x2, P4 ;  /* 0x000000030f457211 */ /* 0x000fe400020f16ff */
[-C--:B------:R-:W-:Y:S02]  /*8bc0*/  LEA R70, P4, R90, R240.reuse, 0x2 ;  /* 0x000000f05a467211 */ /* 0x080fe400078810ff */
[----:B-1----:R-:W-:-:S02]  /*8bd0*/  LEA R26, P3, R118, R240, 0x2 ;  /* 0x000000f0761a7211 */ /* 0x002fc400078610ff */
[-C--:B------:R-:W-:Y:S02]  /*8be0*/  LEA.HI.X.SX32 R71, R90, R3.reuse, 0x2, P4 ;  /* 0x000000035a477211 */ /* 0x080fe400020f16ff */
[----:B------:R-:W-:Y:S02]  /*8bf0*/  LEA.HI.X.SX32 R27, R118, R3, 0x2, P3 ;  /* 0x00000003761b7211 */ /* 0x000fe400018f16ff */
[----:B------:R-:W-:-:S03]  /*8c00*/  LEA R72, P4, R76, R240, 0x2 ;  /* 0x000000f04c487211 */ /* 0x000fc600078810ff */
[----:B------:R1:W-:Y:S01]  /*8c10*/  STL.64 [R1+0x20], R26 ;  /* 0x0000201a01007387 */ /* 0x0003e20000100a00 */
[----:B------:R-:W-:Y:S02]  /*8c20*/  LEA.HI.X.SX32 R73, R76, R3, 0x2, P4 ;  /* 0x000000034c497211 */ /* 0x000fe400020f16ff */
[-C--:B------:R-:W-:Y:S01]  /*8c30*/  LEA R76, P4, R80, R240.reuse, 0x2 ;  /* 0x000000f0504c7211 */ /* 0x080fe200078810ff */
[----:B------:R-:W-:Y:S01]  /*8c40*/  STL [R1+0x238], R142 ;  /* 0x0002388e01007387 */ /* 0x000fe20000100800 */
[----:B-1----:R-:W-:-:S04]  /*8c50*/  LEA R26, P3, R116, R240, 0x2 ;  /* 0x000000f0741a7211 */ /* 0x002fc800078610ff */
[----:B------:R-:W-:-:S05]  /*8c60*/  LEA.HI.X.SX32 R27, R116, R3, 0x2, P3 ;  /* 0x00000003741b7211 */ /* 0x000fca00018f16ff */
[----:B------:R1:W-:Y:S04]  /*8c70*/  STL.64 [R1+0x28], R26 ;  /* 0x0000281a01007387 */ /* 0x0003e80000100a00 */
[----:B------:R-:W-:Y:S01]  /*8c80*/  STL [R1+0x234], R9 ;  /* 0x0002340901007387 */ /* 0x000fe20000100800 */
[----:B-1----:R-:W-:-:S04]  /*8c90*/  LEA R26, P3, R25, R240, 0x2 ;  /* 0x000000f0191a7211 */ /* 0x002fc800078610ff */
[----:B------:R-:W-:-:S05]  /*8ca0*/  LEA.HI.X.SX32 R27, R25, R3, 0x2, P3 ;  /* 0x00000003191b7211 */ /* 0x000fca00018f16ff */
[----:B------:R1:W-:Y:S04]  /*8cb0*/  STL.64 [R1+0x30], R26 ;  /* 0x0000301a01007387 */ /* 0x0003e80000100a00 */
[----:B------:R2:W-:Y:S04]  /*8cc0*/  STL [R1+0x230], R146 ;  /* 0x0002309201007387 */ /* 0x0005e80000100800 */
[----:B------:R3:W-:Y:S01]  /*8cd0*/  STL [R1+0x22c], R148 ;  /* 0x00022c9401007387 */ /* 0x0007e20000100800 */
[----:B-1----:R-:W-:-:S04]  /*8ce0*/  LEA R26, P3, R12, R240, 0x2 ;  /* 0x000000f00c1a7211 */ /* 0x002fc800078610ff */
[----:B------:R-:W-:Y:S02]  /*8cf0*/  LEA.HI.X.SX32 R27, R12, R3, 0x2, P3 ;  /* 0x000000030c1b7211 */ /* 0x000fe400018f16ff */
[----:B------:R-:W-:-:S03]  /*8d00*/  LEA R12, P3, R10, R240, 0x2 ;  /* 0x000000f00a0c7211 */ /* 0x000fc600078610ff */
[----:B------:R-:W-:Y:S01]  /*8d10*/  STL.64 [R1+0x38], R26 ;  /* 0x0000381a01007387 */ /* 0x000fe20000100a00 */
[-C--:B------:R-:W-:Y:S02]  /*8d20*/  LEA.HI.X.SX32 R13, R10, R3.reuse, 0x2, P3 ;  /* 0x000000030a0d7211 */ /* 0x080fe400018f16ff */
[CC--:B------:R-:W-:Y:S01]  /*8d30*/  LEA R10, P3, R24.reuse, R240.reuse, 0x2 ;  /* 0x000000f0180a7211 */ /* 0x0c0fe200078610ff */
[----:B------:R1:W-:Y:S03]  /*8d40*/  STL [R1+0x228], R150 ;  /* 0x0002289601007387 */ /* 0x0003e60000100800 */
[----:B------:R-:W-:Y:S01]  /*8d50*/  LEA.HI.X.SX32 R11, R24, R3, 0x2, P3 ;  /* 0x00000003180b7211 */ /* 0x000fe200018f16ff */
[----:B------:R-:W-:Y:S01]  /*8d60*/  STL.64 [R1+0x40], R12 ;  /* 0x0000400c01007387 */ /* 0x000fe20000100a00 */
[----:B------:R-:W-:-:S03]  /*8d70*/  LEA R24, P3, R22, R240, 0x2 ;  /* 0x000000f016187211 */ /* 0x000fc600078610ff */
[----:B------:R4:W-:Y:S01]  /*8d80*/  STL [R1+0x224], R2 ;  /* 0x0002240201007387 */ /* 0x0009e20000100800 */
[-C--:B------:R-:W-:Y:S02]  /*8d90*/  LEA.HI.X.SX32 R25, R22, R3.reuse, 0x2, P3 ;  /* 0x0000000316197211 */ /* 0x080fe400018f16ff */
[CC--:B------:R-:W-:Y:S01]  /*8da0*/  LEA R22, P3, R20.reuse, R240.reuse, 0x2 ;  /* 0x000000f014167211 */ /* 0x0c0fe200078610ff */
[----:B------:R-:W-:Y:S03]  /*8db0*/  STL.64 [R1+0x48], R10 ;  /* 0x0000480a01007387 */ /* 0x000fe60000100a00 */
[----:B------:R-:W-:Y:S01]  /*8dc0*/  LEA.HI.X.SX32 R23, R20, R3, 0x2, P3 ;  /* 0x0000000314177211 */ /* 0x000fe200018f16ff */
[----:B------:R1:W-:Y:S01]  /*8dd0*/  STL [R1+0x220], R154 ;  /* 0x0002209a01007387 */ /* 0x0003e20000100800 */
[----:B------:R-:W-:-:S03]  /*8de0*/  LEA R20, P3, R18, R240, 0x2 ;  /* 0x000000f012147211 */ /* 0x000fc600078610ff */
[----:B------:R1:W-:Y:S01]  /*8df0*/  STL [R1+0x21c], R156 ;  /* 0x00021c9c01007387 */ /* 0x0003e20000100800 */
[-C--:B------:R-:W-:Y:S02]  /*8e00*/  LEA.HI.X.SX32 R21, R18, R3.reuse, 0x2, P3 ;  /* 0x0000000312157211 */ /* 0x080fe400018f16ff */
[CC--:B------:R-:W-:Y:S01]  /*8e10*/  LEA R18, P3, R16.reuse, R240.reuse, 0x2 ;  /* 0x000000f010127211 */ /* 0x0c0fe200078610ff */
[----:B------:R1:W-:Y:S03]  /*8e20*/  STL [R1+0x218], R158 ;  /* 0x0002189e01007387 */ /* 0x0003e60000100800 */
[----:B------:R-:W-:Y:S01]  /*8e30*/  LEA.HI.X.SX32 R19, R16, R3, 0x2, P3 ;  /* 0x0000000310137211 */ /* 0x000fe200018f16ff */
[----:B------:R1:W-:Y:S01]  /*8e40*/  STL [R1+0x214], R160 ;  /* 0x000214a001007387 */ /* 0x0003e20000100800 */
[----:B------:R-:W-:-:S03]  /*8e50*/  LEA R16, P3, R14, R240, 0x2 ;  /* 0x000000f00e107211 */ /* 0x000fc600078610ff */
[----:B------:R1:W-:Y:S01]  /*8e60*/  STL [R1+0x210], R162 ;  /* 0x000210a201007387 */ /* 0x0003e20000100800 */
[-C--:B------:R-:W-:Y:S02]  /*8e70*/  LEA.HI.X.SX32 R17, R14, R3.reuse, 0x2, P3 ;  /* 0x000000030e117211 */ /* 0x080fe400018f16ff */
[CC--:B------:R-:W-:Y:S01]  /*8e80*/  LEA R14, P3, R77.reuse, R240.reuse, 0x2 ;  /* 0x000000f04d0e7211 */ /* 0x0c0fe200078610ff */
[----:B------:R1:W-:Y:S03]  /*8e90*/  STL [R1+0x20c], R164 ;  /* 0x00020ca401007387 */ /* 0x0003e60000100800 */
[-C--:B------:R-:W-:Y:S01]  /*8ea0*/  LEA.HI.X.SX32 R15, R77, R3.reuse, 0x2, P3 ;  /* 0x000000034d0f7211 */ /* 0x080fe200018f16ff */
[----:B------:R1:W-:Y:S01]  /*8eb0*/  STL [R1+0x208], R166 ;  /* 0x000208a601007387 */ /* 0x0003e20000100800 */
[C---:B------:R-:W-:Y:S02]  /*8ec0*/  LEA R74, P3, R81.reuse, R240, 0x2 ;  /* 0x000000f0514a7211 */ /* 0x040fe400078610ff */
[-C--:B------:R-:W-:Y:S01]  /*8ed0*/  LEA.HI.X.SX32 R77, R80, R3.reuse, 0x2, P4 ;  /* 0x00000003504d7211 */ /* 0x080fe200020f16ff */
[----:B------:R1:W-:Y:S01]  /*8ee0*/  STL [R1+0x204], R168 ;  /* 0x000204a801007387 */ /* 0x0003e20000100800 */
[----:B------:R-:W-:-:S02]  /*8ef0*/  LEA.HI.X.SX32 R75, R81, R3, 0x2, P3 ;  /* 0x00000003514b7211 */ /* 0x000fc400018f16ff */
[CC--:B------:R-:W-:Y:S01]  /*8f00*/  LEA R78, P3, R85.reuse, R240.reuse, 0x2 ;  /* 0x000000f0554e7211 */ /* 0x0c0fe200078610ff */
[----:B------:R1:W-:Y:S01]  /*8f10*/  STL [R1+0x200], R170 ;  /* 0x000200aa01007387 */ /* 0x0003e20000100800 */
[-C--:B------:R-:W-:Y:S02]  /*8f20*/  LEA R80, P4, R84, R240.reuse, 0x2 ;  /* 0x000000f054507211 */ /* 0x080fe400078810ff */
[-C--:B------:R-:W-:Y:S02]  /*8f30*/  LEA.HI.X.SX32 R79, R85, R3.reuse, 0x2, P3 ;  /* 0x00000003554f7211 */ /* 0x080fe400018f16ff */
[-C--:B------:R-:W-:Y:S02]  /*8f40*/  LEA R82, P3, R182, R240.reuse, 0x2 ;  /* 0x000000f0b6527211 */ /* 0x080fe400078610ff */
[----:B------:R-:W-:Y:S02]  /*8f50*/  LEA.HI.X.SX32 R81, R84, R3, 0x2, P4 ;  /* 0x0000000354517211 */ /* 0x000fe400020f16ff */
[----:B------:R-:W-:-:S02]  /*8f60*/  LEA R84, P4, R172, R240, 0x2 ;  /* 0x000000f0ac547211 */ /* 0x000fc400078810ff */
[-C--:B------:R-:W-:Y:S01]  /*8f70*/  LEA.HI.X.SX32 R83, R182, R3.reuse, 0x2, P3 ;  /* 0x00000003b6537211 */ /* 0x080fe200018f16ff */
[----:B------:R-:W-:Y:S01]  /*8f80*/  IMAD R182, R107, UR4, RZ ;  /* 0x000000046bb67c24 */ /* 0x000fe2000f8e02ff */
[-C--:B------:R-:W-:Y:S02]  /*8f90*/  LEA R86, P3, R181, R240.reuse, 0x2 ;  /* 0x000000f0b5567211 */ /* 0x080fe400078610ff */
[-C--:B------:R-:W-:Y:S01]  /*8fa0*/  LEA.HI.X.SX32 R85, R172, R3.reuse, 0x2, P4 ;  /* 0x00000003ac557211 */ /* 0x080fe200020f16ff */
[----:B------:R-:W-:Y:S01]  /*8fb0*/  IMAD R172, R87, UR4, RZ ;  /* 0x0000000457ac7c24 */ /* 0x000fe2000f8e02ff */
[-C--:B------:R-:W-:Y:S02]  /*8fc0*/  LEA R88, P4, R174, R240.reuse, 0x2 ;  /* 0x000000f0ae587211 */ /* 0x080fe400078810ff */
[-C--:B------:R-:W-:Y:S02]  /*8fd0*/  LEA.HI.X.SX32 R87, R181, R3.reuse, 0x2, P3 ;  /* 0x00000003b5577211 */ /* 0x080fe400018f16ff */
[-C--:B------:R-:W-:Y:S01]  /*8fe0*/  LEA R90, P3, R180, R240.reuse, 0x2 ;  /* 0x000000f0b45a7211 */ /* 0x080fe200078610ff */
[----:B------:R1:W-:Y:S01]  /*8ff0*/  STL [R1+0x1fc], R172 ;  /* 0x0001fcac01007387 */ /* 0x0003e20000100800 */
[----:B------:R-:W-:Y:S01]  /*9000*/  LEA.HI.X.SX32 R89, R174, R3, 0x2, P4 ;  /* 0x00000003ae597211 */ /* 0x000fe200020f16ff */
[----:B------:R-:W-:Y:S01]  /*9010*/  IMAD R174, R91, UR4, RZ ;  /* 0x000000045bae7c24 */ /* 0x000fe2000f8e02ff */
[----:B------:R-:W-:-:S02]  /*9020*/  LEA R92, P4, R0, R240, 0x2 ;  /* 0x000000f0005c7211 */ /* 0x000fc400078810ff */
[-C--:B------:R-:W-:Y:S01]  /*9030*/  LEA.HI.X.SX32 R91, R180, R3.reuse, 0x2, P3 ;  /* 0x00000003b45b7211 */ /* 0x080fe200018f16ff */
[----:B------:R-:W-:Y:S01]  /*9040*/  IMAD R180, R103, UR4, RZ ;  /* 0x0000000467b47c24 */ /* 0x000fe2000f8e02ff */
[-C--:B------:R-:W-:Y:S01]  /*9050*/  LEA R94, P3, R178, R240.reuse, 0x2 ;  /* 0x000000f0b25e7211 */ /* 0x080fe200078610ff */
[----:B------:R1:W-:Y:S01]  /*9060*/  STL [R1+0x1f8], R174 ;  /* 0x0001f8ae01007387 */ /* 0x0003e20000100800 */
[-C--:B------:R-:W-:Y:S01]  /*9070*/  LEA.HI.X.SX32 R93, R0, R3.reuse, 0x2, P4 ;  /* 0x00000003005d7211 */ /* 0x080fe200020f16ff */
[----:B------:R-:W-:Y:S01]  /*9080*/  IMAD R0, R95, UR4, RZ ;  /* 0x000000045f007c24 */ /* 0x000fe2000f8e02ff */
[-C--:B------:R-:W-:Y:S02]  /*9090*/  LEA R96, P4, R177, R240.reuse, 0x2 ;  /* 0x000000f0b1607211 */ /* 0x080fe400078810ff */
[-C--:B------:R-:W-:Y:S01]  /*90a0*/  LEA.HI.X.SX32 R95, R178, R3.reuse, 0x2, P3 ;  /* 0x00000003b25f7211 */ /* 0x080fe200018f16ff */
[----:B------:R-:W-:Y:S01]  /*90b0*/  IMAD R178, R99, UR4, RZ ;  /* 0x0000000463b27c24 */ /* 0x000fe2000f8e02ff */
[----:B------:R-:W-:Y:S01]  /*90c0*/  LEA R98, P3, R176, R240, 0x2 ;  /* 0x000000f0b0627211 */ /* 0x000fe200078610ff */
[----:B------:R1:W-:Y:S01]  /*90d0*/  STL [R1+0x1f4], R0 ;  /* 0x0001f40001007387 */ /* 0x0003e20000100800 */
[----:B------:R-:W-:-:S02]  /*90e0*/  LEA.HI.X.SX32 R97, R177, R3, 0x2, P4 ;  /* 0x00000003b1617211 */ /* 0x000fc400020f16ff */
[-C--:B------:R-:W-:Y:S01]  /*90f0*/  LEA R100, P4, R173, R240.reuse, 0x2 ;  /* 0x000000f0ad647211 */ /* 0x080fe200078810ff */
[----:B------:R1:W-:Y:S01]  /*9100*/  STL [R1+0x1f0], R178 ;  /* 0x0001f0b201007387 */ /* 0x0003e20000100800 */
[-C--:B------:R-:W-:Y:S02]  /*9110*/  LEA.HI.X.SX32 R99, R176, R3.reuse, 0x2, P3 ;  /* 0x00000003b0637211 */ /* 0x080fe400018f16ff */
[-C--:B------:R-:W-:Y:S01]  /*9120*/  LEA R102, P3, R169, R240.reuse, 0x2 ;  /* 0x000000f0a9667211 */ /* 0x080fe200078610ff */
[----:B------:R1:W-:Y:S01]  /*9130*/  STL [R1+0x1ec], R180 ;  /* 0x0001ecb401007387 */ /* 0x0003e20000100800 */
[-C--:B------:R-:W-:Y:S02]  /*9140*/  LEA.HI.X.SX32 R101, R173, R3.reuse, 0x2, P4 ;  /* 0x00000003ad657211 */ /* 0x080fe400020f16ff */
        /* <DEDUP_REMOVED lines=12> */
[CC--:B------:R-:W-:Y:S01]  /*9210*/  LEA R112, P4, R152.reuse, R240.reuse, 0x2 ;  /* 0x000000f098707211 */ /* 0x0c0fe200078810ff */
[----:B------:R1:W-:Y:S01]  /*9220*/  STL [R1+0x1d8], R190 ;  /* 0x0001d8be01007387 */ /* 0x0003e20000100800 */
[-C--:B------:R-:W-:Y:S02]  /*9230*/  LEA.HI.X.SX32 R111, R153, R3.reuse, 0x2, P3 ;  /* 0x00000003996f7211 */ /* 0x080fe400018f16ff */
[CC--:B------:R-:W-:Y:S01]  /*9240*/  LEA R114, P3, R149.reuse, R240.reuse, 0x2 ;  /* 0x000000f095727211 */ /* 0x0c0fe200078610ff */
        /* <DEDUP_REMOVED lines=11> */
[----:B------:R-:W-:Y:S02]  /*9300*/  LEA R122, P3, R126, R240, 0x2 ;  /* 0x000000f07e7a7211 */ /* 0x000fe400078610ff */
[----:B------:R-:W-:-:S02]  /*9310*/  LEA.HI.X.SX32 R121, R124, R3, 0x2, P4 ;  /* 0x000000037c797211 */ /* 0x000fc400020f16ff */
[-C--:B------:R-:W-:Y:S02]  /*9320*/  LEA R124, P4, R128, R240.reuse, 0x2 ;  /* 0x000000f0807c7211 */ /* 0x080fe400078810ff */
[-C--:B------:R-:W-:Y:S02]  /*9330*/  LEA.HI.X.SX32 R123, R126, R3.reuse, 0x2, P3 ;  /* 0x000000037e7b7211 */ /* 0x080fe400018f16ff */
[-C--:B------:R-:W-:Y:S02]  /*9340*/  LEA R126, P3, R130, R240.reuse, 0x2 ;  /* 0x000000f0827e7211 */ /* 0x080fe400078610ff */
        /* <DEDUP_REMOVED lines=16> */
[-C--:B------:R-:W-:Y:S01]  /*9450*/  LEA.HI.X.SX32 R141, R9, R3.reuse, 0x2, P4 ;  /* 0x00000003098d7211 */ /* 0x080fe200020f16ff */
[----:B------:R-:W-:Y:S01]  /*9460*/  IMAD R9, R143, UR4, RZ ;  /* 0x000000048f097c24 */ /* 0x000fe2000f8e02ff */
[-C--:B------:R-:W-:Y:S02]  /*9470*/  LEA R144, P4, R148, R240.reuse, 0x2 ;  /* 0x000000f094907211 */ /* 0x080fe400078810ff */
[-C--:B------:R-:W-:Y:S02]  /*9480*/  LEA.HI.X.SX32 R143, R146, R3.reuse, 0x2, P3 ;  /* 0x00000003928f7211 */ /* 0x080fe400018f16ff */
[----:B--2---:R-:W-:Y:S01]  /*9490*/  LEA R146, P3, R150, R240, 0x2 ;  /* 0x000000f096927211 */ /* 0x004fe200078610ff */
[----:B------:R2:W-:Y:S01]  /*94a0*/  STL [R1+0x1c4], R9 ;  /* 0x0001c40901007387 */ /* 0x0005e20000100800 */
[----:B------:R-:W-:-:S02]  /*94b0*/  LEA.HI.X.SX32 R145, R148, R3, 0x2, P4 ;  /* 0x0000000394917211 */ /* 0x000fc400020f16ff */
[-C--:B---3--:R-:W-:Y:S01]  /*94c0*/  LEA R148, P4, R2, R240.reuse, 0x2 ;  /* 0x000000f002947211 */ /* 0x088fe200078810ff */
[----:B------:R3:W-:Y:S01]  /*94d0*/  STL [R1+0x1c0], R202 ;  /* 0x0001c0ca01007387 */ /* 0x0007e20000100800 */
[-C--:B------:R-:W-:Y:S02]  /*94e0*/  LEA.HI.X.SX32 R147, R150, R3.reuse, 0x2, P3 ;  /* 0x0000000396937211 */ /* 0x080fe400018f16ff */
[-C--:B-1----:R-:W-:Y:S02]  /*94f0*/  LEA R150, P3, R154, R240.reuse, 0x2 ;  /* 0x000000f09a967211 */ /* 0x082fe400078610ff */
[-C--:B------:R-:W-:Y:S01]  /*9500*/  LEA.HI.X.SX32 R149, R2, R3.reuse, 0x2, P4 ;  /* 0x0000000302957211 */ /* 0x080fe200020f16ff */
[----:B----4-:R-:W-:Y:S01]  /*9510*/  IMAD R2, R151, UR4, RZ ;  /* 0x0000000497027c24 */ /* 0x010fe2000f8e02ff */
[----:B------:R-:W-:Y:S02]  /*9520*/  LEA R152, P4, R156, R240, 0x2 ;  /* 0x000000f09c987211 */ /* 0x000fe400078810ff */
        /* <DEDUP_REMOVED lines=28> */
[-C--:B------:R-:W-:Y:S01]  /*96f0*/  LEA.HI.X.SX32 R173, R0, R3.reuse, 0x2, P4 ;  /* 0x0000000300ad7211 */ /* 0x080fe200020f16ff */
[----:B------:R-:W-:Y:S01]  /*9700*/  IMAD R0, R175, UR4, RZ ;  /* 0x00000004af007c24 */ /* 0x000fe2000f8e02ff */
        /* <DEDUP_REMOVED lines=9> */
[----:B------:R-:W-:Y:S01]  /*97a0*/  STL [R1+0x19c], R220 ;  /* 0x00019cdc01007387 */ /* 0x000fe20000100800 */
[----:B------:R-:W-:-:S02]  /*97b0*/  LEA.HI.X.SX32 R181, R184, R3, 0x2, P4 ;  /* 0x00000003b8b57211 */ /* 0x000fc400020f16ff */
[-C--:B------:R-:W-:Y:S01]  /*97c0*/  LEA R184, P4, R188, R240.reuse, 0x2 ;  /* 0x000000f0bcb87211 */ /* 0x080fe200078810ff */
[----:B------:R1:W-:Y:S01]  /*97d0*/  STL [R1+0x198], R222 ;  /* 0x000198de01007387 */ /* 0x0003e20000100800 */
[-C--:B------:R-:W-:Y:S02]  /*97e0*/  LEA.HI.X.SX32 R183, R186, R3.reuse, 0x2, P3 ;  /* 0x00000003bab77211 */ /* 0x080fe400018f16ff */
[-C--:B------:R-:W-:Y:S01]  /*97f0*/  LEA R186, P3, R190, R240.reuse, 0x2 ;  /* 0x000000f0beba7211 */ /* 0x080fe200078610ff */
[----:B------:R-:W-:Y:S01]  /*9800*/  STL [R1+0x194], R224 ;  /* 0x000194e001007387 */ /* 0x000fe20000100800 */
        /* <DEDUP_REMOVED lines=10> */
[CC--:B------:R-:W-:Y:S02]  /*98b0*/  LEA R196, P4, R9.reuse, R240.reuse, 0x2 ;  /* 0x000000f009c47211 */ /* 0x0c0fe400078810ff */
[-C--:B------:R-:W-:Y:S02]  /*98c0*/  LEA.HI.X.SX32 R195, R198, R3.reuse, 0x2, P3 ;  /* 0x00000003c6c37211 */ /* 0x080fe400018f16ff */
[-C--:B------:R-:W-:Y:S02]  /*98d0*/  LEA R198, P3, R202, R240.reuse, 0x2 ;  /* 0x000000f0cac67211 */ /* 0x080fe400078610ff */
[-C--:B------:R-:W-:Y:S01]  /*98e0*/  LEA.HI.X.SX32 R197, R9, R3.reuse, 0x2, P4 ;  /* 0x0000000309c57211 */ /* 0x080fe200020f16ff */
[----:B--2---:R-:W-:Y:S01]  /*98f0*/  IMAD R9, R199, UR4, RZ ;  /* 0x00000004c7097c24 */ /* 0x004fe2000f8e02ff */
[----:B------:R-:W-:Y:S02]  /*9900*/  LEA R200, P4, R2, R240, 0x2 ;  /* 0x000000f002c87211 */ /* 0x000fe400078810ff */
[----:B------:R-:W-:-:S02]  /*9910*/  LEA.HI.X.SX32 R199, R202, R3, 0x2, P3 ;  /* 0x00000003cac77211 */ /* 0x000fc400018f16ff */
[-C--:B---3--:R-:W-:Y:S01]  /*9920*/  LEA R202, P3, R206, R240.reuse, 0x2 ;  /* 0x000000f0ceca7211 */ /* 0x088fe200078610ff */
[----:B------:R-:W-:Y:S01]  /*9930*/  STL [R1+0x18c], R9 ;  /* 0x00018c0901007387 */ /* 0x000fe20000100800 */
[-C--:B------:R-:W-:Y:S01]  /*9940*/  LEA.HI.X.SX32 R201, R2, R3.reuse, 0x2, P4 ;  /* 0x0000000302c97211 */ /* 0x080fe200020f16ff */
[----:B-1----:R-:W-:Y:S01]  /*9950*/  IMAD R2, R203, UR4, RZ ;  /* 0x00000004cb027c24 */ /* 0x002fe2000f8e02ff */
[-C--:B------:R-:W-:Y:S02]  /*9960*/  LEA R204, P4, R208, R240.reuse, 0x2 ;  /* 0x000000f0d0cc7211 */ /* 0x080fe400078810ff */
[-C--:B------:R-:W-:Y:S02]  /*9970*/  LEA.HI.X.SX32 R203, R206, R3.reuse, 0x2, P3 ;  /* 0x00000003cecb7211 */ /* 0x080fe400018f16ff */
[----:B----4-:R-:W-:Y:S01]  /*9980*/  LEA R206, P3, R210, R240, 0x2 ;  /* 0x000000f0d2ce7211 */ /* 0x010fe200078610ff */
        /* <DEDUP_REMOVED lines=11> */
[-C--:B------:R-:W-:Y:S01]  /*9a40*/  LEA.HI.X.SX32 R213, R0, R3.reuse, 0x2, P4 ;  /* 0x0000000300d57211 */ /* 0x080fe200020f16ff */
[----:B------:R-:W-:Y:S01]  /*9a50*/  IMAD R0, R215, UR4, RZ ;  /* 0x00000004d7007c24 */ /* 0x000fe2000f8e02ff */
[-C--:B------:R-:W-:Y:S02]  /*9a60*/  LEA.HI.X.SX32 R215, R218, R3.reuse, 0x2, P3 ;  /* 0x00000003dad77211 */ /* 0x080fe400018f16ff */
[-C--:B------:R-:W-:Y:S02]  /*9a70*/  LEA R218, P3, R222, R240.reuse, 0x2 ;  /* 0x000000f0deda7211 */ /* 0x080fe400078610ff */
[----:B------:R-:W-:Y:S01]  /*9a80*/  LEA R216, P4, R220, R240, 0x2 ;  /* 0x000000f0dcd87211 */ /* 0x000fe200078810ff */
[----:B------:R4:W-:Y:S01]  /*9a90*/  STL [R1+0x170], R0 ;  /* 0x0001700001007387 */ /* 0x0009e20000100800 */
[----:B------:R-:W-:-:S02]  /*9aa0*/  LEA.HI.X.SX32 R219, R222, R3, 0x2, P3 ;  /* 0x00000003dedb7211 */ /* 0x000fc400018f16ff */
[-C--:B------:R-:W-:Y:S02]  /*9ab0*/  LEA R222, P3, R226, R240.reuse, 0x2 ;  /* 0x000000f0e2de7211 */ /* 0x080fe400078610ff */
[-C--:B------:R-:W-:Y:S02]  /*9ac0*/  LEA.HI.X.SX32 R217, R220, R3.reuse, 0x2, P4 ;  /* 0x00000003dcd97211 */ /* 0x080fe400020f16ff */
[-C--:B------:R-:W-:Y:S02]  /*9ad0*/  LEA.HI.X.SX32 R223, R226, R3.reuse, 0x2, P3 ;  /* 0x00000003e2df7211 */ /* 0x080fe400018f16ff */
[-C--:B------:R-:W-:Y:S02]  /*9ae0*/  LEA R226, P3, R2, R240.reuse, 0x2 ;  /* 0x000000f002e27211 */ /* 0x080fe400078610ff */
[----:B------:R-:W-:Y:S02]  /*9af0*/  LEA R220, P4, R224, R240, 0x2 ;  /* 0x000000f0e0dc7211 */ /* 0x000fe400078810ff */
[----:B------:R-:W-:-:S02]  /*9b00*/  LEA.HI.X.SX32 R227, R2, R3, 0x2, P3 ;  /* 0x0000000302e37211 */ /* 0x000fc400018f16ff */
[----:B-1----:R-:W1:Y:S01]  /*9b10*/  S2R R2, SR_TID.X ;  /* 0x0000000000027919 */ /* 0x002e620000002100 */
[CC--:B------:R-:W-:Y:S02]  /*9b20*/  LEA R230, P3, R5.reuse, R240.reuse, 0x2 ;  /* 0x000000f005e67211 */ /* 0x0c0fe400078610ff */
[-C--:B------:R-:W-:Y:S02]  /*9b30*/  LEA.HI.X.SX32 R221, R224, R3.reuse, 0x2, P4 ;  /* 0x00000003e0dd7211 */ /* 0x080fe400020f16ff */
[----:B------:R-:W-:Y:S02]  /*9b40*/  LEA.HI.X.SX32 R231, R5, R3, 0x2, P3 ;  /* 0x0000000305e77211 */ /* 0x000fe400018f16ff */
[----:B------:R-:W-:-:S04]  /*9b50*/  LEA R224, P4, R9, R240, 0x2 ;  /* 0x000000f009e07211 */ /* 0x000fc800078810ff */
[----:B------:R-:W-:Y:S02]  /*9b60*/  LEA.HI.X.SX32 R225, R9, R3, 0x2, P4 ;  /* 0x0000000309e17211 */ /* 0x000fe400020f16ff */
[----:B------:R-:W-:-:S04]  /*9b70*/  LEA R228, P4, R6, R240, 0x2 ;  /* 0x000000f006e47211 */ /* 0x000fc800078810ff */
[----:B------:R-:W-:Y:S02]  /*9b80*/  LEA.HI.X.SX32 R229, R6, R3, 0x2, P4 ;  /* 0x0000000306e57211 */ /* 0x000fe400020f16ff */
[----:B------:R-:W-:-:S04]  /*9b90*/  LEA R232, P4, R0, R240, 0x2 ;  /* 0x000000f000e87211 */ /* 0x000fc800078810ff */
[----:B------:R-:W-:Y:S02]  /*9ba0*/  LEA.HI.X.SX32 R233, R0, R3, 0x2, P4 ;  /* 0x0000000300e97211 */ /* 0x000fe400020f16ff */
[--C-:B-1----:R-:W-:Y:S02]  /*9bb0*/  SHF.R.U32.HI R244, RZ, 0x6, R2.reuse ;  /* 0x00000006fff47819 */ /* 0x102fe40000011602 */
[----:B------:R-:W-:Y:S02]  /*9bc0*/  SHF.R.U32.HI R2, RZ, 0x6, R2 ;  /* 0x00000006ff027819 */ /* 0x000fe40000011602 */
[----:B------:R-:W-:Y:S02]  /*9bd0*/  SGXT.U32 R244, R244, 0x1 ;  /* 0x00000001f4f4781a */ /* 0x000fe40000000000 */
[----:B------:R-:W-:Y:S02]  /*9be0*/  SGXT.U32 R2, R2, 0x1 ;  /* 0x000000010202781a */ /* 0x000fe40000000000 */
[----:B------:R-:W-:-:S02]  /*9bf0*/  LOP3.LUT R244, R244, 0x4, RZ, 0xfc, !PT ;  /* 0x00000004f4f47812 */ /* 0x000fc400078efcff */
[----:B------:R-:W-:Y:S02]  /*9c00*/  LOP3.LUT R2, R2, 0x6, RZ, 0xfc, !PT ;  /* 0x0000000602027812 */ /* 0x000fe400078efcff */
[-C--:B------:R-:W-:Y:S02]  /*9c10*/  ISETP.GE.AND P3, PT, R244, R4.reuse, PT ;  /* 0x00000004f400720c */ /* 0x080fe40003f66270 */
[----:B------:R-:W4:Y:S01]  /*9c20*/  S2R R244, SR_TID.X ;  /* 0x0000000000f47919 */ /* 0x000f220000002100 */
[----:B------:R-:W-:Y:S02]  /*9c30*/  ISETP.GE.AND P4, PT, R2, R4, PT ;  /* 0x000000040200720c */ /* 0x000fe40003f86270 */
[----:B--2---:R-:W-:Y:S02]  /*9c40*/  SEL R6, RZ, 0x4, P3 ;  /* 0x00000004ff067807 */ /* 0x004fe40001800000 */
[----:B---3--:R-:W-:-:S04]  /*9c50*/  SEL R5, RZ, 0x4, P4 ;  /* 0x00000004ff057807 */ /* 0x008fc80002000000 */
[----:B------:R-:W-:Y:S02]  /*9c60*/  SEL R5, R5, RZ, P2 ;  /* 0x000000ff05057207 */ /* 0x000fe40001000000 */
[--C-:B----4-:R-:W-:Y:S02]  /*9c70*/  SHF.R.U32.HI R0, RZ, 0x6, R244.reuse ;  /* 0x00000006ff007819 */ /* 0x110fe400000116f4 */
[----:B------:R-:W-:Y:S02]  /*9c80*/  SHF.R.U32.HI R2, RZ, 0x6, R244 ;  /* 0x00000006ff027819 */ /* 0x000fe400000116f4 */
[----:B------:R-:W-:Y:S02]  /*9c90*/  SGXT.U32 R0, R0, 0x1 ;  /* 0x000000010000781a */ /* 0x000fe40000000000 */
[----:B------:R-:W-:Y:S02]  /*9ca0*/  SGXT.U32 R2, R2, 0x1 ;  /* 0x000000010202781a */ /* 0x000fe40000000000 */
[----:B------:R-:W-:-:S02]  /*9cb0*/  LOP3.LUT R0, R0, 0x8, RZ, 0xfc, !PT ;  /* 0x0000000800007812 */ /* 0x000fc400078efcff */
[----:B------:R-:W-:Y:S02]  /*9cc0*/  LOP3.LUT R2, R2, 0xa, RZ, 0xfc, !PT ;  /* 0x0000000a02027812 */ /* 0x000fe400078efcff */
[-C--:B------:R-:W-:Y:S02]  /*9cd0*/  ISETP.GE.AND P3, PT, R0, R4.reuse, PT ;  /* 0x000000040000720c */ /* 0x080fe40003f66270 */
[--C-:B------:R-:W-:Y:S02]  /*9ce0*/  SHF.R.U32.HI R0, RZ, 0x6, R244.reuse ;  /* 0x00000006ff007819 */ /* 0x100fe400000116f4 */
[----:B------:R-:W-:Y:S02]  /*9cf0*/  ISETP.GE.AND P4, PT, R2, R4, PT ;  /* 0x000000040200720c */ /* 0x000fe40003f86270 */
[----:B------:R-:W-:Y:S02]  /*9d00*/  SHF.R.U32.HI R2, RZ, 0x6, R244 ;  /* 0x00000006ff027819 */ /* 0x000fe400000116f4 */
[----:B------:R-:W-:-:S02]  /*9d10*/  SGXT.U32 R0, R0, 0x1 ;  /* 0x000000010000781a */ /* 0x000fc40000000000 */
[----:B------:R-:W-:Y:S02]  /*9d20*/  SGXT.U32 R2, R2, 0x1 ;  /* 0x000000010202781a */ /* 0x000fe40000000000 */
[----:B------:R-:W-:Y:S02]  /*9d30*/  LOP3.LUT R0, R0, 0xc, RZ, 0xfc, !PT ;  /* 0x0000000c00007812 */ /* 0x000fe400078efcff */
[----:B------:R-:W-:Y:S02]  /*9d40*/  LOP3.LUT R2, R2, 0xe, RZ, 0xfc, !PT ;  /* 0x0000000e02027812 */ /* 0x000fe400078efcff */
[----:B------:R-:W-:Y:S02]  /*9d50*/  SEL R244, RZ, 0x4, P3 ;  /* 0x00000004fff47807 */ /* 0x000fe40001800000 */
[----:B------:R-:W-:Y:S02]  /*9d60*/  ISETP.GE.AND P3, PT, R0, R4, PT ;  /* 0x000000040000720c */ /* 0x000fe40003f66270 */
[----:B------:R-:W-:-:S02]  /*9d70*/  SEL R243, RZ, 0x4, P4 ;  /* 0x00000004fff37807 */ /* 0x000fc40002000000 */
[-C--:B------:R-:W-:Y:S02]  /*9d80*/  ISETP.GE.AND P4, PT, R2, R4.reuse, PT ;  /* 0x000000040200720c */ /* 0x080fe40003f86270 */
[----:B------:R-:W-:Y:S02]  /*9d90*/  SEL R9, RZ, 0x4, P3 ;  /* 0x00000004ff097807 */ /* 0x000fe40001800000 */
[-C--:B------:R-:W-:Y:S02]  /*9da0*/  ISETP.GE.AND P3, PT, R241, R4.reuse, PT ;  /* 0x00000004f100720c */ /* 0x080fe40003f66270 */
[----:B------:R-:W-:Y:S02]  /*9db0*/  SEL R241, RZ, 0x4, P4 ;  /* 0x00000004fff17807 */ /* 0x000fe40002000000 */
[----:B------:R-:W-:Y:S02]  /*9dc0*/  SEL R0, R6, RZ, P2 ;  /* 0x000000ff06007207 */ /* 0x000fe40001000000 */
[----:B------:R-:W-:-:S02]  /*9dd0*/  ISETP.GE.AND P4, PT, R239, R4, PT ;  /* 0x00000004ef00720c */ /* 0x000fc40003f86270 */
[----:B------:R-:W-:Y:S01]  /*9de0*/  SEL R239, RZ, 0x4, P3 ;  /* 0x00000004ffef7807 */ /* 0x000fe20001800000 */
[----:B------:R1:W-:Y:S01]  /*9df0*/  STL [R1+0xe0], R0 ;  /* 0x0000e00001007387 */ /* 0x0003e20000100800 */
[-C--:B------:R-:W-:Y:S02]  /*9e00*/  ISETP.GE.AND P3, PT, R238, R4.reuse, PT ;  /* 0x00000004ee00720c */ /* 0x080fe40003f66270 */
[----:B------:R-:W-:Y:S01]  /*9e10*/  SEL R238, RZ, 0x4, P4 ;  /* 0x00000004ffee7807 */ /* 0x000fe20002000000 */
[----:B------:R2:W-:Y:S01]  /*9e20*/  STL [R1+0xdc], R5 ;  /* 0x0000dc0501007387 */ /* 0x0005e20000100800 */
[-C--:B------:R-:W-:Y:S02]  /*9e30*/  ISETP.GE.AND P4, PT, R237, R4.reuse, PT ;  /* 0x00000004ed00720c */ /* 0x080fe40003f86270 */
[----:B------:R-:W-:Y:S02]  /*9e40*/  SEL R237, RZ, 0x4, P3 ;  /* 0x00000004ffed7807 */ /* 0x000fe40001800000 */
[----:B------:R-:W-:-:S02]  /*9e50*/  ISETP.GE.AND P3, PT, R236, R4, PT ;  /* 0x00000004ec00720c */ /* 0x000fc40003f66270 */
[--C-:B-1----:R-:W-:Y:S02]  /*9e60*/  SHF.R.U32.HI R0, RZ, 0x6, R7.reuse ;  /* 0x00000006ff007819 */ /* 0x102fe40000011607 */
[----:B------:R-:W-:Y:S02]  /*9e70*/  SHF.R.U32.HI R2, RZ, 0x6, R7 ;  /* 0x00000006ff027819 */ /* 0x000fe40000011607 */
[----:B------:R-:W-:Y:S02]  /*9e80*/  SGXT.U32 R0, R0, 0x1 ;  /* 0x000000010000781a */ /* 0x000fe40000000000 */
[----:B------:R-:W-:Y:S02]  /*9e90*/  SEL R6, RZ, 0x4, P3 ;  /* 0x00000004ff067807 */ /* 0x000fe40001800000 */
[----:B------:R-:W-:Y:S02]  /*9ea0*/  ISETP.GE.AND P3, PT, R235, R4, PT ;  /* 0x00000004eb00720c */ /* 0x000fe40003f66270 */
[----:B------:R-:W-:-:S02]  /*9eb0*/  LOP3.LUT R0, R0, 0x1c, RZ, 0xfc, !PT ;  /* 0x0000001c00007812 */ /* 0x000fc400078efcff */
[----:B------:R-:W-:Y:S02]  /*9ec0*/  SGXT.U32 R2, R2, 0x1 ;  /* 0x000000010202781a */ /* 0x000fe40000000000 */
[----:B------:R-:W-:Y:S02]  /*9ed0*/  LOP3.LUT R235, R7, 0x60, RZ, 0xc0, !PT ;  /* 0x0000006007eb7812 */ /* 0x000fe400078ec0ff */
[----:B------:R-:W-:Y:S02]  /*9ee0*/  SEL R7, RZ, 0x4, P3 ;  /* 0x00000004ff077807 */ /* 0x000fe40001800000 */
[----:B------:R-:W-:Y:S02]  /*9ef0*/  ISETP.GE.AND P3, PT, R0, R4, PT ;  /* 0x000000040000720c */ /* 0x000fe40003f66270 */
[----:B------:R-:W-:Y:S02]  /*9f00*/  LOP3.LUT R2, R2, 0x1e, RZ, 0xfc, !PT ;  /* 0x0000001e02027812 */ /* 0x000fe400078efcff */
[----:B------:R-:W-:-:S02]  /*9f10*/  SEL R0, RZ, 0x4, P3 ;  /* 0x00000004ff007807 */ /* 0x000fc40001800000 */
[-C--:B------:R-:W-:Y:S02]  /*9f20*/  ISETP.GE.AND P3, PT, R2, R4.reuse, PT ;  /* 0x000000040200720c */ /* 0x080fe40003f66270 */
[----:B------:R-:W-:Y:S02]  /*9f30*/  SEL R244, R244, RZ, P2 ;  /* 0x000000fff4f47207 */ /* 0x000fe40001000000 */
[----:B------:R-:W-:Y:S02]  /*9f40*/  SEL R2, RZ, 0x4, P3 ;  /* 0x00000004ff027807 */ /* 0x000fe40001800000 */
[----:B------:R-:W-:Y:S01]  /*9f50*/  ISETP.GE.AND P3, PT, R252, R4, PT ;  /* 0x00000004fc00720c */ /* 0x000fe20003f66270 */
[----:B------:R-:W-:Y:S01]  /*9f60*/  IMAD R252, R234, UR4, RZ ;  /* 0x00000004eafc7c24 */ /* 0x000fe2000f8e02ff */
[----:B------:R-:W-:Y:S02]  /*9f70*/  SEL R243, R243, RZ, P2 ;  /* 0x000000fff3f37207 */ /* 0x000fe40001000000 */
[----:B--2---:R-:W-:-:S02]  /*9f80*/  SEL R5, R9, RZ, P2 ;  /* 0x000000ff09057207 */ /* 0x004fc40001000000 */
[----:B------:R-:W-:Y:S01]  /*9f90*/  STL [R1+0x16c], R252 ;  /* 0x00016cfc01007387 */ /* 0x000fe20000100800 */
[----:B------:R-:W-:Y:S02]  /*9fa0*/  SEL R9, R241, RZ, P2 ;  /* 0x000000fff1097207 */ /* 0x000fe40001000000 */
[----:B------:R-:W-:Y:S01]  /*9fb0*/  SEL R4, RZ, 0x4, P3 ;  /* 0x00000004ff047807 */ /* 0x000fe20001800000 */
[----:B------:R1:W-:Y:S01]  /*9fc0*/  STL [R1+0xd8], R244 ;  /* 0x0000d8f401007387 */ /* 0x0003e20000100800 */
[----:B------:R-:W-:Y:S02]  /*9fd0*/  LEA R234, P3, R252, R240, 0x2 ;  /* 0x000000f0fcea7211 */ /* 0x000fe400078610ff */
[----:B------:R-:W-:Y:S01]  /*9fe0*/  SEL R236, RZ, 0x4, P4 ;  /* 0x00000004ffec7807 */ /* 0x000fe20002000000 */
[----:B------:R2:W-:Y:S01]  /*9ff0*/  STL [R1+0xd4], R243 ;  /* 0x0000d4f301007387 */ /* 0x0005e20000100800 */
[----:B------:R-:W-:Y:S02]  /*a000*/  R2UR UR37, R235 ;  /* 0x00000000eb2572ca */ /* 0x000fe400000e0000 */
[----:B------:R-:W-:Y:S01]  /*a010*/  SEL R2, R2, RZ, P2 ;  /* 0x000000ff02027207 */ /* 0x000fe20001000000 */
[----:B------:R-:W3:Y:S01]  /*a020*/  LDL.LU R241, [R1+0xec] ;  /* 0x0000ec0001f17983 */ /* 0x000ee20000300800 */
[----:B------:R-:W-:-:S03]  /*a030*/  LEA.HI.X.SX32 R235, R252, R3, 0x2, P3 ;  /* 0x00000003fceb7211 */ /* 0x000fc600018f16ff */
[----:B------:R4:W-:Y:S01]  /*a040*/  STL [R1+0xd0], R5 ;  /* 0x0000d00501007387 */ /* 0x0009e20000100800 */
[----:B-1----:R-:W-:Y:S02]  /*a050*/  SEL R244, R238, RZ, P2 ;  /* 0x000000ffeef47207 */ /* 0x002fe40001000000 */
[----:B--2---:R-:W-:Y:S01]  /*a060*/  SEL R243, R239, RZ, P2 ;  /* 0x000000ffeff37207 */ /* 0x004fe20001000000 */
[----:B------:R1:W-:Y:S04]  /*a070*/  STL.64 [R1+0x478], R8 ;  /* 0x0004780801007387 */ /* 0x0003e80000100a00 */
[----:B------:R-:W2:Y:S04]  /*a080*/  LDL.LU R239, [R1+0xe8] ;  /* 0x0000e80001ef7983 */ /* 0x000ea80000300800 */
[----:B------:R-:W2:Y:S01]  /*a090*/  LDL.LU R238, [R1+0xe4] ;  /* 0x0000e40001ee7983 */ /* 0x000ea20000300800 */
[----:B----4-:R-:W-:-:S02]  /*a0a0*/  SEL R5, R6, RZ, P2 ;  /* 0x000000ff06057207 */ /* 0x010fc40001000000 */
[----:B------:R-:W-:Y:S01]  /*a0b0*/  SEL R252, R7, RZ, P2 ;  /* 0x000000ff07fc7207 */ /* 0x000fe20001000000 */
[----:B------:R4:W-:Y:S01]  /*a0c0*/  STL [R1+0x480], R244 ;  /* 0x000480f401007387 */ /* 0x0009e20000100800 */
[----:B-1----:R-:W-:Y:S02]  /*a0d0*/  SEL R8, R237, RZ, P2 ;  /* 0x000000ffed087207 */ /* 0x002fe40001000000 */
[----:B------:R-:W-:Y:S01]  /*a0e0*/  SEL R9, R236, RZ, P2 ;  /* 0x000000ffec097207 */ /* 0x000fe20001000000 */
[----:B------:R1:W-:Y:S01]  /*a0f0*/  STL [R1+0x484], R2 ;  /* 0x0004840201007387 */ /* 0x0003e20000100800 */
[----:B------:R-:W-:Y:S02]  /*a100*/  SEL R0, R0, RZ, P2 ;  /* 0x000000ff00007207 */ /* 0x000fe40001000000 */
[----:B------:R-:W-:-:S05]  /*a110*/  SEL R7, R4, RZ, P2 ;  /* 0x000000ff04077207 */ /* 0x000fca0001000000 */
[----:B------:R-:W-:Y:S01]  /*a120*/  STL [R1+0x490], R7 ;  /* 0x0004900701007387 */ /* 0x000fe20000100800 */
[----:B------:R-:W-:Y:S01]  /*a130*/  ISETP.NE.U32.AND P0, PT, R243, RZ, PT ;  /* 0x000000fff300720c */ /* 0x000fe20003f05070 */
[----:B----4-:R-:W4:Y:S01]  /*a140*/  S2R R244, SR_TID.X ;  /* 0x0000000000f47919 */ /* 0x010f220000002100 */
[----:B--2---:R-:W-:Y:S02]  /*a150*/  IMAD R6, R238, UR4, RZ ;  /* 0x00000004ee067c24 */ /* 0x004fe4000f8e02ff */
[----:B-1----:R-:W-:-:S03]  /*a160*/  IMAD R2, R239, UR4, RZ ;  /* 0x00000004ef027c24 */ /* 0x002fc6000f8e02ff */
[----:B------:R-:W-:-:S04]  /*a170*/  LEA R236, P2, R6, R240, 0x2 ;  /* 0x000000f006ec7211 */ /* 0x000fc800078410ff */
[-C--:B------:R-:W-:Y:S02]  /*a180*/  LEA.HI.X.SX32 R237, R6, R3.reuse, 0x2, P2 ;  /* 0x0000000306ed7211 */ /* 0x080fe400010f16ff */
[C---:B------:R-:W-:Y:S01]  /*a190*/  LEA R238, P2, R2.reuse, R240, 0x2 ;  /* 0x000000f002ee7211 */ /* 0x040fe200078410ff */
[----:B------:R-:W-:Y:S03]  /*a1a0*/  STL [R1+0x168], R6 ;  /* 0x0001680601007387 */ /* 0x000fe60000100800 */
[----:B------:R-:W-:Y:S01]  /*a1b0*/  LEA.HI.X.SX32 R239, R2, R3, 0x2, P2 ;  /* 0x0000000302ef7211 */ /* 0x000fe200010f16ff */
[----:B------:R3:W-:Y:S02]  /*a1c0*/  STL [R1+0x164], R2 ;  /* 0x0001640201007387 */ /* 0x0007e40000100800 */
[----:B---3--:R-:W-:-:S05]  /*a1d0*/  IMAD R2, R241, UR4, RZ ;  /* 0x00000004f1027c24 */ /* 0x008fca000f8e02ff */
[----:B------:R-:W-:Y:S04]  /*a1e0*/  STL [R1+0x160], R2 ;  /* 0x0001600201007387 */ /* 0x000fe80000100800 */
[----:B------:R-:W2:Y:S01]  /*a1f0*/  LDL.LU R243, [R1+0x4d8] ;  /* 0x0004d80001f37983 */ /* 0x000ea20000300800 */
[----:B------:R-:W-:Y:S02]  /*a200*/  LEA R240, P2, R2, R240, 0x2 ;  /* 0x000000f002f07211 */ /* 0x000fe400078410ff */
[----:B----4-:R-:W-:Y:S02]  /*a210*/  LOP3.LUT R244, R244, 0x7f, RZ, 0xc0, !PT ;  /* 0x0000007ff4f47812 */ /* 0x010fe400078ec0ff */
[----:B------:R-:W-:Y:S02]  /*a220*/  LEA.HI.X.SX32 R241, R2, R3, 0x2, P2 ;  /* 0x0000000302f17211 */ /* 0x000fe400010f16ff */
[----:B------:R-:W-:Y:S01]  /*a230*/  ISETP.NE.U32.AND P2, PT, R8, RZ, PT ;  /* 0x000000ff0800720c */ /* 0x000fe20003f45070 */
[----:B------:R-:W-:Y:S01]  /*a240*/  USHF.R.U32.HI UR4, URZ, 0x1, UR37 ;  /* 0x00000001ff047899 */ /* 0x000fe20008011625 */
[----:B------:R-:W-:Y:S01]  /*a250*/  @P0 LOP3.LUT R245, R245, 0x800, RZ, 0xfc, !PT ;  /* 0x00000800f5f50812 */ /* 0x000fe200078efcff */
[----:B------:R-:W-:-:S03]  /*a260*/  IMAD.SHL.U32 R3, R244, 0x4, RZ ;  /* 0x00000004f4037824 */ /* 0x000fc600078e00ff */
[----:B------:R-:W-:Y:S02]  /*a270*/  LOP3.LUT R245, R245, 0xffffefff, RZ, 0xc0, !PT ;  /* 0xffffeffff5f57812 */ /* 0x000fe400078ec0ff */
[----:B------:R-:W-:-:S05]  /*a280*/  LOP3.LUT R3, R3, UR4, RZ, 0x3c, !PT ;  /* 0x0000000403037c12 */ /* 0x000fca000f8e3cff */
[----:B------:R-:W-:Y:S01]  /*a290*/  @P2 LOP3.LUT R245, R245, 0x1000, RZ, 0xfc, !PT ;  /* 0x00001000f5f52812 */ /* 0x000fe200078efcff */
[----:B------:R-:W-:Y:S01]  /*a2a0*/  VIADD R6, R3, UR26 ;  /* 0x0000001a03067c36 */ /* 0x000fe20008000000 */
[----:B------:R-:W-:-:S03]  /*a2b0*/  ISETP.NE.U32.AND P3, PT, R9, RZ, PT ;  /* 0x000000ff0900720c */ /* 0x000fc60003f65070 */
[----:B------:R1:W-:Y:S04]  /*a2c0*/  STL [R1+0x4b0], R245 ;  /* 0x0004b0f501007387 */ /* 0x0003e80000100800 */
[----:B------:R-:W3:Y:S04]  /*a2d0*/  LDL.64 R8, [R1+0x30] ;  /* 0x0000300001087983 */ /* 0x000ee80000100a00 */
[----:B-1----:R-:W4:Y:S04]  /*a2e0*/  LDL.64 R244, [R1+0x28] ;  /* 0x0000280001f47983 */ /* 0x002f280000100a00 */
[----:B--2---:R-:W-:Y:S04]  /*a2f0*/  LDGSTS.E [R6], desc[UR38][R242.64], P1 ;  /* 0x00000000f2067fae */ /* 0x004fe800089a1026 */
[----:B------:R1:W-:Y:S04]  /*a300*/  STL.64 [R1+0x488], R242 ;  /* 0x000488f201007387 */ /* 0x0003e80000100a00 */
[----:B------:R-:W-:Y:S04]  /*a310*/  LDGSTS.E [R6+0x400], desc[UR38][R30.64], P1 ;  /* 0x004000001e067fae */ /* 0x000fe800089a1026 */
[----:B------:R-:W-:Y:S04]  /*a320*/  LDGSTS.E [R6+0x800], desc[UR38][R34.64], P1 ;  /* 0x0080000022067fae */ /* 0x000fe800089a1026 */
[----:B-1----:R-:W2:Y:S04]  /*a330*/  LDL.64 R242, [R1+0x20] ;  /* 0x0000200001f27983 */ /* 0x002ea80000100a00 */
        /* <DEDUP_REMOVED lines=8> */
[----:B------:R-:W-:Y:S04]  /*a3c0*/  STL.64 [R1+0x4b8], R36 ;  /* 0x0004b82401007387 */ /* 0x000fe80000100a00 */
[----:B------:R-:W-:Y:S04]  /*a3d0*/  STL [R1+0x4c4], R38 ;  /* 0x0004c42601007387 */ /* 0x000fe80000100800 */
[----:B------:R-:W-:Y:S04]  /*a3e0*/  STL [R1+0x4c0], R39 ;  /* 0x0004c02701007387 */ /* 0x000fe80000100800 */
[----:B------:R-:W-:Y:S04]  /*a3f0*/  STL [R1+0x4c8], R41 ;  /* 0x0004c82901007387 */ /* 0x000fe80000100800 */
[----:B------:R1:W-:Y:S04]  /*a400*/  STL.64 [R1+0x448], R42 ;  /* 0x0004482a01007387 */ /* 0x0003e80000100a00 */
[----:B------:R-:W-:Y:S04]  /*a410*/  LDGSTS.E [R6+0x1c00], desc[UR38][R44.64], P1 ;  /* 0x01c000002c067fae */ /* 0x000fe800089a1026 */
[----:B------:R-:W-:Y:S04]  /*a420*/  LDGSTS.E [R6+0x2000], desc[UR38][R46.64], P1 ;  /* 0x020000002e067fae */ /* 0x000fe800089a1026 */
[----:B-1----:R-:W2:Y:S04]  /*a430*/  LDL.LU.64 R42, [R1] ;  /* 0x00000000012a7983 */ /* 0x002ea80000300a00 */
[----:B------:R1:W-:Y:S04]  /*a440*/  STL.64 [R1+0x440], R44 ;  /* 0x0004402c01007387 */ /* 0x0003e80000100a00 */
[----:B------:R-:W-:Y:S04]  /*a450*/  LDGSTS.E [R6+0x2400], desc[UR38][R48.64], P1 ;  /* 0x0240000030067fae */ /* 0x000fe800089a1026 */
[----:B------:R-:W-:Y:S04]  /*a460*/  LDGSTS.E [R6+0x2800], desc[UR38][R50.64], P1 ;  /* 0x0280000032067fae */ /* 0x000fe800089a1026 */
[----:B-1----:R-:W3:Y:S04]  /*a470*/  LDL.LU.64 R44, [R1+0x8] ;  /* 0x00000800012c7983 */ /* 0x002ee80000300a00 */
[----:B------:R-:W-:Y:S04]  /*a480*/  LDGSTS.E [R6+0x2c00], desc[UR38][R52.64], P1 ;  /* 0x02c0000034067fae */ /* 0x000fe800089a1026 */
        /* <DEDUP_REMOVED lines=38> */
[----:B------:R-:W-:Y:S01]  /*a6f0*/  LDGSTS.E [R6+0xc800], desc[UR38][R188.64], P1 ;  /* 0x0c800000bc067fae */ /* 0x000fe200089a1026 */
[----:B------:R-:W-:-:S03]  /*a700*/  LOP3.LUT R4, R3, 0x40, RZ, 0x3c, !PT ;  /* 0x0000004003047812 */ /* 0x000fc600078e3cff */
[----:B------:R-:W-:Y:S04]  /*a710*/  LDGSTS.E [R6+0xcc00], desc[UR38][R192.64], P1 ;  /* 0x0cc00000c0067fae */ /* 0x000fe800089a1026 */
[----:B------:R-:W-:Y:S04]  /*a720*/  LDGSTS.E [R6+0xd000], desc[UR38][R196.64], P1 ;  /* 0x0d000000c4067fae */ /* 0x000fe800089a1026 */
[----:B------:R-:W-:Y:S04]  /*a730*/  LDGSTS.E [R6+0xd400], desc[UR38][R200.64], P1 ;  /* 0x0d400000c8067fae */ /* 0x000fe800089a1026 */
[----:B------:R-:W-:Y:S01]  /*a740*/  LDGSTS.E [R6+0xd800], desc[UR38][R204.64], P1 ;  /* 0x0d800000cc067fae */ /* 0x000fe200089a1026 */
[----:B------:R-:W-:-:S03]  /*a750*/  ISETP.NE.U32.AND P4, PT, R5, RZ, PT ;  /* 0x000000ff0500720c */ /* 0x000fc60003f85070 */
[----:B------:R-:W-:Y:S01]  /*a760*/  LDGSTS.E [R6+0xdc00], desc[UR38][R208.64], P1 ;  /* 0x0dc00000d0067fae */ /* 0x000fe200089a1026 */
[----:B------:R-:W-:-:S03]  /*a770*/  VIADD R5, R4, UR26 ;  /* 0x0000001a04057c36 */ /* 0x000fc60008000000 */
        /* <DEDUP_REMOVED lines=13> */
[----:B------:R-:W-:-:S03]  /*a850*/  ISETP.NE.U32.AND P5, PT, R252, RZ, PT ;  /* 0x000000fffc00720c */ /* 0x000fc60003fa5070 */
[----:B--2---:R-:W-:Y:S04]  /*a860*/  LDGSTS.E [R5+0x1600], desc[UR38][R42.64], P1 ;  /* 0x016000002a057fae */ /* 0x004fe800089a1026 */
[----:B---3--:R-:W-:Y:S04]  /*a870*/  LDGSTS.E [R5+0x1a00], desc[UR38][R44.64], P1 ;  /* 0x01a000002c057fae */ /* 0x008fe800089a1026 */
[----:B------:R-:W-:Y:S04]  /*a880*/  LDGSTS.E [R5+0x1e00], desc[UR38][R34.64], P1 ;  /* 0x01e0000022057fae */ /* 0x000fe800089a1026 */
[----:B------:R-:W-:Y:S04]  /*a890*/  LDGSTS.E [R5+0x2200], desc[UR38][R30.64], P1 ;  /* 0x022000001e057fae */ /* 0x000fe800089a1026 */
[----:B------:R-:W-:Y:S04]  /*a8a0*/  LDGSTS.E [R5+0x2600], desc[UR38][R242.64], P1 ;  /* 0x02600000f2057fae */ /* 0x000fe800089a1026 */
[----:B----4-:R-:W-:Y:S04]  /*a8b0*/  LDGSTS.E [R5+0x2a00], desc[UR38][R244.64], P1 ;  /* 0x02a00000f4057fae */ /* 0x010fe800089a1026 */
[----:B------:R-:W-:Y:S04]  /*a8c0*/  LDGSTS.E [R5+0x2e00], desc[UR38][R8.64], P1 ;  /* 0x02e0000008057fae */ /* 0x000fe800089a1026 */
[----:B------:R-:W-:Y:S04]  /*a8d0*/  LDGSTS.E [R5+0x3200], desc[UR38][R26.64], P1 ;  /* 0x032000001a057fae */ /* 0x000fe800089a1026 */
[----:B------:R-:W-:Y:S04]  /*a8e0*/  LDGSTS.E [R5+0x3600], desc[UR38][R12.64], P1 ;  /* 0x036000000c057fae */ /* 0x000fe800089a1026 */
[----:B------:R-:W-:Y:S04]  /*a8f0*/  LDGSTS.E [R5+0x3a00], desc[UR38][R10.64], P1 ;  /* 0x03a000000a057fae */ /* 0x000fe800089a1026 */
[----:B------:R-:W2:Y:S04]  /*a900*/  LDL.LU.64 R26, [R1+0x4d0] ;  /* 0x0004d000011a7983 */ /* 0x000ea80000300a00 */
[----:B------:R-:W3:Y:S04]  /*a910*/  LDL.LU R41, [R1+0xf4] ;  /* 0x0000f40001297983 */ /* 0x000ee80000300800 */
[----:B------:R-:W4:Y:S04]  /*a920*/  LDL.LU R38, [R1+0xf0] ;  /* 0x0000f00001267983 */ /* 0x000f280000300800 */
[----:B------:R-:W4:Y:S04]  /*a930*/  LDL.LU R39, [R1+0xe0] ;  /* 0x0000e00001277983 */ /* 0x000f280000300800 */
[----:B------:R-:W4:Y:S04]  /*a940*/  LDL.64 R36, [R1+0x110] ;  /* 0x0001100001247983 */ /* 0x000f280000100a00 */
[----:B------:R-:W4:Y:S04]  /*a950*/  LDL.LU R245, [R1+0xdc] ;  /* 0x0000dc0001f57983 */ /* 0x000f280000300800 */
[----:B------:R-:W4:Y:S04]  /*a960*/  LDL R252, [R1+0x36c] ;  /* 0x00036c0001fc7983 */ /* 0x000f280000100800 */
[----:B------:R-:W4:Y:S04]  /*a970*/  LDL.64 R34, [R1+0x118] ;  /* 0x0001180001227983 */ /* 0x000f280000100a00 */
        /* <DEDUP_REMOVED lines=48> */
[----:B------:R-:W4:Y:S01]  /*ac80*/  LDL.64 R30, [R1+0x88] ;  /* 0x00008800011e7983 */ /* 0x000f220000100a00 */
[----:B------:R-:W-:-:S03]  /*ac90*/  ISETP.NE.U32.AND P6, PT, R0, RZ, PT ;  /* 0x000000ff0000720c */ /* 0x000fc60003fc5070 */
[----:B------:R-:W4:Y:S04]  /*aca0*/  LDL.LU R7, [R1+0xd8] ;  /* 0x0000d80001077983 */ /* 0x000f280000300800 */
[----:B------:R-:W4:Y:S04]  /*acb0*/  LDL.64 R242, [R1+0x80] ;  /* 0x0000800001f27983 */ /* 0x000f280000100a00 */
[----:B------:R-:W4:Y:S04]  /*acc0*/  LDL.LU R2, [R1+0xd4] ;  /* 0x0000d40001027983 */ /* 0x000f280000300800 */
[----:B------:R-:W4:Y:S04]  /*acd0*/  LDL.LU R244, [R1+0xd0] ;  /* 0x0000d00001f47983 */ /* 0x000f280000300800 */
[----:B------:R-:W4:Y:S04]  /*ace0*/  LDL.64 R8, [R1+0x90] ;  /* 0x0000900001087983 */ /* 0x000f280000100a00 */
[----:B------:R-:W4:Y:S04]  /*acf0*/  LDL R0, [R1+0x130] ;  /* 0x0001300001007983 */ /* 0x000f280000100800 */
[----:B------:R-:W4:Y:S04]  /*ad00*/  LDL.64 R12, [R1+0xa0] ;  /* 0x0000a000010c7983 */ /* 0x000f280000100a00 */
[----:B------:R-:W4:Y:S04]  /*ad10*/  LDL.64 R10, [R1+0x98] ;  /* 0x00009800010a7983 */ /* 0x000f280000100a00 */
[----:B--2---:R-:W-:Y:S04]  /*ad20*/  LDGSTS.E [R5+0xfe00], desc[UR38][R26.64], P1 ;  /* 0x0fe000001a057fae */ /* 0x004fe800089a1026 */
[----:B------:R-:W0:Y:S01]  /*ad30*/  LDGDEPBAR ;  /* 0x00000000000079af */ /* 0x000e220000000000 */
[----:B------:R-:W-:Y:S01]  /*ad40*/  BAR.SYNC.DEFER_BLOCKING 0x0 ;  /* 0x0000000000007b1d */ /* 0x000fe20000010000 */
[----:B---3--:R-:W-:-:S02]  /*ad50*/  ISETP.NE.U32.AND P2, PT, R41, RZ, PT ;  /* 0x000000ff2900720c */ /* 0x008fc40003f45070 */
[----:B----4-:R-:W-:Y:S02]  /*ad60*/  ISETP.NE.U32.AND P1, PT, R38, RZ, PT ;  /* 0x000000ff2600720c */ /* 0x010fe40003f25070 */
[----:B------:R-:W-:Y:S01]  /*ad70*/  ISETP.NE.U32.AND P0, PT, R39, RZ, PT ;  /* 0x000000ff2700720c */ /* 0x000fe20003f05070 */
[----:B------:R-:W2:Y:S04]  /*ad80*/  LDL.LU R41, [R1+0x4c8] ;  /* 0x0004c80001297983 */ /* 0x000ea80000300800 */
[----:B------:R-:W3:Y:S04]  /*ad90*/  LDL.LU R38, [R1+0x4c4] ;  /* 0x0004c40001267983 */ /* 0x000ee80000300800 */
[----:B------:R-:W3:Y:S04]  /*ada0*/  LDL.LU R39, [R1+0x4c0] ;  /* 0x0004c00001277983 */ /* 0x000ee80000300800 */
[----:B------:R-:W-:Y:S01]  /*adb0*/  @!PT LDS RZ, [RZ] ;  /* 0x00000000fffff984 */ /* 0x000fe20000000800 */
[----:B------:R-:W-:Y:S01]  /*adc0*/  @!PT LDS RZ, [RZ] ;  /* 0x00000000fffff984 */ /* 0x000fe20000000800 */
[----:B------:R-:W-:Y:S01]  /*add0*/  @!PT LDS RZ, [RZ] ;  /* 0x00000000fffff984 */ /* 0x000fe20000000800 */
[----:B------:R-:W-:Y:S01]  /*ade0*/  LDGSTS.E [R252+0x32000], desc[UR38][R36.64], P2 ;  /* 0x3200000024fc7fae */ /* 0x000fe200091a1026 */
[----:B------:R-:W-:-:S03]  /*adf0*/  ISETP.NE.U32.AND P2, PT, R245, RZ, PT ;  /* 0x000000fff500720c */ /* 0x000fc60003f45070 */
[----:B------:R-:W-:Y:S04]  /*ae00*/  LDGSTS.E [R252+0x32008], desc[UR38][R34.64], P1 ;  /* 0x3200800022fc7fae */ /* 0x000fe800089a1026 */
[----:B------:R-:W4:Y:S04]  /*ae10*/  LDL.LU.64 R36, [R1+0x4b8] ;  /* 0x0004b80001247983 */ /* 0x000f280000300a00 */
[----:B------:R-:W2:Y:S04]  /*ae20*/  LDL.LU R245, [R1+0x4b0] ;  /* 0x0004b00001f57983 */ /* 0x000ea80000300800 */
[----:B------:R-:W2:Y:S04]  /*ae30*/  LDL.LU.64 R34, [R1+0x4a8] ;  /* 0x0004a80001227983 */ /* 0x000ea80000300a00 */
[----:B------:R-:W2:Y:S01]  /*ae40*/  LDL.LU R252, [R1+0x4a0] ;  /* 0x0004a00001fc7983 */ /* 0x000ea20000300800 */
[----:B------:R-:W-:-:S03]  /*ae50*/  ISETP.NE.U32.AND P1, PT, R244, RZ, PT ;  /* 0x000000fff400720c */ /* 0x000fc60003f25070 */
[----:B--2---:R-:W-:Y:S01]  /*ae60*/  LDGSTS.E [R252+0x32000], desc[UR38][R30.64], P0 ;  /* 0x320000001efc7fae */ /* 0x004fe200081a1026 */
[----:B------:R-:W-:-:S03]  /*ae70*/  ISETP.NE.U32.AND P0, PT, R7, RZ, PT ;  /* 0x000000ff0700720c */ /* 0x000fc60003f05070 */
[----:B------:R-:W-:Y:S01]  /*ae80*/  LDGSTS.E [R252+0x32008], desc[UR38][R242.64], P2 ;  /* 0x32008000f2fc7fae */ /* 0x000fe200091a1026 */
[----:B------:R-:W-:-:S03]  /*ae90*/  ISETP.NE.U32.AND P2, PT, R2, RZ, PT ;  /* 0x000000ff0200720c */ /* 0x000fc60003f45070 */
[----:B------:R-:W2:Y:S04]  /*aea0*/  LDL.LU.64 R30, [R1+0x498] ;  /* 0x00049800011e7983 */ /* 0x000ea80000300a00 */
[----:B------:R-:W2:Y:S04]  /*aeb0*/  LDL.LU R7, [R1+0x490] ;  /* 0x0004900001077983 */ /* 0x000ea80000300800 */
[----:B------:R-:W2:Y:S04]  /*aec0*/  LDL.LU.64 R242, [R1+0x488] ;  /* 0x0004880001f27983 */ /* 0x000ea80000300a00 */
[----:B------:R-:W2:Y:S04]  /*aed0*/  LDL.LU R2, [R1+0x484] ;  /* 0x0004840001027983 */ /* 0x000ea80000300800 */
[----:B------:R-:W2:Y:S04]  /*aee0*/  LDL.LU R244, [R1+0x480] ;  /* 0x0004800001f47983 */ /* 0x000ea80000300800 */
[----:B------:R-:W-:Y:S04]  /*aef0*/  LDGSTS.E [R0+0x32000], desc[UR38][R8.64], P0 ;  /* 0x3200000008007fae */ /* 0x000fe800081a1026 */
[----:B------:R-:W2:Y:S02]  /*af00*/  LDL.LU.64 R8, [R1+0x478] ;  /* 0x0004780001087983 */ /* 0x000ea40000300a00 */
[----:B--2---:R-:W-:-:S02]  /*af10*/  ISETP.NE.U32.AND P0, PT, R9, RZ, PT ;  /* 0x000000ff0900720c */ /* 0x004fc40003f05070 */
[----:B------:R-:W2:Y:S04]  /*af20*/  LDL.LU R9, [R1+0x474] ;  /* 0x0004740001097983 */ /* 0x000ea80000300800 */
[----:B--2---:R1:W-:Y:S04]  /*af30*/  LDGSTS.E [R0+0x32008], desc[UR38][R8.64], P2 ;  /* 0x3200800008007fae */ /* 0x0043e800091a1026 */
[----:B------:R-:W1:Y:S04]  /*af40*/  LDL.LU R0, [R1+0x470] ;  /* 0x0004700001007983 */ /* 0x000e680000300800 */
[----:B------:R1:W-:Y:S02]  /*af50*/  STL.64 [R1+0x370], R8 ;  /* 0x0003700801007387 */ /* 0x0003e40000100a00 */
[----:B-1----:R-:W-:-:S05]  /*af60*/  LOP3.LUT R8, R0, 0x30, RZ, 0x3c, !PT ;  /* 0x0000003000087812 */ /* 0x002fca00078e3cff */
[----:B------:R-:W-:-:S05]  /*af70*/  VIADD R8, R8, UR26 ;  /* 0x0000001a08087c36 */ /* 0x000fca0008000000 */
[----:B------:R-:W-:Y:S01]  /*af80*/  LDGSTS.E [R8+0x32000], desc[UR38][R12.64], P1 ;  /* 0x320000000c087fae */ /* 0x000fe200089a1026 */
[----:B------:R-:W-:-:S03]  /*af90*/  ISETP.NE.U32.AND P1, PT, R244, RZ, PT ;  /* 0x000000fff400720c */ /* 0x000fc60003f25070 */
[----:B------:R-:W-:Y:S04]  /*afa0*/  LDGSTS.E [R8+0x32008], desc[UR38][R10.64], P0 ;  /* 0x320080000a087fae */ /* 0x000fe800081a1026 */
[----:B------:R-:W2:Y:S04]  /*afb0*/  LDL.LU.64 R12, [R1+0x468] ;  /* 0x00046800010c7983 */ /* 0x000ea80000300a00 */
[----:B------:R-:W5:Y:S04]  /*afc0*/  LDL.LU R244, [R1+0x460] ;  /* 0x0004600001f47983 */ /* 0x000f680000300800 */
[----:B------:R-:W2:Y:S01]  /*afd0*/  LDL.LU.64 R10, [R1+0x458] ;  /* 0x00045800010a7983 */ /* 0x000ea20000300a00 */
[----:B------:R-:W-:-:S02]  /*afe0*/  LOP3.LUT P0, RZ, R245, 0x800, RZ, 0xc0, !PT ;  /* 0x00000800f5ff7812 */ /* 0x000fc4000780c0ff */
[----:B------:R-:W-:Y:S01]  /*aff0*/  LOP3.LUT R9, R0, 0x40, RZ, 0x3c, !PT ;  /* 0x0000004000097812 */ /* 0x000fe200078e3cff */
[----:B------:R-:W-:-:S04]  /*b000*/  USHF.L.U32 UR14, UR17, 0x5, URZ ;  /* 0x00000005110e7899 */ /* 0x000fc800080006ff */
[----:B------:R-:W-:Y:S01]  /*b010*/  VIADD R9, R9, UR26 ;  /* 0x0000001a09097c36 */ /* 0x000fe20008000000 */
[----:B------:R-:W-:-:S05]  /*b020*/  LOP3.LUT P2, RZ, R245, 0x1000, RZ, 0xc0, !PT ;  /* 0x00001000f5ff7812 */ /* 0x000fca000784c0ff */
[----:B--2---:R1:W-:Y:S01]  /*b030*/  LDGSTS.E [R9+0x32000], desc[UR38][R10.64], P0 ;  /* 0x320000000a097fae */ /* 0x0043e200081a1026 */
[----:B------:R-:W-:Y:S01]  /*b040*/  LOP3.LUT P0, RZ, R245, 0x400, RZ, 0xc0, !PT ;  /* 0x00000400f5ff7812 */ /* 0x000fe2000780c0ff */
[----:B------:R-:W-:Y:S02]  /*b050*/  IMAD.U32 R245, RZ, RZ, UR14 ;  /* 0x0000000efff57e24 */ /* 0x000fe4000f8e00ff */
[----:B------:R2:W-:Y:S02]  /*b060*/  STL.64 [R1+0x378], R10 ;  /* 0x0003780a01007387 */ /* 0x0005e40000100a00 */
[----:B------:R-:W-:Y:S02]  /*b070*/  IMAD.WIDE R28, R245, 0x4, R28 ;  /* 0x00000004f51c7825 */ /* 0x000fe400078e021c */
[----:B------:R1:W-:Y:S01]  /*b080*/  LDGSTS.E [R9+0x32008], desc[UR38][R12.64], P1 ;  /* 0x320080000c097fae */ /* 0x0003e200089a1026 */
[----:B------:R-:W-:Y:S01]  /*b090*/  ISETP.NE.U32.AND P1, PT, R7, RZ, PT ;  /* 0x000000ff0700720c */ /* 0x000fe20003f25070 */
[----:B------:R-:W-:-:S02]  /*b0a0*/  IMAD.WIDE R32, R245, 0x4, R32 ;  /* 0x00000004f5207825 */ /* 0x000fc400078e0220 */
[----:B--2---:R-:W1:Y:S02]  /*b0b0*/  LDL.LU.64 R10, [R1+0x40] ;  /* 0x00004000010a7983 */ /* 0x004e640000300a00 */
[C---:B------:R-:W-:Y:S02]  /*b0c0*/  IMAD.WIDE R246, R245.reuse, 0x4, R246 ;  /* 0x00000004f5f67825 */ /* 0x040fe400078e02f6 */
[----:B------:R2:W-:Y:S02]  /*b0d0*/  STL.64 [R1+0x380], R12 ;  /* 0x0003800c01007387 */ /* 0x0005e40000100a00 */
[----:B------:R-:W-:-:S04]  /*b0e0*/  IMAD.WIDE R248, R245, 0x4, R248 ;  /* 0x00000004f5f87825 */ /* 0x000fc800078e02f8 */
[C---:B------:R-:W-:Y:S01]  /*b0f0*/  IMAD.WIDE R250, R245.reuse, 0x4, R250 ;  /* 0x00000004f5fa7825 */ /* 0x040fe200078e02fa */
[----:B--2---:R-:W2:Y:S04]  /*b100*/  LDL.LU.64 R12, [R1+0x38] ;  /* 0x00003800010c7983 */ /* 0x004ea80000300a00 */
[----:B------:R-:W5:Y:S04]  /*b110*/  LDL.LU R7, [R1+0x450] ;  /* 0x0004500001077983 */ /* 0x000f680000300800 */
[----:B------:R-:W3:Y:S04]  /*b120*/  LDL.LU.64 R8, [R1+0x48] ;  /* 0x0000480001087983 */ /* 0x000ee80000300a00 */
[----:B------:R4:W-:Y:S04]  /*b130*/  STL.64 [R1+0x128], R28 ;  /* 0x0001281c01007387 */ /* 0x0009e80000100a00 */
[----:B----4-:R-:W4:Y:S04]  /*b140*/  LDL.LU.64 R28, [R1+0x30] ;  /* 0x00003000011c7983 */ /* 0x010f280000300a00 */
[----:B------:R1:W-:Y:S04]  /*b150*/  STL.64 [R1+0x120], R32 ;  /* 0x0001202001007387 */ /* 0x0003e80000100a00 */
[----:B-1----:R-:W4:Y:S04]  /*b160*/  LDL.LU.64 R32, [R1+0x28] ;  /* 0x0000280001207983 */ /* 0x002f280000300a00 */
[----:B------:R1:W-:Y:S04]  /*b170*/  STL.64 [R1+0x108], R246 ;  /* 0x000108f601007387 */ /* 0x0003e80000100a00 */
[----:B-1----:R-:W4:Y:S04]  /*b180*/  LDL.LU.64 R246, [R1+0x20] ;  /* 0x0000200001f67983 */ /* 0x002f280000300a00 */
[----:B------:R1:W-:Y:S04]  /*b190*/  STL.64 [R1+0x100], R248 ;  /* 0x000100f801007387 */ /* 0x0003e80000100a00 */
[----:B-1----:R-:W4:Y:S04]  /*b1a0*/  LDL.LU.64 R248, [R1+0x18] ;  /* 0x0000180001f87983 */ /* 0x002f280000300a00 */
[----:B------:R1:W-:Y:S04]  /*b1b0*/  STL.64 [R1+0xf8], R250 ;  /* 0x0000f8fa01007387 */ /* 0x0003e80000100a00 */
[----:B-1----:R-:W4:Y:S01]  /*b1c0*/  LDL.LU.64 R250, [R1+0x10] ;  /* 0x0000100001fa7983 */ /* 0x002f220000300a00 */
[----:B------:R-:W-:-:S04]  /*b1d0*/  IMAD.WIDE R42, R245, 0x4, R42 ;  /* 0x00000004f52a7825 */ /* 0x000fc800078e022a */
[C---:B------:R-:W-:Y:S01]  /*b1e0*/  IMAD.WIDE R44, R245.reuse, 0x4, R44 ;  /* 0x00000004f52c7825 */ /* 0x040fe200078e022c */
[----:B------:R1:W-:Y:S04]  /*b1f0*/  STL.64 [R1+0xf0], R42 ;  /* 0x0000f02a01007387 */ /* 0x0003e80000100a00 */
[----:B-1----:R-:W4:Y:S04]  /*b200*/  LDL.LU.64 R42, [R1+0x448] ;  /* 0x00044800012a7983 */ /* 0x002f280000300a00 */
[----:B------:R1:W-:Y:S04]  /*b210*/  STL.64 [R1+0xe8], R44 ;  /* 0x0000e82c01007387 */ /* 0x0003e80000100a00 */
[----:B-1----:R-:W4:Y:S01]  /*b220*/  LDL.LU.64 R44, [R1+0x440] ;  /* 0x00044000012c7983 */ /* 0x002f220000300a00 */
[----:B------:R-:W-:-:S04]  /*b230*/  IMAD.WIDE R10, R245, 0x4, R10 ;  /* 0x00000004f50a7825 */ /* 0x000fc800078e020a */
[----:B--2---:R-:W-:-:S04]  /*b240*/  IMAD.WIDE R12, R245, 0x4, R12 ;  /* 0x00000004f50c7825 */ /* 0x004fc800078e020c */
[----:B---3--:R-:W-:-:S04]  /*b250*/  IMAD.WIDE R8, R245, 0x4, R8 ;  /* 0x00000004f5087825 */ /* 0x008fc800078e0208 */
[----:B----4-:R-:W-:-:S04]  /*b260*/  IMAD.WIDE R28, R245, 0x4, R28 ;  /* 0x00000004f51c7825 */ /* 0x010fc800078e021c */
[----:B------:R-:W-:-:S04]  /*b270*/  IMAD.WIDE R32, R245, 0x4, R32 ;  /* 0x00000004f5207825 */ /* 0x000fc800078e0220 */
[----:B------:R-:W-:-:S04]  /*b280*/  IMAD.WIDE R246, R245, 0x4, R246 ;  /* 0x00000004f5f67825 */ /* 0x000fc800078e02f6 */
[----:B------:R-:W-:-:S04]  /*b290*/  IMAD.WIDE R248, R245, 0x4, R248 ;  /* 0x00000004f5f87825 */ /* 0x000fc800078e02f8 */
[----:B------:R-:W-:-:S05]  /*b2a0*/  IMAD.WIDE R250, R245, 0x4, R250 ;  /* 0x00000004f5fa7825 */ /* 0x000fca00078e02fa */
[----:B------:R1:W-:Y:S04]  /*b2b0*/  STL.64 [R1+0xe0], R250 ;  /* 0x0000e0fa01007387 */ /* 0x0003e80000100a00 */
[----:B------:R2:W-:Y:S04]  /*b2c0*/  STL.64 [R1+0xd8], R248 ;  /* 0x0000d8f801007387 */ /* 0x0005e80000100a00 */
[----:B------:R-:W-:Y:S04]  /*b2d0*/  STL.64 [R1+0xd0], R246 ;  /* 0x0000d0f601007387 */ /* 0x000fe80000100a00 */
[----:B------:R-:W-:Y:S04]  /*b2e0*/  STL.64 [R1+0xc8], R32 ;  /* 0x0000c82001007387 */ /* 0x000fe80000100a00 */
[----:B------:R3:W-:Y:S04]  /*b2f0*/  STL.64 [R1+0xc0], R28 ;  /* 0x0000c01c01007387 */ /* 0x0007e80000100a00 */
[----:B------:R-:W-:Y:S04]  /*b300*/  STL.64 [R1+0xb8], R12 ;  /* 0x0000b80c01007387 */ /* 0x000fe80000100a00 */
[----:B------:R4:W-:Y:S04]  /*b310*/  STL.64 [R1+0xb0], R10 ;  /* 0x0000b00a01007387 */ /* 0x0009e80000100a00 */
[----:B------:R2:W-:Y:S01]  /*b320*/  STL.64 [R1+0xa8], R8 ;  /* 0x0000a80801007387 */ /* 0x0005e20000100a00 */
[----:B-1----:R-:W-:-:S04]  /*b330*/  IMAD.WIDE R250, R245, 0x4, R14 ;  /* 0x00000004f5fa7825 */ /* 0x002fc800078e020e */
[----:B------:R-:W-:-:S04]  /*b340*/  IMAD.WIDE R78, R245, 0x4, R78 ;  /* 0x00000004f54e7825 */ /* 0x000fc800078e024e */
        /* <DEDUP_REMOVED lines=9> */
[C---:B------:R-:W-:Y:S01]  /*b3e0*/  IMAD.WIDE R118, R245.reuse, 0x4, R118 ;  /* 0x00000004f5767825 */ /* 0x040fe200078e0276 */
[----:B--2---:R-:W-:Y:S01]  /*b3f0*/  LOP3.LUT R249, R0, 0x50, RZ, 0x3c, !PT ;  /* 0x0000005000f97812 */ /* 0x004fe200078e3cff */
[----:B---3--:R-:W1:Y:S02]  /*b400*/  LDC R29, c[0x0][0x3a0] ;  /* 0x0000e800ff1d7b82 */ /* 0x008e640000000800 */
[C---:B----4-:R-:W-:Y:S02]  /*b410*/  IMAD.WIDE R10, R245.reuse, 0x4, R24 ;  /* 0x00000004f50a7825 */ /* 0x050fe400078e0218 */
[----:B------:R-:W2:Y:S02]  /*b420*/  LDL.LU.64 R24, [R1+0x438] ;  /* 0x0004380001187983 */ /* 0x000ea40000300a00 */
[C---:B------:R-:W-:Y:S02]  /*b430*/  IMAD.WIDE R8, R245.reuse, 0x4, R22 ;  /* 0x00000004f5087825 */ /* 0x040fe400078e0216 */
[----:B------:R3:W-:Y:S02]  /*b440*/  STL.64 [R1+0x40], R10 ;  /* 0x0000400a01007387 */ /* 0x0007e40000100a00 */
[----:B------:R-:W-:-:S02]  /*b450*/  IMAD.WIDE R12, R245, 0x4, R20 ;  /* 0x00000004f50c7825 */ /* 0x000fc400078e0214 */
[----:B------:R-:W4:Y:S04]  /*b460*/  LDL.LU.64 R22, [R1+0x430] ;  /* 0x0004300001167983 */ /* 0x000f280000300a00 */
[----:B------:R3:W-:Y:S04]  /*b470*/  STL.64 [R1+0x38], R8 ;  /* 0x0000380801007387 */ /* 0x0007e80000100a00 */
[----:B------:R-:W2:Y:S01]  /*b480*/  LDL.LU.64 R20, [R1+0x428] ;  /* 0x0004280001147983 */ /* 0x000ea20000300a00 */
[----:B---3--:R-:W-:-:S03]  /*b490*/  IMAD.WIDE R10, R245, 0x4, R18 ;  /* 0x00000004f50a7825 */ /* 0x008fc600078e0212 */
[----:B------:R-:W3:Y:S04]  /*b4a0*/  LDL.LU.64 R18, [R1+0x420] ;  /* 0x0004200001127983 */ /* 0x000ee80000300a00 */
[----:B------:R-:W-:Y:S01]  /*b4b0*/  STL.64 [R1+0x28], R12 ;  /* 0x0000280c01007387 */ /* 0x000fe20000100a00 */
[----:B------:R-:W-:-:S03]  /*b4c0*/  IMAD.WIDE R8, R245, 0x4, R16 ;  /* 0x00000004f5087825 */ /* 0x000fc600078e0210 */
[----:B------:R1:W-:Y:S04]  /*b4d0*/  STL.64 [R1+0x390], R12 ;  /* 0x0003900c01007387 */ /* 0x0003e80000100a00 */
[----:B------:R-:W2:Y:S04]  /*b4e0*/  LDL.LU.64 R16, [R1+0x418] ;  /* 0x0004180001107983 */ /* 0x000ea80000300a00 */
[----:B------:R-:W-:Y:S04]  /*b4f0*/  STL.64 [R1+0x18], R10 ;  /* 0x0000180a01007387 */ /* 0x000fe80000100a00 */
[----:B------:R-:W-:Y:S04]  /*b500*/  STL.64 [R1+0x398], R10 ;  /* 0x0003980a01007387 */ /* 0x000fe80000100a00 */
[----:B------:R-:W2:Y:S04]  /*b510*/  LDL.LU.64 R14, [R1+0x410] ;  /* 0x00041000010e7983 */ /* 0x000ea80000300a00 */
[----:B------:R-:W3:Y:S01]  /*b520*/  LDL.LU.64 R32, [R1+0x110] ;  /* 0x0001100001207983 */ /* 0x000ee20000300a00 */
[----:B------:R-:W-:-:S03]  /*b530*/  IMAD.WIDE R246, R245, 0x4, R74 ;  /* 0x00000004f5f67825 */ /* 0x000fc600078e024a */
[----:B------:R-:W-:Y:S04]  /*b540*/  STL.64 [R1+0x3a0], R250 ;  /* 0x0003a0fa01007387 */ /* 0x000fe80000100a00 */
        /* <DEDUP_REMOVED lines=11> */
[----:B------:R1:W-:Y:S04]  /*b600*/  STL.64 [R1+0x3f8], R110 ;  /* 0x0003f86e01007387 */ /* 0x0003e80000100a00 */
[----:B------:R1:W-:Y:S04]  /*b610*/  STL.64 [R1+0x400], R114 ;  /* 0x0004007201007387 */ /* 0x0003e80000100a00 */
[----:B------:R1:W-:Y:S02]  /*b620*/  STL.64 [R1+0x408], R118 ;  /* 0x0004087601007387 */ /* 0x0003e40000100a00 */
[----:B-1----:R-:W-:-:S02]  /*b630*/  LOP3.LUT R13, R0, 0x60, RZ, 0x3c, !PT ;  /* 0x00000060000d7812 */ /* 0x002fc400078e3cff */
[----:B------:R-:W4:Y:S04]  /*b640*/  LDL.64 R110, [R1+0x108] ;  /* 0x00010800016e7983 */ /* 0x000f280000100a00 */
[----:B------:R-:W4:Y:S04]  /*b650*/  LDL.64 R114, [R1+0x120] ;  /* 0x0001200001727983 */ /* 0x000f280000100a00 */
[----:B------:R-:W4:Y:S01]  /*b660*/  LDL.64 R118, [R1+0x128] ;  /* 0x0001280001767983 */ /* 0x000f220000100a00 */
[----:B------:R-:W-:-:S03]  /*b670*/  VIADD R249, R249, UR26 ;  /* 0x0000001af9f97c36 */ /* 0x000fc60008000000 */
[----:B------:R-:W4:Y:S04]  /*b680*/  LDL.64 R106, [R1+0x100] ;  /* 0x00010000016a7983 */ /* 0x000f280000100a00 */
[----:B------:R-:W4:Y:S01]  /*b690*/  LDL.64 R102, [R1+0xf8] ;  /* 0x0000f80001667983 */ /* 0x000f220000100a00 */
[----:B------:R-:W-:-:S03]  /*b6a0*/  VIADD R13, R13, UR26 ;  /* 0x0000001a0d0d7c36 */ /* 0x000fc60008000000 */
[----:B------:R-:W4:Y:S04]  /*b6b0*/  LDL.64 R98, [R1+0xf0] ;  /* 0x0000f00001627983 */ /* 0x000f280000100a00 */
        /* <DEDUP_REMOVED lines=9> */
[----:B--2---:R-:W-:Y:S04]  /*b750*/  LDGSTS.E [R249+0x32000], desc[UR38][R14.64], P2 ;  /* 0x320000000ef97fae */ /* 0x004fe800091a1026 */
[----:B------:R-:W-:Y:S04]  /*b760*/  LDGSTS.E [R249+0x32008], desc[UR38][R16.64], P3 ;  /* 0x3200800010f97fae */ /* 0x000fe800099a1026 */
[----:B---3--:R-:W-:Y:S04]  /*b770*/  LDGSTS.E [R13+0x32000], desc[UR38][R18.64], P4 ;  /* 0x32000000120d7fae */ /* 0x008fe8000a1a1026 */
[----:B------:R-:W-:Y:S04]  /*b780*/  LDGSTS.E [R13+0x32008], desc[UR38][R20.64], P5 ;  /* 0x32008000140d7fae */ /* 0x000fe8000a9a1026 */
[----:B------:R-:W2:Y:S01]  /*b790*/  LDL.64 R12, [R1+0x40] ;  /* 0x00004000010c7983 */ /* 0x000ea20000100a00 */
[----:B------:R-:W-:-:S02]  /*b7a0*/  USHF.R.S32.HI UR8, URZ, 0x1f, UR9 ;  /* 0x0000001fff087899 */ /* 0x000fc40008011409 */
[----:B------:R-:W-:Y:S02]  /*b7b0*/  USHF.L.U32 UR62, UR9, 0x2, URZ ;  /* 0x00000002093e7899 */ /* 0x000fe400080006ff */
[----:B------:R-:W-:Y:S01]  /*b7c0*/  USHF.L.U64.HI UR63, UR9, 0x2, UR8 ;  /* 0x00000002093f7899 */ /* 0x000fe20008010208 */
[----:B------:R-:W-:-:S03]  /*b7d0*/  ISETP.NE.U32.AND P2, PT, R2, RZ, PT ;  /* 0x000000ff0200720c */ /* 0x000fc60003f45070 */
[----:B------:R-:W-:Y:S01]  /*b7e0*/  IADD3 R28, P3, PT, R32, UR62, RZ ;  /* 0x0000003e201c7c10 */ /* 0x000fe2000ff7e0ff */
[C---:B------:R-:W-:Y:S02]  /*b7f0*/  VIADD R74, R29.reuse, 0xffffffc0 ;  /* 0xffffffc01d4a7836 */ /* 0x040fe40000000000 */
[----:B------:R-:W-:Y:S01]  /*b800*/  VIADD R248, R29, 0x1f ;  /* 0x0000001f1df87836 */ /* 0x000fe20000000000 */
[----:B------:R-:W-:Y:S02]  /*b810*/  IADD3.X R29, PT, PT, R33, UR63, RZ, P3, !PT ;  /* 0x0000003f211d7c10 */ /* 0x000fe40009ffe4ff */
[----:B------:R-:W-:Y:S01]  /*b820*/  LOP3.LUT R33, R0, 0x70, RZ, 0x3c, !PT ;  /* 0x0000007000217812 */ /* 0x000fe200078e3cff */
[----:B------:R-:W-:-:S04]  /*b830*/  IMAD.WIDE R242, R245, 0x4, R242 ;  /* 0x00000004f5f27825 */ /* 0x000fc800078e02f2 */
[----:B------:R-:W-:Y:S02]  /*b840*/  VIADD R33, R33, UR26 ;  /* 0x0000001a21217c36 */ /* 0x000fe40008000000 */
[----:B------:R-:W-:-:S03]  /*b850*/  IMAD.WIDE R30, R245, 0x4, R30 ;  /* 0x00000004f51e7825 */ /* 0x000fc600078e021e */
[----:B----4-:R-:W-:Y:S01]  /*b860*/  LDGSTS.E [R33+0x32000], desc[UR38][R22.64], P6 ;  /* 0x3200000016217fae */ /* 0x010fe2000b1a1026 */
[----:B------:R-:W-:-:S03]  /*b870*/  IMAD.WIDE R34, R245, 0x4, R34 ;  /* 0x00000004f5227825 */ /* 0x000fc600078e0222 */
[----:B------:R-:W-:Y:S01]  /*b880*/  LDGSTS.E [R33+0x32008], desc[UR38][R24.64], P2 ;  /* 0x3200800018217fae */ /* 0x000fe200091a1026 */
[----:B------:R-:W-:-:S03]  /*b890*/  IMAD.WIDE R36, R245, 0x4, R36 ;  /* 0x00000004f5247825 */ /* 0x000fc600078e0224 */
[----:B------:R-:W0:Y:S01]  /*b8a0*/  LDGDEPBAR ;  /* 0x00000000000079af */ /* 0x000e220000000000 */
[----:B------:R-:W-:-:S03]  /*b8b0*/  IMAD.WIDE R38, R245, 0x4, R38 ;  /* 0x00000004f5267825 */ /* 0x000fc600078e0226 */
[----:B------:R-:W-:Y:S01]  /*b8c0*/  LDGSTS.E [R6+0x10000], desc[UR38][R242.64], P1 ;  /* 0x10000000f2067fae */ /* 0x000fe200089a1026 */
        /* <DEDUP_REMOVED lines=18> */
[C---:B------:R-:W-:Y:S01]  /*b9f0*/  IMAD.WIDE R58, R245.reuse, 0x4, R58 ;  /* 0x00000004f53a7825 */ /* 0x040fe200078e023a */
[----:B------:R-:W1:Y:S03]  /*ba00*/  S2R R2, SR_TID.X ;  /* 0x0000000000027919 */ /* 0x000e660000002100 */
[C---:B------:R-:W-:Y:S01]  /*ba10*/  IMAD.WIDE R60, R245.reuse, 0x4, R60 ;  /* 0x00000004f53c7825 */ /* 0x040fe200078e023c */
[----:B------:R-:W-:Y:S03]  /*ba20*/  LDGSTS.E [R6+0x12800], desc[UR38][R50.64], P1 ;  /* 0x1280000032067fae */ /* 0x000fe600089a1026 */
        /* <DEDUP_REMOVED lines=59> */
[----:B-1----:R-:W-:Y:S01]  /*bde0*/  SHF.R.U32.HI R2, RZ, 0x6, R2 ;  /* 0x00000006ff027819 */ /* 0x002fe20000011602 */
[----:B------:R-:W-:Y:S02]  /*bdf0*/  LDGSTS.E [R6+0x1a000], desc[UR38][R148.64], P1 ;  /* 0x1a00000094067fae */ /* 0x000fe400089a1026 */
[----:B------:R-:W-:-:S02]  /*be00*/  IMAD.WIDE R172, R245, 0x4, R172 ;  /* 0x00000004f5ac7825 */ /* 0x000fc400078e02ac */
[----:B------:R-:W-:Y:S02]  /*be10*/  LDGSTS.E [R6+0x1a400], desc[UR38][R152.64], P1 ;  /* 0x1a40000098067fae */ /* 0x000fe400089a1026 */
[C---:B------:R-:W-:Y:S02]  /*be20*/  IMAD.WIDE R176, R245.reuse, 0x4, R176 ;  /* 0x00000004f5b07825 */ /* 0x040fe400078e02b0 */
[----:B------:R-:W-:Y:S02]  /*be30*/  LDGSTS.E [R6+0x1a800], desc[UR38][R156.64], P1 ;  /* 0x1a8000009c067fae */ /* 0x000fe400089a1026 */
[C---:B------:R-:W-:Y:S02]  /*be40*/  IMAD.WIDE R180, R245.reuse, 0x4, R180 ;  /* 0x00000004f5b47825 */ /* 0x040fe400078e02b4 */
[----:B------:R-:W-:Y:S02]  /*be50*/  LDGSTS.E [R6+0x1ac00], desc[UR38][R160.64], P1 ;  /* 0x1ac00000a0067fae */ /* 0x000fe400089a1026 */
[C---:B------:R-:W-:Y:S01]  /*be60*/  IMAD.WIDE R184, R245.reuse, 0x4, R184 ;  /* 0x00000004f5b87825 */ /* 0x040fe200078e02b8 */
[----:B------:R-:W-:Y:S01]  /*be70*/  SGXT.U32 R2, R2, 0x1 ;  /* 0x000000010202781a */ /* 0x000fe20000000000 */
        /* <DEDUP_REMOVED lines=8> */
[----:B------:R-:W-:Y:S01]  /*bf00*/  ISETP.GE.AND P4, PT, R2, R74, PT ;  /* 0x0000004a0200720c */ /* 0x000fe20003f86270 */
        /* <DEDUP_REMOVED lines=8> */
[----:B------:R-:W-:Y:S01]  /*bf90*/  ISETP.GT.AND P3, PT, R248, 0x5f, PT ;  /* 0x0000005ff800780c */ /* 0x000fe20003f64270 */
[----:B------:R-:W-:Y:S02]  /*bfa0*/  LDGSTS.E [R6+0x1d000], desc[UR38][R196.64], P1 ;  /* 0x1d000000c4067fae */ /* 0x000fe400089a1026 */
[C---:B------:R-:W-:Y:S01]  /*bfb0*/  IMAD.WIDE R220, R245.reuse, 0x4, R220 ;  /* 0x00000004f5dc7825 */ /* 0x040fe200078e02dc */
[----:B------:R-:W-:Y:S01]  /*bfc0*/  SEL R32, RZ, 0x4, P4 ;  /* 0x00000004ff207807 */ /* 0x000fe20002000000 */
[----:B------:R-:W-:Y:S02]  /*bfd0*/  LDGSTS.E [R6+0x1d400], desc[UR38][R200.64], P1 ;  /* 0x1d400000c8067fae */ /* 0x000fe400089a1026 */
[----:B------:R-:W-:-:S02]  /*bfe0*/  IMAD.WIDE R224, R245, 0x4, R224 ;  /* 0x00000004f5e07825 */ /* 0x000fc400078e02e0 */
[----:B------:R-:W-:Y:S02]  /*bff0*/  LDGSTS.E [R6+0x1d800], desc[UR38][R204.64], P1 ;  /* 0x1d800000cc067fae */ /* 0x000fe400089a1026 */
[C---:B------:R-:W-:Y:S02]  /*c000*/  IMAD.WIDE R228, R245.reuse, 0x4, R228 ;  /* 0x00000004f5e47825 */ /* 0x040fe400078e02e4 */
[----:B------:R-:W-:Y:S02]  /*c010*/  LDGSTS.E [R6+0x1dc00], desc[UR38][R208.64], P1 ;  /* 0x1dc00000d0067fae */ /* 0x000fe400089a1026 */
[C---:B------:R-:W-:Y:S01]  /*c020*/  IMAD.WIDE R232, R245.reuse, 0x4, R232 ;  /* 0x00000004f5e87825 */ /* 0x040fe200078e02e8 */
[----:B------:R-:W-:Y:S01]  /*c030*/  SEL R32, R32, RZ, P3 ;  /* 0x000000ff20207207 */ /* 0x000fe20001800000 */
[----:B------:R-:W-:Y:S02]  /*c040*/  LDGSTS.E [R6+0x1e000], desc[UR38][R212.64], P1 ;  /* 0x1e000000d4067fae */ /* 0x000fe400089a1026 */
[----:B------:R-:W-:-:S02]  /*c050*/  IMAD.WIDE R236, R245, 0x4, R236 ;  /* 0x00000004f5ec7825 */ /* 0x000fc400078e02ec */
[----:B------:R-:W-:Y:S02]  /*c060*/  LDGSTS.E [R6+0x1e400], desc[UR38][R216.64], P1 ;  /* 0x1e400000d8067fae */ /* 0x000fe400089a1026 */
[----:B------:R-:W-:Y:S02]  /*c070*/  IMAD.WIDE R240, R245, 0x4, R240 ;  /* 0x00000004f5f07825 */ /* 0x000fe400078e02f0 */
[----:B------:R-:W-:Y:S04]  /*c080*/  LDGSTS.E [R6+0x1e800], desc[UR38][R220.64], P1 ;  /* 0x1e800000dc067fae */ /* 0x000fe800089a1026 */
[----:B------:R-:W-:Y:S01]  /*c090*/  LDGSTS.E [R6+0x1ec00], desc[UR38][R224.64], P1 ;  /* 0x1ec00000e0067fae */ /* 0x000fe200089a1026 */
[----:B------:R-:W-:-:S03]  /*c0a0*/  ISETP.NE.U32.AND P4, PT, R32, RZ, PT ;  /* 0x000000ff2000720c */ /* 0x000fc60003f85070 */
[----:B------:R-:W-:Y:S04]  /*c0b0*/  LDGSTS.E [R6+0x1f000], desc[UR38][R228.64], P1 ;  /* 0x1f000000e4067fae */ /* 0x000fe800089a1026 */
[----:B------:R-:W-:Y:S04]  /*c0c0*/  LDGSTS.E [R6+0x1f400], desc[UR38][R232.64], P1 ;  /* 0x1f400000e8067fae */ /* 0x000fe800089a1026 */
[----:B------:R-:W-:Y:S04]  /*c0d0*/  LDGSTS.E [R6+0x1f800], desc[UR38][R236.64], P1 ;  /* 0x1f800000ec067fae */ /* 0x000fe800089a1026 */
[----:B------:R-:W-:Y:S04]  /*c0e0*/  LDGSTS.E [R6+0x1fc00], desc[UR38][R240.64], P1 ;  /* 0x1fc00000f0067fae */ /* 0x000fe800089a1026 */
[----:B------:R-:W3:Y:S04]  /*c0f0*/  LDL.64 R32, [R1+0x38] ;  /* 0x0000380001207983 */ /* 0x000ee80000100a00 */
[----:B------:R-:W-:Y:S04]  /*c100*/  LDGSTS.E [R5+0x10200], desc[UR38][R118.64], P1 ;  /* 0x1020000076057fae */ /* 0x000fe800089a1026 */
[----:B------:R-:W-:Y:S04]  /*c110*/  LDGSTS.E [R5+0x10600], desc[UR38][R114.64], P1 ;  /* 0x1060000072057fae */ /* 0x000fe800089a1026 */
[----:B------:R-:W-:Y:S04]  /*c120*/  LDGSTS.E [R5+0x10a00], desc[UR38][R110.64], P1 ;  /* 0x10a000006e057fae */ /* 0x000fe800089a1026 */
[----:B------:R-:W4:Y:S04]  /*c130*/  LDL.LU.64 R118, [R1+0x408] ;  /* 0x0004080001767983 */ /* 0x000f280000300a00 */
[----:B------:R-:W4:Y:S04]  /*c140*/  LDL.LU.64 R114, [R1+0x400] ;  /* 0x0004000001727983 */ /* 0x000f280000300a00 */
[----:B------:R-:W4:Y:S04]  /*c150*/  LDL.LU.64 R110, [R1+0x3f8] ;  /* 0x0003f800016e7983 */ /* 0x000f280000300a00 */
        /* <DEDUP_REMOVED lines=24> */
[----:B--2---:R-:W-:Y:S04]  /*c2e0*/  LDGSTS.E [R5+0x13e00], desc[UR38][R12.64], P1 ;  /* 0x13e000000c057fae */ /* 0x004fe800089a1026 */
[----:B------:R-:W2:Y:S04]  /*c2f0*/  LDL.LU.64 R12, [R1+0x390] ;  /* 0x00039000010c7983 */ /* 0x000ea80000300a00 */
[----:B---3--:R1:W-:Y:S04]  /*c300*/  LDGSTS.E [R5+0x14200], desc[UR38][R32.64], P1 ;  /* 0x1420000020057fae */ /* 0x0083e800089a1026 */
[----:B--2---:R2:W-:Y:S04]  /*c310*/  LDGSTS.E [R5+0x14600], desc[UR38][R12.64], P1 ;  /* 0x146000000c057fae */ /* 0x0045e800089a1026 */
[----:B----4-:R2:W-:Y:S04]  /*c320*/  LDGSTS.E [R5+0x14a00], desc[UR38][R10.64], P1 ;  /* 0x14a000000a057fae */ /* 0x0105e800089a1026 */
[----:B------:R2:W-:Y:S04]  /*c330*/  LDGSTS.E [R5+0x14e00], desc[UR38][R8.64], P1 ;  /* 0x14e0000008057fae */ /* 0x0005e800089a1026 */
[----:B------:R2:W5:Y:S04]  /*c340*/  LDL.LU.64 R12, [R1+0x380] ;  /* 0x00038000010c7983 */ /* 0x0005680000300a00 */
[----:B------:R2:W5:Y:S04]  /*c350*/  LDL.LU.64 R10, [R1+0x378] ;  /* 0x00037800010a7983 */ /* 0x0005680000300a00 */
[----:B------:R-:W3:Y:S04]  /*c360*/  LDL.LU.64 R8, [R1+0x118] ;  /* 0x0001180001087983 */ /* 0x000ee80000300a00 */
[----:B------:R2:W-:Y:S04]  /*c370*/  LDGSTS.E [R5+0x15200], desc[UR38][R250.64], P1 ;  /* 0x15200000fa057fae */ /* 0x0005e800089a1026 */
[----:B------:R2:W-:Y:S04]  /*c380*/  LDGSTS.E [R5+0x15600], desc[UR38][R246.64], P1 ;  /* 0x15600000f6057fae */ /* 0x0005e800089a1026 */
[----:B------:R2:W-:Y:S04]  /*c390*/  LDGSTS.E [R5+0x15a00], desc[UR38][R78.64], P1 ;  /* 0x15a000004e057fae */ /* 0x0005e800089a1026 */
[----:B------:R2:W-:Y:S04]  /*c3a0*/  LDGSTS.E [R5+0x15e00], desc[UR38][R82.64], P1 ;  /* 0x15e0000052057fae */ /* 0x0005e800089a1026 */
[----:B------:R2:W-:Y:S01]  /*c3b0*/  LDGSTS.E [R5+0x16200], desc[UR38][R86.64], P1 ;  /* 0x1620000056057fae */ /* 0x0005e200089a1026 */
[----:B------:R-:W-:-:S03]  /*c3c0*/  IMAD.WIDE R122, R245, 0x4, R122 ;  /* 0x00000004f57a7825 */ /* 0x000fc600078e027a */
        /* <DEDUP_REMOVED lines=60> */
[----:B------:R2:W-:Y:S04]  /*c790*/  LDGSTS.E [R5+0x1de00], desc[UR38][R210.64], P1 ;  /* 0x1de00000d2057fae */ /* 0x0005e800089a1026 */
[----:B------:R2:W-:Y:S01]  /*c7a0*/  LDGSTS.E [R5+0x1e200], desc[UR38][R214.64], P1 ;  /* 0x1e200000d6057fae */ /* 0x0005e200089a1026 */
[----:B-1----:R-:W-:-:S03]  /*c7b0*/  LOP3.LUT R33, R2, 0x2, RZ, 0xfc, !PT ;  /* 0x0000000202217812 */ /* 0x002fc600078efcff */
[----:B------:R2:W-:Y:S04]  /*c7c0*/  LDGSTS.E [R5+0x1e600], desc[UR38][R218.64], P1 ;  /* 0x1e600000da057fae */ /* 0x0005e800089a1026 */
[----:B------:R2:W-:Y:S04]  /*c7d0*/  LDGSTS.E [R5+0x1ea00], desc[UR38][R222.64], P1 ;  /* 0x1ea00000de057fae */ /* 0x0005e800089a1026 */
[----:B------:R2:W-:Y:S04]  /*c7e0*/  LDGSTS.E [R5+0x1ee00], desc[UR38][R226.64], P1 ;  /* 0x1ee00000e2057fae */ /* 0x0005e800089a1026 */
[----:B------:R2:W-:Y:S04]  /*c7f0*/  LDGSTS.E [R5+0x1f200], desc[UR38][R230.64], P1 ;  /* 0x1f200000e6057fae */ /* 0x0005e800089a1026 */
[----:B------:R2:W-:Y:S04]  /*c800*/  LDGSTS.E [R5+0x1f600], desc[UR38][R234.64], P1 ;  /* 0x1f600000ea057fae */ /* 0x0005e800089a1026 */
[----:B------:R2:W-:Y:S04]  /*c810*/  LDGSTS.E [R5+0x1fa00], desc[UR38][R238.64], P1 ;  /* 0x1fa00000ee057fae */ /* 0x0005e800089a1026 */
[----:B------:R2:W-:Y:S01]  /*c820*/  LDGSTS.E [R5+0x1fe00], desc[UR38][R26.64], P1 ;  /* 0x1fe000001a057fae */ /* 0x0005e200089a1026 */
[----:B------:R-:W-:-:S03]  /*c830*/  ISETP.GE.AND P1, PT, R33, R74, PT ;  /* 0x0000004a2100720c */ /* 0x000fc60003f26270 */
[----:B------:R-:W0:Y:S01]  /*c840*/  LDGDEPBAR ;  /* 0x00000000000079af */ /* 0x000e220000000000 */
[----:B---3--:R-:W-:Y:S01]  /*c850*/  IADD3 R32, P2, PT, R8, UR62, RZ ;  /* 0x0000003e08207c10 */ /* 0x008fe2000ff5e0ff */
[----:B------:R-:W-:-:S04]  /*c860*/  DEPBAR.LE SB0, 0x2 ;  /* 0x000080800000791a */ /* 0x000fc80000000000 */
[----:B------:R-:W-:Y:S02]  /*c870*/  IADD3.X R33, PT, PT, R9, UR63, RZ, P2, !PT ;  /* 0x0000003f09217c10 */ /* 0x000fe400097fe4ff */
[----:B------:R2:W5:Y:S01]  /*c880*/  LDL.LU.64 R8, [R1+0x370] ;  /* 0x0003700001087983 */ /* 0x0005620000300a00 */
[----:B------:R-:W-:Y:S01]  /*c890*/  SEL R75, RZ, 0x4, P1 ;  /* 0x00000004ff4b7807 */ /* 0x000fe20000800000 */
[----:B------:R-:W-:Y:S01]  /*c8a0*/  BAR.SYNC.DEFER_BLOCKING 0x0 ;  /* 0x0000000000007b1d */ /* 0x000fe20000010000 */
[----:B------:R-:W-:-:S04]  /*c8b0*/  ISETP.NE.U32.AND P1, PT, RZ, UR10, PT ;  /* 0x0000000aff007c0c */ /* 0x000fc8000bf25070 */
[----:B------:R-:W-:Y:S02]  /*c8c0*/  ISETP.LT.OR P2, PT, R248, 0x20, P1 ;  /* 0x00000020f800780c */ /* 0x000fe40000f41670 */
[----:B------:R-:W-:-:S04]  /*c8d0*/  SEL R75, R75, RZ, P3 ;  /* 0x000000ff4b4b7207 */ /* 0x000fc80001800000 */
[----:B------:R-:W-:-:S07]  /*c8e0*/  ISETP.NE.U32.AND P5, PT, R75, RZ, PT ;  /* 0x000000ff4b00720c */ /* 0x000fce0003fa5070 */
[----:B--2---:R-:W-:Y:S06]  /*c8f0*/  @P2 BRA `(.L_x_6) ;  /* 0x0000000000d82947 */ /* 0x004fec0003800000 */
[----:B------:R-:W-:Y:S02]  /*c900*/  USHF.R.U32.HI UR10, URZ, 0x4, UR26 ;  /* 0x00000004ff0a7899 */ /* 0x000fe4000801161a */
[----:B------:R-:W-:Y:S02]  /*c910*/  UIADD3 UR5, UPT, UPT, UR26, 0x30000, URZ ;  /* 0x000300001a057890 */ /* 0x000fe4000fffe0ff */
[----:B------:R-:W-:Y:S02]  /*c920*/  USGXT.U32 UR10, UR10, 0xe ;  /* 0x0000000e0a0a789a */ /* 0x000fe40008000000 */
[----:B------:R-:W-:Y:S02]  /*c930*/  USHF.R.U32.HI UR5, URZ, 0x4, UR5 ;  /* 0x00000004ff057899 */ /* 0x000fe40008011605 */
[----:B------:R-:W-:Y:S02]  /*c940*/  UIADD3 UR42, UP1, UPT, UR10, 0x2, URZ ;  /* 0x000000020a2a7890 */ /* 0x000fe4000ff3e0ff */
[----:B------:R-:W-:Y:S01]  /*c950*/  USGXT.U32 UR12, UR5, 0xe ;  /* 0x0000000e050c789a */ /* 0x000fe20008000000 */
[----:B------:R-:W-:Y:S01]  /*c960*/  UMOV UR4, URZ ;  /* 0x000000ff00047c82 */ /* 0x000fe20008000000 */
[----:B------:R-:W-:Y:S01]  /*c970*/  UMOV UR6, URZ ;  /* 0x000000ff00067c82 */ /* 0x000fe20008000000 */
[----:B------:R-:W-:-:S02]  /*c980*/  UIADD3.X UR43, UPT, UPT, UR4, 0x40004040, URZ, UP1, !UPT ;  /* 0x40004040042b7890 */ /* 0x000fc40008ffe4ff */
[----:B------:R-:W-:Y:S01]  /*c990*/  UIADD3 UR44, UP1, UPT, UR12, 0x2, URZ ;  /* 0x000000020c2c7890 */ /* 0x000fe2000ff3e0ff */
[----:B------:R-:W-:Y:S01]  /*c9a0*/  UMOV UR4, UR33 ;  /* 0x0000002100047c82 */ /* 0x000fe20008000000 */
[----:B------:R-:W-:Y:S02]  /*c9b0*/  UMOV UR5, URZ ;  /* 0x000000ff00057c82 */ /* 0x000fe40008000000 */
[----:B------:R-:W-:Y:S01]  /*c9c0*/  UIADD3.X UR45, UPT, UPT, UR6, 0x40004040, URZ, UP1, !UPT ;  /* 0x40004040062d7890 */ /* 0x000fe20008ffe4ff */
[----:B------:R-:W-:Y:S01]  /*c9d0*/  UMOV UR17, UR4 ;  /* 0x0000000400117c82 */ /* 0x000fe20008000000 */
[----:B------:R-:W-:Y:S02]  /*c9e0*/  UIADD3.64 UR4, UPT, UPT, UR42, 0x2, URZ ;  /* 0x000000022a047897 */ /* 0x000fe4000fffe0ff */
[----:B------:R-:W-:Y:S02]  /*c9f0*/  UIADD3.64 UR52, UPT, UPT, UR44, 0x2, URZ ;  /* 0x000000022c347897 */ /* 0x000fe4000fffe0ff */
[----:B------:R-:W-:-:S02]  /*ca00*/  UIADD3.64 UR6, UPT, UPT, UR42, 0x4, URZ ;  /* 0x000000042a067897 */ /* 0x000fc4000fffe0ff */
[----:B------:R-:W-:Y:S02]  /*ca10*/  UIADD3.64 UR54, UPT, UPT, UR44, 0x4, URZ ;  /* 0x000000042c367897 */ /* 0x000fe4000fffe0ff */
[----:B------:R-:W-:Y:S02]  /*ca20*/  UIADD3 UR15, UPT, UPT, UR27, 0x100000, URZ ;  /* 0x001000001b0f7890 */ /* 0x000fe4000fffe0ff */
[----:B------:R-:W-:Y:S02]  /*ca30*/  UIADD3.64 UR48, UPT, UPT, UR42, 0x7fe, URZ ;  /* 0x000007fe2a307897 */ /* 0x000fe4000fffe0ff */
[----:B------:R-:W-:Y:S02]  /*ca40*/  UIADD3 UR32, UPT, UPT, UR27, 0x100000, URZ ;  /* 0x001000001b207890 */ /* 0x000fe4000fffe0ff */
[----:B------:R-:W-:Y:S02]  /*ca50*/  UIADD3.64 UR50, UPT, UPT, UR42, 0x800, URZ ;  /* 0x000008002a327897 */ /* 0x000fe4000fffe0ff */
[----:B------:R-:W-:-:S02]  /*ca60*/  UIADD3 UR36, UPT, UPT, UR27, 0x100000, URZ ;  /* 0x001000001b247890 */ /* 0x000fc4000fffe0ff */
[----:B------:R-:W-:Y:S01]  /*ca70*/  UIADD3.64 UR56, UPT, UPT, UR42, 0x802, URZ ;  /* 0x000008022a387897 */ /* 0x000fe2000fffe0ff */
[----:B------:R-:W-:Y:S01]  /*ca80*/  UMOV UR20, 0x0 ;  /* 0x0000000000147882 */ /* 0x000fe20000000000 */
[----:B------:R-:W-:Y:S01]  /*ca90*/  UMOV UR21, 0x4400910 ;  /* 0x0440091000157882 */ /* 0x000fe20000000000 */
[----:B------:R-:W-:Y:S01]  /*caa0*/  UIADD3 UR60, UPT, UPT, UR27, 0x100000, URZ ;  /* 0x001000001b3c7890 */ /* 0x000fe2000fffe0ff */
[----:B------:R-:W-:Y:S01]  /*cab0*/  UMOV UR11, 0x40004040 ;  /* 0x40004040000b7882 */ /* 0x000fe20000000000 */
[----:B------:R-:W-:Y:S01]  /*cac0*/  UIADD3.64 UR58, UPT, UPT, UR42, 0x804, URZ ;  /* 0x000008042a3a7897 */ /* 0x000fe2000fffe0ff */
[----:B------:R-:W-:Y:S01]  /*cad0*/  UMOV UR13, 0x40004040 ;  /* 0x40004040000d7882 */ /* 0x000fe20000000000 */
[----:B------:R-:W-:Y:S01]  /*cae0*/  UMOV UR34, 0x0 ;  /* 0x0000000000227882 */ /* 0x000fe20000000000 */
[----:B------:R-:W-:Y:S01]  /*caf0*/  UMOV UR35, 0x4400910 ;  /* 0x0440091000237882 */ /* 0x000fe20000000000 */
[----:B------:R-:W-:Y:S01]  /*cb00*/  UMOV UR30, 0x0 ;  /* 0x00000000001e7882 */ /* 0x000fe20000000000 */
[----:B------:R-:W-:Y:S01]  /*cb10*/  UMOV UR31, 0x4400910 ;  /* 0x04400910001f7882 */ /* 0x000fe20000000000 */
[----:B------:R1:W-:Y:S01]  /*cb20*/  UTCHMMA gdesc[UR12], gdesc[UR10], tmem[UR27], tmem[UR20], idesc[UR21], !UPT ;  /* 0x00ff140a0c0075ea */ /* 0x0003e2000f80001b */
[----:B------:R-:W-:Y:S01]  /*cb30*/  UMOV UR24, 0x0 ;  /* 0x0000000000187882 */ /* 0x000fe20000000000 */
[----:B------:R-:W-:Y:S01]  /*cb40*/  UMOV UR25, 0x4400910 ;  /* 0x0440091000197882 */ /* 0x000fe20000000000 */
[----:B------:R1:W-:Y:S01]  /*cb50*/  UTCHMMA gdesc[UR44], gdesc[UR42], tmem[UR27], tmem[UR34], idesc[UR35], UPT ;  /* 0x00ff222a2c0075ea */ /* 0x0003e2000b80001b */
        /* <DEDUP_REMOVED lines=8> */
[----:B------:R1:W-:Y:S01]  /*cbe0*/  UTCHMMA gdesc[UR12], gdesc[UR48], tmem[UR15], tmem[UR22], idesc[UR23], !UPT ;  /* 0x00ff16300c0075ea */ /* 0x0003e2000f80000f */
[----:B------:R-:W-:Y:S01]  /*cbf0*/  UMOV UR46, 0x0 ;  /* 0x00000000002e7882 */ /* 0x000fe20000000000 */
[----:B------:R-:W-:Y:S01]  /*cc00*/  UMOV UR47, 0x4400910 ;  /* 0x04400910002f7882 */ /* 0x000fe20000000000 */
[----:B------:R1:W-:Y:S01]  /*cc10*/  UTCHMMA gdesc[UR44], gdesc[UR50], tmem[UR32], tmem[UR18], idesc[UR19], UPT ;  /* 0x00ff12322c0075ea */ /* 0x0003e2000b800020 */
[----:B------:R1:W-:Y:S01]  /*cc20*/  UTCHMMA gdesc[UR52], gdesc[UR56], tmem[UR36], tmem[UR40], idesc[UR41], UPT ;  /* 0x00ff2838340075ea */ /* 0x0003e2000b800024 */
[----:B------:R1:W-:Y:S01]  /*cc30*/  UTCHMMA gdesc[UR54], gdesc[UR58], tmem[UR60], tmem[UR46], idesc[UR47], UPT ;  /* 0x00ff2e3a360075ea */ /* 0x0003e2000b80003c */
[----:B------:R1:W-:Y:S01]  /*cc40*/  UTCBAR [UR17], URZ ;  /* 0x000000ff110073e9 */ /* 0x0003e200080000ff */
[----:B------:R-:W-:Y:S01]  /*cc50*/  NOP ;  /* 0x0000000000007918 */ /* 0x000fe20000000000 */
.L_x_6:
[----:B------:R-:W-:Y:S01]  /*cc60*/  BAR.SYNC.DEFER_BLOCKING 0x0 ;  /* 0x0000000000007b1d */ /* 0x000fe20000010000 */
[----:B------:R-:W-:-:S05]  /*cc70*/  VIADD R248, R0, UR26 ;  /* 0x0000001a00f87c36 */ /* 0x000fca0008000000 */
[----:B------:R-:W-:Y:S04]  /*cc80*/  STL.64 [R1+0x3c8], R26 ;  /* 0x0003c81a01007387 */ /* 0x000fe80000100a00 */
[----:B-----5:R-:W-:Y:S04]  /*cc90*/  STL.64 [R1+0x3b0], R6 ;  /* 0x0003b00601007387 */ /* 0x020fe80000100a00 */
[----:B------:R2:W-:Y:S04]  /*cca0*/  STL.64 [R1+0x378], R4 ;  /* 0x0003780401007387 */ /* 0x0005e80000100a00 */
[----:B------:R-:W-:Y:S01]  /*ccb0*/  @!PT LDS RZ, [RZ] ;  /* 0x00000000fffff984 */ /* 0x000fe20000000800 */
[----:B------:R-:W-:Y:S01]  /*ccc0*/  @!PT LDS RZ, [RZ] ;  /* 0x00000000fffff984 */ /* 0x000fe20000000800 */
[----:B------:R-:W-:Y:S01]  /*ccd0*/  @!PT LDS RZ, [RZ] ;  /* 0x00000000fffff984 */ /* 0x000fe20000000800 */
[----:B------:R3:W-:Y:S04]  /*cce0*/  LDGSTS.E [R248+0x34000], desc[UR38][R28.64], P4 ;  /* 0x340000001cf87fae */ /* 0x0007e8000a1a1026 */
[----:B--2---:R-:W2:Y:S04]  /*ccf0*/  LDL.LU.64 R4, [R1+0x90] ;  /* 0x0000900001047983 */ /* 0x004ea80000300a00 */
[----:B------:R4:W-:Y:S04]  /*cd00*/  STL.64 [R1+0x370], R2 ;  /* 0x0003700201007387 */ /* 0x0009e80000100a00 */
[----:B------:R1:W-:Y:S01]  /*cd10*/  LDGSTS.E [R248+0x34008], desc[UR38][R32.64], P5 ;  /* 0x3400800020f87fae */ /* 0x0003e2000a9a1026 */
[----:B------:R-:W1:Y:S03]  /*cd20*/  S2R R245, SR_TID.X ;  /* 0x0000000000f57919 */ /* 0x000e660000002100 */
[----:B----4-:R-:W4:Y:S04]  /*cd30*/  LDL.LU.64 R2, [R1+0x80] ;  /* 0x0000800001027983 */ /* 0x010f280000300a00 */
[----:B------:R-:W2:Y:S04]  /*cd40*/  LDL.LU.64 R32, [R1+0x88] ;  /* 0x0000880001207983 */ /* 0x000ea80000300a00 */
[----:B------:R-:W4:Y:S04]  /*cd50*/  LDL.LU.64 R6, [R1+0xa0] ;  /* 0x0000a00001067983 */ /* 0x000f280000300a00 */
[----:B------:R-:W4:Y:S01]  /*cd60*/  LDL.LU.64 R26, [R1+0x98] ;  /* 0x00009800011a7983 */ /* 0x000f220000300a00 */
[----:B-1----:R-:W-:-:S02]  /*cd70*/  SHF.R.U32.HI R75, RZ, 0x6, R245 ;  /* 0x00000006ff4b7819 */ /* 0x002fc400000116f5 */
[----:B------:R-:W-:Y:S02]  /*cd80*/  SHF.R.U32.HI R245, RZ, 0x6, R245 ;  /* 0x00000006fff57819 */ /* 0x000fe400000116f5 */
[----:B------:R-:W-:Y:S02]  /*cd90*/  SGXT.U32 R75, R75, 0x1 ;  /* 0x000000014b4b781a */ /* 0x000fe40000000000 */
[----:B------:R-:W-:Y:S02]  /*cda0*/  SGXT.U32 R245, R245, 0x1 ;  /* 0x00000001f5f5781a */ /* 0x000fe40000000000 */
[----:B------:R-:W-:Y:S02]  /*cdb0*/  LOP3.LUT R75, R75, 0x6, RZ, 0xfc, !PT ;  /* 0x000000064b4b7812 */ /* 0x000fe400078efcff */
[----:B------:R-:W-:-:S04]  /*cdc0*/  LOP3.LUT R245, R245, 0x4, RZ, 0xfc, !PT ;  /* 0x00000004f5f57812 */ /* 0x000fc800078efcff */
[-C--:B------:R-:W-:Y:S02]  /*cdd0*/  ISETP.GE.AND P2, PT, R245, R74.reuse, PT ;  /* 0x0000004af500720c */ /* 0x080fe40003f46270 */
[----:B------:R-:W1:Y:S01]  /*cde0*/  S2R R245, SR_TID.X ;  /* 0x0000000000f57919 */ /* 0x000e620000002100 */
[----:B------:R-:W-:Y:S02]  /*cdf0*/  ISETP.GE.AND P4, PT, R75, R74, PT ;  /* 0x0000004a4b00720c */ /* 0x000fe40003f86270 */
[----:B---3--:R-:W-:Y:S02]  /*ce00*/  SEL R29, RZ, 0x4, P2 ;  /* 0x00000004ff1d7807 */ /* 0x008fe40001000000 */
[----:B------:R-:W-:Y:S02]  /*ce10*/  SEL R28, RZ, 0x4, P4 ;  /* 0x00000004ff1c7807 */ /* 0x000fe40002000000 */
[----:B------:R-:W-:Y:S02]  /*ce20*/  SEL R29, R29, RZ, P3 ;  /* 0x000000ff1d1d7207 */ /* 0x000fe40001800000 */
[----:B------:R-:W-:-:S02]  /*ce30*/  SEL R28, R28, RZ, P3 ;  /* 0x000000ff1c1c7207 */ /* 0x000fc40001800000 */
[----:B------:R-:W-:Y:S02]  /*ce40*/  ISETP.NE.U32.AND P2, PT, R29, RZ, PT ;  /* 0x000000ff1d00720c */ /* 0x000fe40003f45070 */
[----:B------:R-:W-:Y:S02]  /*ce50*/  ISETP.NE.U32.AND P4, PT, R28, RZ, PT ;  /* 0x000000ff1c00720c */ /* 0x000fe40003f85070 */
[--C-:B-1----:R-:W-:Y:S02]  /*ce60*/  SHF.R.U32.HI R75, RZ, 0x6, R245.reuse ;  /* 0x00000006ff4b7819 */ /* 0x102fe400000116f5 */
[----:B------:R-:W-:-:S04]  /*ce70*/  SHF.R.U32.HI R245, RZ, 0x6, R245 ;  /* 0x00000006fff57819 */ /* 0x000fc800000116f5 */
[----:B------:R-:W-:-:S04]  /*ce80*/  SGXT.U32 R245, R245, 0x1 ;  /* 0x00000001f5f5781a */ /* 0x000fc80000000000 */
[----:B------:R-:W-:Y:S02]  /*ce90*/  LOP3.LUT R245, R245, 0x8, RZ, 0xfc, !PT ;  /* 0x00000008f5f57812 */ /* 0x000fe400078efcff */
[----:B------:R-:W-:-:S04]  /*cea0*/  SGXT.U32 R75, R75, 0x1 ;  /* 0x000000014b4b781a */ /* 0x000fc80000000000 */
[----:B------:R-:W-:Y:S02]  /*ceb0*/  LOP3.LUT R75, R75, 0xa, RZ, 0xfc, !PT ;  /* 0x0000000a4b4b7812 */ /* 0x000fe400078efcff */
[----:B------:R-:W-:-:S05]  /*cec0*/  LOP3.LUT R248, R0, 0x20, RZ, 0x3c, !PT ;  /* 0x0000002000f87812 */ /* 0x000fca00078e3cff */
[----:B------:R-:W-:Y:S01]  /*ced0*/  VIADD R248, R248, UR26 ;  /* 0x0000001af8f87c36 */ /* 0x000fe20008000000 */
[----:B--2---:R-:W-:-:S04]  /*cee0*/  IADD3 R28, P5, PT, R32, UR62, RZ ;  /* 0x0000003e201c7c10 */ /* 0x004fc8000ffbe0ff */
[----:B------:R-:W-:-:S05]  /*cef0*/  IADD3.X R29, PT, PT, R33, UR63, RZ, P5, !PT ;  /* 0x0000003f211d7c10 */ /* 0x000fca000affe4ff */
[----:B------:R1:W-:Y:S01]  /*cf00*/  LDGSTS.E [R252+0x34000], desc[UR38][R28.64], P2 ;  /* 0x340000001cfc7fae */ /* 0x0003e200091a1026 */
[----:B------:R-:W-:Y:S02]  /*cf10*/  ISETP.GE.AND P2, PT, R245, R74, PT ;  /* 0x0000004af500720c */ /* 0x000fe40003f46270 */
[----:B------:R-:W2:Y:S01]  /*cf20*/  S2R R245, SR_TID.X ;  /* 0x0000000000f57919 */ /* 0x000ea20000002100 */
[----:B----4-:R-:W-:-:S04]  /*cf30*/  IADD3 R32, P5, PT, R2, UR62, RZ ;  /* 0x0000003e02207c10 */ /* 0x010fc8000ffbe0ff */
[----:B------:R-:W-:Y:S02]  /*cf40*/  IADD3.X R33, PT, PT, R3, UR63, RZ, P5, !PT ;  /* 0x0000003f03217c10 */ /* 0x000fe4000affe4ff */
[----:B-1----:R-:W-:-:S03]  /*cf50*/  SEL R29, RZ, 0x4, P2 ;  /* 0x00000004ff1d7807 */ /* 0x002fc60001000000 */
[----:B------:R-:W-:Y:S01]  /*cf60*/  LDGSTS.E [R252+0x34008], desc[UR38][R32.64], P4 ;  /* 0x3400800020fc7fae */ /* 0x000fe2000a1a1026 */
[----:B------:R-:W-:Y:S02]  /*cf70*/  ISETP.GE.AND P4, PT, R75, R74, PT ;  /* 0x0000004a4b00720c */ /* 0x000fe40003f86270 */
[----:B------:R-:W-:Y:S02]  /*cf80*/  SEL R29, R29, RZ, P3 ;  /* 0x000000ff1d1d7207 */ /* 0x000fe40001800000 */
[----:B------:R-:W-:Y:S02]  /*cf90*/  SEL R28, RZ, 0x4, P4 ;  /* 0x00000004ff1c7807 */ /* 0x000fe40002000000 */
[----:B------:R-:W-:Y:S02]  /*cfa0*/  ISETP.NE.U32.AND P2, PT, R29, RZ, PT ;  /* 0x000000ff1d00720c */ /* 0x000fe40003f45070 */
[----:B------:R-:W-:-:S04]  /*cfb0*/  SEL R28, R28, RZ, P3 ;  /* 0x000000ff1c1c7207 */ /* 0x000fc80001800000 */
[----:B------:R-:W-:Y:S02]  /*cfc0*/  ISETP.NE.U32.AND P4, PT, R28, RZ, PT ;  /* 0x000000ff1c00720c */ /* 0x000fe40003f85070 */
[----:B------:R-:W-:Y:S02]  /*cfd0*/  IADD3 R28, P5, PT, R4, UR62, RZ ;  /* 0x0000003e041c7c10 */ /* 0x000fe4000ffbe0ff */
[--C-:B--2---:R-:W-:Y:S02]  /*cfe0*/  SHF.R.U32.HI R75, RZ, 0x6, R245.reuse ;  /* 0x00000006ff4b7819 */ /* 0x104fe400000116f5 */
[----:B------:R-:W-:-:S04]  /*cff0*/  SHF.R.U32.HI R245, RZ, 0x6, R245 ;  /* 0x00000006fff57819 */ /* 0x000fc800000116f5 */
[----:B------:R-:W-:Y:S02]  /*d000*/  SGXT.U32 R245, R245, 0x1 ;  /* 0x00000001f5f5781a */ /* 0x000fe40000000000 */
[----:B------:R-:W-:Y:S02]  /*d010*/  IADD3.X R29, PT, PT, R5, UR63, RZ, P5, !PT ;  /* 0x0000003f051d7c10 */ /* 0x000fe4000affe4ff */
[----:B------:R-:W-:-:S03]  /*d020*/  LOP3.LUT R245, R245, 0xc, RZ, 0xfc, !PT ;  /* 0x0000000cf5f57812 */ /* 0x000fc600078efcff */
[----:B------:R-:W-:Y:S01]  /*d030*/  LDGSTS.E [R248+0x34000], desc[UR38][R28.64], P2 ;  /* 0x340000001cf87fae */ /* 0x000fe200091a1026 */
[----:B------:R-:W-:Y:S02]  /*d040*/  ISETP.GE.AND P2, PT, R245, R74, PT ;  /* 0x0000004af500720c */ /* 0x000fe40003f46270 */
[----:B------:R-:W1:Y:S01]  /*d050*/  S2R R245, SR_TID.X ;  /* 0x0000000000f57919 */ /* 0x000e620000002100 */
[----:B------:R-:W-:Y:S02]  /*d060*/  IADD3 R8, P5, PT, R8, UR62, RZ ;  /* 0x0000003e08087c10 */ /* 0x000fe4000ffbe0ff */
[----:B------:R-:W-:Y:S02]  /*d070*/  SGXT.U32 R75, R75, 0x1 ;  /* 0x000000014b4b781a */ /* 0x000fe40000000000 */
[----:B------:R-:W-:Y:S02]  /*d080*/  IADD3.X R9, PT, PT, R9, UR63, RZ, P5, !PT ;  /* 0x0000003f09097c10 */ /* 0x000fe4000affe4ff */
[----:B------:R-:W-:-:S03]  /*d090*/  LOP3.LUT R75, R75, 0xe, RZ, 0xfc, !PT ;  /* 0x0000000e4b4b7812 */ /* 0x000fc600078efcff */
[----:B------:R2:W-:Y:S01]  /*d0a0*/  LDGSTS.E [R248+0x34008], desc[UR38][R8.64], P4 ;  /* 0x3400800008f87fae */ /* 0x0005e2000a1a1026 */
[----:B------:R-:W-:Y:S02]  /*d0b0*/  ISETP.GE.AND P4, PT, R75, R74, PT ;  /* 0x0000004a4b00720c */ /* 0x000fe40003f86270 */
[----:B--2---:R-:W-:Y:S02]  /*d0c0*/  SEL R9, RZ, 0x4, P2 ;  /* 0x00000004ff097807 */ /* 0x004fe40001000000 */
[----:B------:R-:W-:Y:S02]  /*d0d0*/  SEL R8, RZ, 0x4, P4 ;  /* 0x00000004ff087807 */ /* 0x000fe40002000000 */
[----:B------:R-:W-:Y:S02]  /*d0e0*/  SEL R9, R9, RZ, P3 ;  /* 0x000000ff09097207 */ /* 0x000fe40001800000 */
[----:B------:R-:W-:Y:S02]  /*d0f0*/  SEL R8, R8, RZ, P3 ;  /* 0x000000ff08087207 */ /* 0x000fe40001800000 */
[----:B------:R-:W-:-:S02]  /*d100*/  ISETP.NE.U32.AND P2, PT, R9, RZ, PT ;  /* 0x000000ff0900720c */ /* 0x000fc40003f45070 */
[--C-:B-1----:R-:W-:Y:S02]  /*d110*/  SHF.R.U32.HI R75, RZ, 0x6, R245.reuse ;  /* 0x00000006ff4b7819 */ /* 0x102fe400000116f5 */
[----:B------:R-:W-:Y:S02]  /*d120*/  SHF.R.U32.HI R245, RZ, 0x6, R245 ;  /* 0x00000006fff57819 */ /* 0x000fe400000116f5 */
[----:B------:R-:W-:Y:S02]  /*d130*/  ISETP.NE.U32.AND P4, PT, R8, RZ, PT ;  /* 0x000000ff0800720c */ /* 0x000fe40003f85070 */
[----:B------:R-:W-:Y:S02]  /*d140*/  LOP3.LUT R248, R0, 0x30, RZ, 0x3c, !PT ;  /* 0x0000003000f87812 */ /* 0x000fe400078e3cff */
[----:B------:R-:W-:Y:S02]  /*d150*/  IADD3 R8, P5, PT, R6, UR62, RZ ;  /* 0x0000003e06087c10 */ /* 0x000fe4000ffbe0ff */
[----:B------:R-:W-:Y:S01]  /*d160*/  SGXT.U32 R245, R245, 0x1 ;  /* 0x00000001f5f5781a */ /* 0x000fe20000000000 */
[----:B------:R-:W-:Y:S01]  /*d170*/  VIADD R248, R248, UR26 ;  /* 0x0000001af8f87c36 */ /* 0x000fe20008000000 */
[----:B------:R-:W-:-:S02]  /*d180*/  IADD3.X R9, PT, PT, R7, UR63, RZ, P5, !PT ;  /* 0x0000003f07097c10 */ /* 0x000fc4000affe4ff */
[----:B------:R-:W-:-:S03]  /*d190*/  LOP3.LUT R245, R245, 0x10, RZ, 0xfc, !PT ;  /* 0x00000010f5f57812 */ /* 0x000fc600078efcff */
[----:B------:R1:W-:Y:S01]  /*d1a0*/  LDGSTS.E [R248+0x34000], desc[UR38][R8.64], P2 ;  /* 0x3400000008f87fae */ /* 0x0003e200091a1026 */
[----:B------:R-:W-:Y:S02]  /*d1b0*/  ISETP.GE.AND P2, PT, R245, R74, PT ;  /* 0x0000004af500720c */ /* 0x000fe40003f46270 */
[----:B------:R-:W2:Y:S01]  /*d1c0*/  S2R R245, SR_TID.X ;  /* 0x0000000000f57919 */ /* 0x000ea20000002100 */
[----:B------:R-:W-:Y:S02]  /*d1d0*/  IADD3 R28, P5, PT, R26, UR62, RZ ;  /* 0x0000003e1a1c7c10 */ /* 0x000fe4000ffbe0ff */
[----:B------:R-:W-:Y:S02]  /*d1e0*/  SGXT.U32 R75, R75, 0x1 ;  /* 0x000000014b4b781a */ /* 0x000fe40000000000 */
[----:B------:R-:W-:Y:S02]  /*d1f0*/  IADD3.X R29, PT, PT, R27, UR63, RZ, P5, !PT ;  /* 0x0000003f1b1d7c10 */ /* 0x000fe4000affe4ff */
[----:B------:R-:W-:-:S03]  /*d200*/  LOP3.LUT R75, R75, 0x12, RZ, 0xfc, !PT ;  /* 0x000000124b4b7812 */ /* 0x000fc600078efcff */
[----:B------:R3:W-:Y:S01]  /*d210*/  LDGSTS.E [R248+0x34008], desc[UR38][R28.64], P4 ;  /* 0x340080001cf87fae */ /* 0x0007e2000a1a1026 */
[----:B------:R-:W-:Y:S02]  /*d220*/  ISETP.GE.AND P4, PT, R75, R74, PT ;  /* 0x0000004a4b00720c */ /* 0x000fe40003f86270 */
[----:B-1----:R-:W-:Y:S02]  /*d230*/  SEL R9, RZ, 0x4, P2 ;  /* 0x00000004ff097807 */ /* 0x002fe40001000000 */
[----:B------:R-:W-:Y:S02]  /*d240*/  SEL R8, RZ, 0x4, P4 ;  /* 0x00000004ff087807 */ /* 0x000fe40002000000 */
[----:B------:R-:W-:Y:S02]  /*d250*/  SEL R9, R9, RZ, P3 ;  /* 0x000000ff09097207 */ /* 0x000fe40001800000 */
[----:B------:R-:W-:Y:S02]  /*d260*/  SEL R8, R8, RZ, P3 ;  /* 0x000000ff08087207 */ /* 0x000fe40001800000 */
[----:B------:R-:W-:-:S02]  /*d270*/  ISETP.NE.U32.AND P2, PT, R9, RZ, PT ;  /* 0x000000ff0900720c */ /* 0x000fc40003f45070 */
[----:B------:R-:W-:Y:S02]  /*d280*/  ISETP.NE.U32.AND P4, PT, R8, RZ, PT ;  /* 0x000000ff0800720c */ /* 0x000fe40003f85070 */
[----:B------:R-:W-:Y:S02]  /*d290*/  IADD3 R8, P5, PT, R10, UR62, RZ ;  /* 0x0000003e0a087c10 */ /* 0x000fe4000ffbe0ff */
[----:B---3--:R-:W-:Y:S02]  /*d2a0*/  LOP3.LUT R248, R0, 0x40, RZ, 0x3c, !PT ;  /* 0x0000004000f87812 */ /* 0x008fe400078e3cff */
[----:B------:R-:W-:Y:S02]  /*d2b0*/  IADD3.X R9, PT, PT, R11, UR63, RZ, P5, !PT ;  /* 0x0000003f0b097c10 */ /* 0x000fe4000affe4ff */
[----:B--2---:R-:W-:Y:S02]  /*d2c0*/  SHF.R.U32.HI R75, RZ, 0x6, R245 ;  /* 0x00000006ff4b7819 */ /* 0x004fe400000116f5 */
[----:B------:R-:W-:-:S02]  /*d2d0*/  IADD3 R10, P5, PT, R12, UR62, RZ ;  /* 0x0000003e0c0a7c10 */ /* 0x000fc4000ffbe0ff */
[----:B------:R-:W-:Y:S01]  /*d2e0*/  SGXT.U32 R75, R75, 0x1 ;  /* 0x000000014b4b781a */ /* 0x000fe20000000000 */
[----:B------:R-:W-:Y:S01]  /*d2f0*/  VIADD R248, R248, UR26 ;  /* 0x0000001af8f87c36 */ /* 0x000fe20008000000 */
[----:B------:R-:W-:Y:S02]  /*d300*/  IADD3.X R11, PT, PT, R13, UR63, RZ, P5, !PT ;  /* 0x0000003f0d0b7c10 */ /* 0x000fe4000affe4ff */
[----:B------:R-:W-:Y:S02]  /*d310*/  LOP3.LUT R75, R75, 0x16, RZ, 0xfc, !PT ;  /* 0x000000164b4b7812 */ /* 0x000fe400078efcff */
[----:B------:R-:W-:Y:S01]  /*d320*/  LDGSTS.E [R248+0x34000], desc[UR38][R8.64], P2 ;  /* 0x3400000008f87fae */ /* 0x000fe200091a1026 */
[----:B------:R-:W-:-:S03]  /*d330*/  SHF.R.U32.HI R245, RZ, 0x6, R245 ;  /* 0x00000006fff57819 */ /* 0x000fc600000116f5 */
[----:B------:R1:W-:Y:S01]  /*d340*/  LDGSTS.E [R248+0x34008], desc[UR38][R10.64], P4 ;  /* 0x340080000af87fae */ /* 0x0003e2000a1a1026 */
[----:B------:R-:W-:Y:S02]  /*d350*/  ISETP.GE.AND P4, PT, R75, R74, PT ;  /* 0x0000004a4b00720c */ /* 0x000fe40003f86270 */
[----:B------:R-:W2:Y:S01]  /*d360*/  S2R R75, SR_TID.X ;  /* 0x00000000004b7919 */ /* 0x000ea20000002100 */
[----:B------:R-:W-:-:S04]  /*d370*/  SGXT.U32 R245, R245, 0x1 ;  /* 0x00000001f5f5781a */ /* 0x000fc80000000000 */
[----:B------:R-:W-:Y:S01]  /*d380*/  LOP3.LUT R245, R245, 0x14, RZ, 0xfc, !PT ;  /* 0x00000014f5f57812 */ /* 0x000fe200078efcff */
[----:B-1----:R-:W1:Y:S03]  /*d390*/  S2R R248, SR_TID.X ;  /* 0x0000000000f87919 */ /* 0x002e660000002100 */
[----:B------:R-:W-:-:S04]  /*d3a0*/  ISETP.GE.AND P2, PT, R245, R74, PT ;  /* 0x0000004af500720c */ /* 0x000fc80003f46270 */
[----:B------:R-:W-:Y:S02]  /*d3b0*/  SEL R9, RZ, 0x4, P2 ;  /* 0x00000004ff097807 */ /* 0x000fe40001000000 */
[----:B------:R-:W-:Y:S02]  /*d3c0*/  SEL R8, RZ, 0x4, P4 ;  /* 0x00000004ff087807 */ /* 0x000fe40002000000 */
[----:B------:R-:W-:Y:S02]  /*d3d0*/  SEL R9, R9, RZ, P3 ;  /* 0x000000ff09097207 */ /* 0x000fe40001800000 */
[----:B------:R-:W-:Y:S02]  /*d3e0*/  SEL R8, R8, RZ, P3 ;  /* 0x000000ff08087207 */ /* 0x000fe40001800000 */
[----:B------:R-:W-:Y:S02]  /*d3f0*/  ISETP.NE.U32.AND P2, PT, R9, RZ, PT ;  /* 0x000000ff0900720c */ /* 0x000fe40003f45070 */
[----:B------:R-:W-:-:S02]  /*d400*/  ISETP.NE.U32.AND P4, PT, R8, RZ, PT ;  /* 0x000000ff0800720c */ /* 0x000fc40003f85070 */
[----:B------:R-:W-:-:S04]  /*d410*/  IADD3 R8, P5, PT, R14, UR62, RZ ;  /* 0x0000003e0e087c10 */ /* 0x000fc8000ffbe0ff */
[----:B------:R-:W-:Y:S02]  /*d420*/  IADD3.X R9, PT, PT, R15, UR63, RZ, P5, !PT ;  /* 0x0000003f0f097c10 */ /* 0x000fe4000affe4ff */
[----:B--2---:R-:W-:Y:S02]  /*d430*/  SHF.R.U32.HI R245, RZ, 0x6, R75 ;  /* 0x00000006fff57819 */ /* 0x004fe4000001164b */
[----:B------:R-:W-:Y:S01]  /*d440*/  IADD3 R10, P5, PT, R16, UR62, RZ ;  /* 0x0000003e100a7c10 */ /* 0x000fe2000ffbe0ff */
[----:B------:R2:W-:Y:S01]  /*d450*/  LDGSTS.E [R249+0x34000], desc[UR38][R8.64], P2 ;  /* 0x3400000008f97fae */ /* 0x0005e200091a1026 */
[----:B------:R-:W-:Y:S02]  /*d460*/  SGXT.U32 R245, R245, 0x1 ;  /* 0x00000001f5f5781a */ /* 0x000fe40000000000 */
[----:B------:R-:W-:Y:S02]  /*d470*/  IADD3.X R11, PT, PT, R17, UR63, RZ, P5, !PT ;  /* 0x0000003f110b7c10 */ /* 0x000fe4000affe4ff */
[----:B------:R-:W-:-:S02]  /*d480*/  IADD3 R26, P2, PT, R18, UR62, RZ ;  /* 0x0000003e121a7c10 */ /* 0x000fc4000ff5e0ff */
[----:B------:R-:W-:Y:S01]  /*d490*/  LOP3.LUT R245, R245, 0x18, RZ, 0xfc, !PT ;  /* 0x00000018f5f57812 */ /* 0x000fe200078efcff */
[----:B------:R3:W-:Y:S01]  /*d4a0*/  LDGSTS.E [R249+0x34008], desc[UR38][R10.64], P4 ;  /* 0x340080000af97fae */ /* 0x0007e2000a1a1026 */
[----:B------:R-:W-:Y:S02]  /*d4b0*/  LOP3.LUT R75, R75, 0x1f, RZ, 0xc0, !PT ;  /* 0x0000001f4b4b7812 */ /* 0x000fe400078ec0ff */
[----:B------:R-:W-:Y:S02]  /*d4c0*/  IADD3.X R27, PT, PT, R19, UR63, RZ, P2, !PT ;  /* 0x0000003f131b7c10 */ /* 0x000fe400097fe4ff */
[-C--:B------:R-:W-:Y:S02]  /*d4d0*/  ISETP.GE.AND P4, PT, R245, R74.reuse, PT ;  /* 0x0000004af500720c */ /* 0x080fe40003f86270 */
[----:B------:R-:W-:Y:S02]  /*d4e0*/  ISETP.GE.AND P2, PT, R75, R74, PT ;  /* 0x0000004a4b00720c */ /* 0x000fe40003f46270 */
[----:B-1----:R-:W-:-:S02]  /*d4f0*/  SHF.R.U32.HI R75, RZ, 0x6, R248 ;  /* 0x00000006ff4b7819 */ /* 0x002fc400000116f8 */
[--C-:B------:R-:W-:Y:S02]  /*d500*/  SHF.R.U32.HI R245, RZ, 0x6, R248.reuse ;  /* 0x00000006fff57819 */ /* 0x100fe400000116f8 */
[----:B------:R-:W-:-:S04]  /*d510*/  SHF.R.U32.HI R248, RZ, 0x6, R248 ;  /* 0x00000006fff87819 */ /* 0x000fc800000116f8 */
[----:B------:R-:W-:Y:S02]  /*d520*/  SGXT.U32 R248, R248, 0x1 ;  /* 0x00000001f8f8781a */ /* 0x000fe40000000000 */
[----:B------:R-:W-:Y:S02]  /*d530*/  IADD3 R2, P5, PT, R20, UR62, RZ ;  /* 0x0000003e14027c10 */ /* 0x000fe4000ffbe0ff */
[----:B------:R-:W-:Y:S02]  /*d540*/  LOP3.LUT R248, R248, 0x1a, RZ, 0xfc, !PT ;  /* 0x0000001af8f87812 */ /* 0x000fe400078efcff */
[----:B------:R-:W-:Y:S02]  /*d550*/  IADD3.X R3, PT, PT, R21, UR63, RZ, P5, !PT ;  /* 0x0000003f15037c10 */ /* 0x000fe4000affe4ff */
[----:B------:R-:W-:Y:S02]  /*d560*/  ISETP.GE.AND P5, PT, R248, R74, PT ;  /* 0x0000004af800720c */ /* 0x000fe40003fa6270 */
[----:B------:R-:W-:Y:S01]  /*d570*/  SGXT.U32 R245, R245, 0x1 ;  /* 0x00000001f5f5781a */ /* 0x000fe20000000000 */
[----:B------:R1:W-:Y:S01]  /*d580*/  STL.64 [R1+0x80], R2 ;  /* 0x0000800201007387 */ /* 0x0003e20000100a00 */
[----:B--2---:R-:W-:-:S02]  /*d590*/  SEL R8, RZ, 0x4, P4 ;  /* 0x00000004ff087807 */ /* 0x004fc40002000000 */
[----:B------:R-:W-:Y:S02]  /*d5a0*/  SEL R9, RZ, 0x4, P5 ;  /* 0x00000004ff097807 */ /* 0x000fe40002800000 */
[----:B------:R-:W-:Y:S01]  /*d5b0*/  LOP3.LUT R245, R245, 0x1c, RZ, 0xfc, !PT ;  /* 0x0000001cf5f57812 */ /* 0x000fe200078efcff */
[----:B------:R-:W-:Y:S01]  /*d5c0*/  USHF.R.S32.HI UR12, URZ, 0x1f, UR14 ;  /* 0x0000001fff0c7899 */ /* 0x000fe2000801140e */
[----:B------:R-:W-:Y:S01]  /*d5d0*/  SEL R8, R8, RZ, P3 ;  /* 0x000000ff08087207 */ /* 0x000fe20001800000 */
[----:B------:R-:W-:Y:S01]  /*d5e0*/  USHF.L.U32 UR64, UR14, 0x2, URZ ;  /* 0x000000020e407899 */ /* 0x000fe200080006ff */
[----:B-1----:R-:W-:Y:S02]  /*d5f0*/  IADD3 R2, P5, PT, R22, UR62, RZ ;  /* 0x0000003e16027c10 */ /* 0x002fe4000ffbe0ff */
[----:B------:R-:W-:Y:S02]  /*d600*/  ISETP.GE.AND P6, PT, R245, R74, PT ;  /* 0x0000004af500720c */ /* 0x000fe40003fc6270 */
[----:B------:R-:W-:Y:S01]  /*d610*/  IADD3.X R3, PT, PT, R23, UR63, RZ, P5, !PT ;  /* 0x0000003f17037c10 */ /* 0x000fe2000affe4ff */
[----:B------:R-:W-:Y:S01]  /*d620*/  USHF.L.U64.HI UR65, UR14, 0x2, UR12 ;  /* 0x000000020e417899 */ /* 0x000fe2000801020c */
[----:B------:R-:W-:-:S02]  /*d630*/  ISETP.NE.U32.AND P5, PT, R8, RZ, PT ;  /* 0x000000ff0800720c */ /* 0x000fc40003fa5070 */
[----:B------:R-:W-:Y:S01]  /*d640*/  SEL R8, RZ, 0x4, P6 ;  /* 0x00000004ff087807 */ /* 0x000fe20003000000 */
[----:B------:R1:W-:Y:S01]  /*d650*/  STL.64 [R1+0x78], R2 ;  /* 0x0000780201007387 */ /* 0x0003e20000100a00 */
[----:B------:R-:W-:Y:S02]  /*d660*/  IADD3 R6, P6, PT, R24, UR62, RZ ;  /* 0x0000003e18067c10 */ /* 0x000fe4000ffde0ff */
[----:B------:R-:W-:Y:S02]  /*d670*/  SEL R245, RZ, 0x4, P2 ;  /* 0x00000004fff57807 */ /* 0x000fe40001000000 */
[----:B------:R-:W-:Y:S02]  /*d680*/  IADD3.X R7, PT, PT, R25, UR63, RZ, P6, !PT ;  /* 0x0000003f19077c10 */ /* 0x000fe4000b7fe4ff */
[----:B-1----:R-:W-:-:S04]  /*d690*/  IADD3 R2, P2, PT, R242, UR64, RZ ;  /* 0x00000040f2027c10 */ /* 0x002fc8000ff5e0ff */
[----:B------:R-:W-:Y:S01]  /*d6a0*/  IADD3.X R3, PT, PT, R243, UR65, RZ, P2, !PT ;  /* 0x00000041f3037c10 */ /* 0x000fe200097fe4ff */
[----:B------:R-:W-:Y:S04]  /*d6b0*/  STL.64 [R1+0x3b8], R6 ;  /* 0x0003b80601007387 */ /* 0x000fe80000100a00 */
[----:B------:R1:W-:Y:S02]  /*d6c0*/  STL.64 [R1+0x68], R2 ;  /* 0x0000680201007387 */ /* 0x0003e40000100a00 */
[----:B-1----:R-:W-:-:S04]  /*d6d0*/  IADD3 R2, P2, PT, R30, UR64, RZ ;  /* 0x000000401e027c10 */ /* 0x002fc8000ff5e0ff */
[----:B------:R-:W-:-:S05]  /*d6e0*/  IADD3.X R3, PT, PT, R31, UR65, RZ, P2, !PT ;  /* 0x000000411f037c10 */ /* 0x000fca00097fe4ff */
        /* <DEDUP_REMOVED lines=12> */
[----:B------:R1:W-:Y:S04]  /*d7b0*/  STL.64 [R1+0x30], R2 ;  /* 0x0000300201007387 */ /* 0x0003e80000100a00 */
[----:B------:R-:W2:Y:S01]  /*d7c0*/  LDL.LU.64 R6, [R1+0x100] ;  /* 0x0001000001067983 */ /* 0x000ea20000300a00 */
[----:B-1----:R-:W-:-:S04]  /*d7d0*/  IADD3 R2, P2, PT, R42, UR64, RZ ;  /* 0x000000402a027c10 */ /* 0x002fc8000ff5e0ff */
[----:B------:R-:W-:Y:S02]  /*d7e0*/  IADD3.X R3, PT, PT, R43, UR65, RZ, P2, !PT ;  /* 0x000000412b037c10 */ /* 0x000fe400097fe4ff */
[----:B------:R-:W-:-:S03]  /*d7f0*/  IADD3 R4, P2, PT, R44, UR64, RZ ;  /* 0x000000402c047c10 */ /* 0x000fc6000ff5e0ff */
[----:B------:R1:W-:Y:S01]  /*d800*/  STL.64 [R1+0x20], R2 ;  /* 0x0000200201007387 */ /* 0x0003e20000100a00 */
[----:B------:R-:W-:Y:S02]  /*d810*/  IADD3.X R5, PT, PT, R45, UR65, RZ, P2, !PT ;  /* 0x000000412d057c10 */ /* 0x000fe400097fe4ff */
[----:B-1----:R-:W-:-:S04]  /*d820*/  IADD3 R2, P2, PT, R46, UR64, RZ ;  /* 0x000000402e027c10 */ /* 0x002fc8000ff5e0ff */
[----:B------:R-:W-:Y:S02]  /*d830*/  IADD3.X R3, PT, PT, R47, UR65, RZ, P2, !PT ;  /* 0x000000412f037c10 */ /* 0x000fe400097fe4ff */
[----:B------:R-:W-:Y:S01]  /*d840*/  IADD3 R248, P2, PT, R48, UR64, RZ ;  /* 0x0000004030f87c10 */ /* 0x000fe2000ff5e0ff */
[----:B------:R1:W-:Y:S03]  /*d850*/  STL.64 [R1+0x380], R4 ;  /* 0x0003800401007387 */ /* 0x0003e60000100a00 */
[----:B---3--:R-:W-:Y:S01]  /*d860*/  IADD3.X R249, PT, PT, R49, UR65, RZ, P2, !PT ;  /* 0x0000004131f97c10 */ /* 0x008fe200097fe4ff */
[----:B-1----:R-:W3:Y:S04]  /*d870*/  LDL.LU.64 R4, [R1+0x108] ;  /* 0x0001080001047983 */ /* 0x002ee80000300a00 */
[----:B------:R1:W-:Y:S04]  /*d880*/  STL.64 [R1+0x390], R2 ;  /* 0x0003900201007387 */ /* 0x0003e80000100a00 */
[----:B-1----:R-:W4:Y:S04]  /*d890*/  LDL.LU.64 R2, [R1+0x120] ;  /* 0x0001200001027983 */ /* 0x002f280000300a00 */
[----:B------:R1:W-:Y:S04]  /*d8a0*/  STL.64 [R1+0x398], R248 ;  /* 0x000398f801007387 */ /* 0x0003e80000100a00 */
[----:B-1----:R-:W2:Y:S01]  /*d8b0*/  LDL.LU.64 R248, [R1+0x128] ;  /* 0x0001280001f87983 */ /* 0x002ea20000300a00 */
[----:B------:R-:W-:-:S04]  /*d8c0*/  SGXT.U32 R75, R75, 0x1 ;  /* 0x000000014b4b781a */ /* 0x000fc80000000000 */
[----:B------:R-:W-:Y:S02]  /*d8d0*/  LOP3.LUT R75, R75, 0x1e, RZ, 0xfc, !PT ;  /* 0x0000001e4b4b7812 */ /* 0x000fe400078efcff */
[----:B------:R-:W-:Y:S02]  /*d8e0*/  SEL R8, R8, RZ, P3 ;  /* 0x000000ff08087207 */ /* 0x000fe40001800000 */
[----:B------:R-:W-:Y:S02]  /*d8f0*/  ISETP.GE.AND P4, PT, R75, R74, PT ;  /* 0x0000004a4b00720c */ /* 0x000fe40003f86270 */
[----:B------:R-:W-:Y:S02]  /*d900*/  IADD3 R242, P2, PT, R50, UR64, RZ ;  /* 0x0000004032f27c10 */ /* 0x000fe4000ff5e0ff */
[----:B------:R-:W-:Y:S02]  /*d910*/  SEL R252, RZ, 0x4, P4 ;  /* 0x00000004fffc7807 */ /* 0x000fe40002000000 */
[----:B------:R-:W-:-:S02]  /*d920*/  SEL R9, R9, RZ, P3 ;  /* 0x000000ff09097207 */ /* 0x000fc40001800000 */
[----:B------:R-:W-:Y:S02]  /*d930*/  ISETP.NE.U32.AND P4, PT, R8, RZ, PT ;  /* 0x000000ff0800720c */ /* 0x000fe40003f85070 */
[----:B------:R-:W-:Y:S02]  /*d940*/  IADD3.X R243, PT, PT, R51, UR65, RZ, P2, !PT ;  /* 0x0000004133f37c10 */ /* 0x000fe400097fe4ff */
[----:B------:R-:W-:Y:S02]  /*d950*/  IADD3 R8, P2, PT, R52, UR64, RZ ;  /* 0x0000004034087c10 */ /* 0x000fe4000ff5e0ff */
[----:B------:R-:W-:Y:S02]  /*d960*/  ISETP.NE.U32.AND P6, PT, R9, RZ, PT ;  /* 0x000000ff0900720c */ /* 0x000fe40003fc5070 */
[----:B------:R-:W-:Y:S02]  /*d970*/  IADD3.X R9, PT, PT, R53, UR65, RZ, P2, !PT ;  /* 0x0000004135097c10 */ /* 0x000fe400097fe4ff */
[----:B------:R-:W-:-:S04]  /*d980*/  IADD3 R10, P2, PT, R54, UR64, RZ ;  /* 0x00000040360a7c10 */ /* 0x000fc8000ff5e0ff */
        /* <DEDUP_REMOVED lines=75> */
[----:B------:R-:W-:Y:S01]  /*de40*/  IADD3 R100, P2, PT, R188, UR64, RZ ;  /* 0x00000040bc647c10 */ /* 0x000fe2000ff5e0ff */
[----:B------:R-:W-:Y:S03]  /*de50*/  STL.64 [R1+0x3a0], R242 ;  /* 0x0003a0f201007387 */ /* 0x000fe60000100a00 */
[----:B------:R-:W-:Y:S01]  /*de60*/  IADD3.X R101, PT, PT, R189, UR65, RZ, P2, !PT ;  /* 0x00000041bd657c10 */ /* 0x000fe200097fe4ff */
[----:B------:R-:W-:Y:S01]  /*de70*/  STL.64 [R1+0x3a8], R8 ;  /* 0x0003a80801007387 */ /* 0x000fe20000100a00 */
[----:B------:R-:W-:-:S03]  /*de80*/  IADD3 R104, P2, PT, R192, UR64, RZ ;  /* 0x00000040c0687c10 */ /* 0x000fc6000ff5e0ff */
[----:B------:R1:W-:Y:S01]  /*de90*/  STL.64 [R1+0x3c0], R10 ;  /* 0x0003c00a01007387 */ /* 0x0003e20000100a00 */
[----:B------:R-:W-:-:S03]  /*dea0*/  IADD3.X R105, PT, PT, R193, UR65, RZ, P2, !PT ;  /* 0x00000041c1697c10 */ /* 0x000fc600097fe4ff */
[----:B------:R-:W3:Y:S01]  /*deb0*/  LDL.LU.64 R152, [R1+0xb8] ;  /* 0x0000b80001987983 */ /* 0x000ee20000300a00 */
[----:B------:R-:W-:-:S03]  /*dec0*/  IADD3 R108, P2, PT, R196, UR64, RZ ;  /* 0x00000040c46c7c10 */ /* 0x000fc6000ff5e0ff */
[----:B------:R-:W3:Y:S04]  /*ded0*/  LDL.LU.64 R156, [R1+0xc0] ;  /* 0x0000c000019c7983 */ /* 0x000ee80000300a00 */
[----:B------:R-:W3:Y:S04]  /*dee0*/  LDL.LU.64 R160, [R1+0xc8] ;  /* 0x0000c80001a07983 */ /* 0x000ee80000300a00 */
[----:B------:R-:W3:Y:S01]  /*def0*/  LDL.LU.64 R164, [R1+0xd0] ;  /* 0x0000d00001a47983 */ /* 0x000ee20000300a00 */
[----:B------:R-:W-:-:S03]  /*df00*/  IADD3.X R109, PT, PT, R197, UR65, RZ, P2, !PT ;  /* 0x00000041c56d7c10 */ /* 0x000fc600097fe4ff */
[----:B------:R-:W3:Y:S01]  /*df10*/  LDL.LU.64 R168, [R1+0xd8] ;  /* 0x0000d80001a87983 */ /* 0x000ee20000300a00 */
[----:B------:R-:W-:-:S03]  /*df20*/  IADD3 R112, P2, PT, R200, UR64, RZ ;  /* 0x00000040c8707c10 */ /* 0x000fc6000ff5e0ff */
[----:B------:R-:W3:Y:S04]  /*df30*/  LDL.LU.64 R172, [R1+0xe0] ;  /* 0x0000e00001ac7983 */ /* 0x000ee80000300a00 */
[----:B------:R-:W3:Y:S04]  /*df40*/  LDL.LU.64 R176, [R1+0xe8] ;  /* 0x0000e80001b07983 */ /* 0x000ee80000300a00 */
[----:B------:R-:W3:Y:S04]  /*df50*/  LDL.LU.64 R180, [R1+0xf0] ;  /* 0x0000f00001b47983 */ /* 0x000ee80000300a00 */
[----:B------:R-:W3:Y:S01]  /*df60*/  LDL.LU.64 R184, [R1+0xf8] ;  /* 0x0000f80001b87983 */ /* 0x000ee20000300a00 */
[----:B------:R-:W-:-:S02]  /*df70*/  IADD3.X R113, PT, PT, R201, UR65, RZ, P2, !PT ;  /* 0x00000041c9717c10 */ /* 0x000fc400097fe4ff */
[----:B------:R-:W-:Y:S01]  /*df80*/  IADD3 R116, P2, PT, R204, UR64, RZ ;  /* 0x00000040cc747c10 */ /* 0x000fe2000ff5e0ff */
[----:B-1----:R-:W3:Y:S03]  /*df90*/  LDL.LU.64 R10, [R1+0xb0] ;  /* 0x0000b000010a7983 */ /* 0x002ee60000300a00 */
[----:B------:R-:W-:Y:S01]  /*dfa0*/  IADD3.X R117, PT, PT, R205, UR65, RZ, P2, !PT ;  /* 0x00000041cd757c10 */ /* 0x000fe200097fe4ff */
[----:B------:R-:W3:Y:S01]  /*dfb0*/  LDL.LU.64 R8, [R1+0xa8] ;  /* 0x0000a80001087983 */ /* 0x000ee20000300a00 */
[----:B------:R-:W-:-:S03]  /*dfc0*/  IADD3 R120, P2, PT, R208, UR64, RZ ;  /* 0x00000040d0787c10 */ /* 0x000fc6000ff5e0ff */
[----:B------:R-:W3:Y:S01]  /*dfd0*/  LDL.LU.64 R242, [R1+0x40] ;  /* 0x0000400001f27983 */ /* 0x000ee20000300a00 */
        /* <DEDUP_REMOVED lines=17> */
[----:B--2---:R-:W-:-:S04]  /*e0f0*/  IADD3 R236, P2, PT, R248, UR64, RZ ;  /* 0x00000040f8ec7c10 */ /* 0x004fc8000ff5e0ff */
[----:B------:R-:W-:Y:S02]  /*e100*/  IADD3.X R237, PT, PT, R249, UR65, RZ, P2, !PT ;  /* 0x00000041f9ed7c10 */ /* 0x000fe400097fe4ff */
[----:B----4-:R-:W-:Y:S01]  /*e110*/  IADD3 R232, P2, PT, R2, UR64, RZ ;  /* 0x0000004002e87c10 */ /* 0x010fe2000ff5e0ff */
[----:B------:R-:W2:Y:S03]  /*e120*/  LDL.LU.64 R248, [R1+0x38] ;  /* 0x0000380001f87983 */ /* 0x000ea60000300a00 */
[----:B------:R-:W-:Y:S02]  /*e130*/  IADD3.X R233, PT, PT, R3, UR65, RZ, P2, !PT ;  /* 0x0000004103e97c10 */ /* 0x000fe400097fe4ff */
[----:B---3--:R-:W-:Y:S01]  /*e140*/  IADD3 R228, P2, PT, R4, UR64, RZ ;  /* 0x0000004004e47c10 */ /* 0x008fe2000ff5e0ff */
[----:B------:R-:W3:Y:S03]  /*e150*/  LDL.LU.64 R2, [R1+0x28] ;  /* 0x0000280001027983 */ /* 0x000ee60000300a00 */
[----:B------:R-:W-:-:S02]  /*e160*/  IADD3.X R229, PT, PT, R5, UR65, RZ, P2, !PT ;  /* 0x0000004105e57c10 */ /* 0x000fc400097fe4ff */
[----:B------:R-:W4:Y:S01]  /*e170*/  LDL.LU.64 R4, [R1+0x18] ;  /* 0x0000180001047983 */ /* 0x000f220000300a00 */
[----:B------:R-:W-:-:S04]  /*e180*/  IADD3 R224, P2, PT, R6, UR64, RZ ;  /* 0x0000004006e07c10 */ /* 0x000fc8000ff5e0ff */
[----:B------:R-:W-:Y:S02]  /*e190*/  IADD3.X R225, PT, PT, R7, UR65, RZ, P2, !PT ;  /* 0x0000004107e17c10 */ /* 0x000fe400097fe4ff */
[----:B------:R-:W4:Y:S01]  /*e1a0*/  LDL.LU.64 R6, [R1+0x8] ;  /* 0x0000080001067983 */ /* 0x000f220000300a00 */
        /* <DEDUP_REMOVED lines=21> */
[----:B------:R-:W4:Y:S03]  /*e300*/  LDL.LU.64 R10, [R1+0x80] ;  /* 0x00008000010a7983 */ /* 0x000f260000300a00 */
[----:B------:R-:W-:Y:S02]  /*e310*/  IADD3.X R181, PT, PT, R9, UR65, RZ, P2, !PT ;  /* 0x0000004109b57c10 */ /* 0x000fe400097fe4ff */
[----:B------:R-:W-:-:S04]  /*e320*/  IADD3 R176, P2, PT, R242, UR64, RZ ;  /* 0x00000040f2b07c10 */ /* 0x000fc8000ff5e0ff */
[----:B------:R-:W-:Y:S02]  /*e330*/  IADD3.X R177, PT, PT, R243, UR65, RZ, P2, !PT ;  /* 0x00000041f3b17c10 */ /* 0x000fe400097fe4ff */
[----:B--2---:R-:W-:-:S04]  /*e340*/  IADD3 R172, P2, PT, R248, UR64, RZ ;  /* 0x00000040f8ac7c10 */ /* 0x004fc8000ff5e0ff */
[----:B------:R-:W-:Y:S02]  /*e350*/  IADD3.X R173, PT, PT, R249, UR65, RZ, P2, !PT ;  /* 0x00000041f9ad7c10 */ /* 0x000fe400097fe4ff */
[----:B---3--:R-:W-:-:S04]  /*e360*/  IADD3 R168, P2, PT, R2, UR64, RZ ;  /* 0x0000004002a87c10 */ /* 0x008fc8000ff5e0ff */
[----:B------:R-:W-:Y:S02]  /*e370*/  IADD3.X R169, PT, PT, R3, UR65, RZ, P2, !PT ;  /* 0x0000004103a97c10 */ /* 0x000fe400097fe4ff */
[----:B----4-:R-:W-:-:S04]  /*e380*/  IADD3 R164, P2, PT, R4, UR64, RZ ;  /* 0x0000004004a47c10 */ /* 0x010fc8000ff5e0ff */
[----:B------:R-:W-:Y:S02]  /*e390*/  IADD3.X R165, PT, PT, R5, UR65, RZ, P2, !PT ;  /* 0x0000004105a57c10 */ /* 0x000fe400097fe4ff */
[----:B------:R-:W-:-:S04]  /*e3a0*/  IADD3 R160, P2, PT, R6, UR64, RZ ;  /* 0x0000004006a07c10 */ /* 0x000fc8000ff5e0ff */
[----:B------:R-:W-:Y:S02]  /*e3b0*/  IADD3.X R161, PT, PT, R7, UR65, RZ, P2, !PT ;  /* 0x0000004107a17c10 */ /* 0x000fe400097fe4ff */
[----:B------:R-:W2:Y:S01]  /*e3c0*/  LDL.LU.64 R6, [R1+0x78] ;  /* 0x0000780001067983 */ /* 0x000ea20000300a00 */
[----:B------:R-:W-:Y:S02]  /*e3d0*/  IADD3 R156, P2, PT, R250, UR64, RZ ;  /* 0x00000040fa9c7c10 */ /* 0x000fe4000ff5e0ff */
[----:B------:R-:W-:Y:S01]  /*e3e0*/  SEL R245, R245, RZ, P3 ;  /* 0x000000fff5f57207 */ /* 0x000fe20001800000 */
[----:B------:R-:W3:Y:S01]  /*e3f0*/  LDL.LU.64 R8, [R1+0x68] ;  /* 0x0000680001087983 */ /* 0x000ee20000300a00 */
[----:B------:R-:W-:Y:S02]  /*e400*/  IADD3.X R157, PT, PT, R251, UR65, RZ, P2, !PT ;  /* 0x00000041fb9d7c10 */ /* 0x000fe400097fe4ff */
[----:B------:R-:W-:Y:S01]  /*e410*/  IADD3 R152, P2, PT, R246, UR64, RZ ;  /* 0x00000040f6987c10 */ /* 0x000fe2000ff5e0ff */
[----:B------:R-:W4:Y:S03]  /*e420*/  LDL.LU.64 R242, [R1+0x60] ;  /* 0x0000600001f27983 */ /* 0x000f260000300a00 */
[----:B------:R-:W-:Y:S01]  /*e430*/  IADD3.X R153, PT, PT, R247, UR65, RZ, P2, !PT ;  /* 0x00000041f7997c10 */ /* 0x000fe200097fe4ff */
[----:B------:R-:W3:Y:S01]  /*e440*/  LDL.LU.64 R248, [R1+0x58] ;  /* 0x0000580001f87983 */ /* 0x000ee20000300a00 */
[----:B------:R-:W-:-:S02]  /*e450*/  IADD3 R78, P2, PT, R78, UR64, RZ ;  /* 0x000000404e4e7c10 */ /* 0x000fc4000ff5e0ff */
[----:B------:R-:W-:Y:S01]  /*e460*/  SEL R246, R252, RZ, P3 ;  /* 0x000000fffcf67207 */ /* 0x000fe20001800000 */
[----:B------:R-:W3:Y:S01]  /*e470*/  LDL.LU.64 R2, [R1+0x50] ;  /* 0x0000500001027983 */ /* 0x000ee20000300a00 */
[----:B------:R-:W-:Y:S02]  /*e480*/  IADD3.X R79, PT, PT, R79, UR65, RZ, P2, !PT ;  /* 0x000000414f4f7c10 */ /* 0x000fe400097fe4ff */
[----:B------:R-:W-:Y:S01]  /*e490*/  IADD3 R82, P2, PT, R82, UR64, RZ ;  /* 0x0000004052527c10 */ /* 0x000fe2000ff5e0ff */
[----:B------:R-:W3:Y:S03]  /*e4a0*/  LDL.LU.64 R4, [R1+0x48] ;  /* 0x0000480001047983 */ /* 0x000ee60000300a00 */
[----:B------:R-:W-:Y:S01]  /*e4b0*/  IADD3.X R83, PT, PT, R83, UR65, RZ, P2, !PT ;  /* 0x0000004153537c10 */ /* 0x000fe200097fe4ff */
[----:B------:R-:W3:Y:S01]  /*e4c0*/  LDL.LU.64 R250, [R1+0x20] ;  /* 0x0000200001fa7983 */ /* 0x000ee20000300a00 */
        /* <DEDUP_REMOVED lines=70> */
[----:B------:R-:W-:Y:S02]  /*e930*/  IADD3 R226, P2, PT, R226, UR64, RZ ;  /* 0x00000040e2e27c10 */ /* 0x000fe4000ff5e0ff */
[----:B------:R-:W-:Y:S02]  /*e940*/  LOP3.LUT R252, R0, 0x60, RZ, 0x3c, !PT ;  /* 0x0000006000fc7812 */ /* 0x000fe400078e3cff */
[----:B------:R-:W-:Y:S02]  /*e950*/  IADD3.X R227, PT, PT, R227, UR65, RZ, P2, !PT ;  /* 0x00000041e3e37c10 */ /* 0x000fe400097fe4ff */
[----:B------:R-:W-:Y:S01]  /*e960*/  IADD3 R230, P2, PT, R230, UR64, RZ ;  /* 0x00000040e6e67c10 */ /* 0x000fe2000ff5e0ff */
[----:B------:R-:W-:Y:S01]  /*e970*/  VIADD R252, R252, UR26 ;  /* 0x0000001afcfc7c36 */ /* 0x000fe20008000000 */
[----:B------:R-:W-:-:S02]  /*e980*/  ISETP.NE.U32.AND P3, PT, R245, RZ, PT ;  /* 0x000000fff500720c */ /* 0x000fc40003f65070 */
[----:B------:R-:W-:Y:S02]  /*e990*/  IADD3.X R231, PT, PT, R231, UR65, RZ, P2, !PT ;  /* 0x00000041e7e77c10 */ /* 0x000fe400097fe4ff */
[----:B------:R-:W-:Y:S01]  /*e9a0*/  IADD3 R234, P2, PT, R234, UR64, RZ ;  /* 0x00000040eaea7c10 */ /* 0x000fe2000ff5e0ff */
[----:B------:R1:W-:Y:S01]  /*e9b0*/  LDGSTS.E [R252+0x34000], desc[UR38][R26.64], P5 ;  /* 0x340000001afc7fae */ /* 0x0003e2000a9a1026 */
[----:B------:R-:W-:Y:S02]  /*e9c0*/  LOP3.LUT R245, R0, 0x60, RZ, 0x3c, !PT ;  /* 0x0000006000f57812 */ /* 0x000fe400078e3cff */
[----:B------:R-:W-:Y:S02]  /*e9d0*/  IADD3.X R235, PT, PT, R235, UR65, RZ, P2, !PT ;  /* 0x00000041ebeb7c10 */ /* 0x000fe400097fe4ff */
[----:B------:R-:W-:Y:S01]  /*e9e0*/  IADD3 R238, P2, PT, R238, UR64, RZ ;  /* 0x00000040eeee7c10 */ /* 0x000fe2000ff5e0ff */
[----:B------:R-:W-:Y:S01]  /*e9f0*/  VIADD R245, R245, UR26 ;  /* 0x0000001af5f57c36 */ /* 0x000fe20008000000 */
[----:B-1----:R-:W-:-:S02]  /*ea00*/  LOP3.LUT R252, R0, 0x70, RZ, 0x3c, !PT ;  /* 0x0000007000fc7812 */ /* 0x002fc400078e3cff */
[----:B------:R-:W-:-:S03]  /*ea10*/  IADD3.X R239, PT, PT, R239, UR65, RZ, P2, !PT ;  /* 0x00000041efef7c10 */ /* 0x000fc600097fe4ff */
[----:B------:R-:W-:Y:S01]  /*ea20*/  VIADD R252, R252, UR26 ;  /* 0x0000001afcfc7c36 */ /* 0x000fe20008000000 */
[----:B------:R-:W-:Y:S01]  /*ea30*/  ISETP.NE.U32.AND P2, PT, R246, RZ, PT ;  /* 0x000000fff600720c */ /* 0x000fe20003f45070 */
[----:B------:R-:W-:Y:S04]  /*ea40*/  LDGSTS.E [R245+0x34008], desc[UR38][R10.64], P6 ;  /* 0x340080000af57fae */ /* 0x000fe8000b1a1026 */
[----:B------:R-:W3:Y:S04]  /*ea50*/  LDL.LU.64 R246, [R1+0x30] ;  /* 0x0000300001f67983 */ /* 0x000ee80000300a00 */
[----:B------:R-:W3:Y:S04]  /*ea60*/  LDL.LU.64 R26, [R1+0x3c8] ;  /* 0x0003c800011a7983 */ /* 0x000ee80000300a00 */
[----:B------:R-:W3:Y:S04]  /*ea70*/  LDL.LU.64 R10, [R1+0x3c0] ;  /* 0x0003c000010a7983 */ /* 0x000ee80000300a00 */
[----:B--2---:R-:W-:Y:S04]  /*ea80*/  LDGSTS.E [R252+0x34000], desc[UR38][R6.64], P4 ;  /* 0x3400000006fc7fae */ /* 0x004fe8000a1a1026 */
[----:B------:R-:W2:Y:S04]  /*ea90*/  LDL.LU.64 R6, [R1+0x3b8] ;  /* 0x0003b80001067983 */ /* 0x000ea80000300a00 */
[----:B--2---:R-:W-:Y:S04]  /*eaa0*/  LDGSTS.E [R252+0x34008], desc[UR38][R6.64], P2 ;  /* 0x3400800006fc7fae */ /* 0x004fe800091a1026 */
[----:B------:R-:W0:Y:S04]  /*eab0*/  LDGDEPBAR ;  /* 0x00000000000079af */ /* 0x000e280000000000 */
[----:B------:R-:W3:Y:S04]  /*eac0*/  LDL.LU.64 R6, [R1+0x3b0] ;  /* 0x0003b00001067983 */ /* 0x000ee80000300a00 */
[----:B---3--:R-:W-:Y:S04]  /*ead0*/  LDGSTS.E [R6+0x20000], desc[UR38][R8.64], P3 ;  /* 0x2000000008067fae */ /* 0x008fe800099a1026 */
[----:B----4-:R-:W-:Y:S04]  /*eae0*/  LDGSTS.E [R6+0x20400], desc[UR38][R242.64], P3 ;  /* 0x20400000f2067fae */ /* 0x010fe800099a1026 */
[----:B------:R-:W-:Y:S04]  /*eaf0*/  LDGSTS.E [R6+0x20800], desc[UR38][R248.64], P3 ;  /* 0x20800000f8067fae */ /* 0x000fe800099a1026 */
[----:B------:R-:W2:Y:S04]  /*eb00*/  LDL.LU.64 R8, [R1+0x3a8] ;  /* 0x0003a80001087983 */ /* 0x000ea80000300a00 */
[----:B------:R-:W3:Y:S04]  /*eb10*/  LDL.LU.64 R242, [R1+0x3a0] ;  /* 0x0003a00001f27983 */ /* 0x000ee80000300a00 */
[----:B------:R-:W4:Y:S04]  /*eb20*/  LDL.LU.64 R248, [R1+0x398] ;  /* 0x0003980001f87983 */ /* 0x000f280000300a00 */
[----:B------:R-:W-:Y:S04]  /*eb30*/  LDGSTS.E [R6+0x20c00], desc[UR38][R2.64], P3 ;  /* 0x20c0000002067fae */ /* 0x000fe800099a1026 */
[----:B------:R-:W-:Y:S04]  /*eb40*/  LDGSTS.E [R6+0x21000], desc[UR38][R4.64], P3 ;  /* 0x2100000004067fae */ /* 0x000fe800099a1026 */
[----:B------:R-:W-:Y:S04]  /*eb50*/  LDGSTS.E [R6+0x21400], desc[UR38][R246.64], P3 ;  /* 0x21400000f6067fae */ /* 0x000fe800099a1026 */
[----:B------:R-:W2:Y:S04]  /*eb60*/  LDL.LU.64 R2, [R1+0x390] ;  /* 0x0003900001027983 */ /* 0x000ea80000300a00 */
[----:B------:R-:W2:Y:S04]  /*eb70*/  LDL.LU.64 R4, [R1+0x380] ;  /* 0x0003800001047983 */ /* 0x000ea80000300a00 */
[----:B------:R1:W-:Y:S02]  /*eb80*/  LDGSTS.E [R6+0x21800], desc[UR38][R250.64], P3 ;  /* 0x21800000fa067fae */ /* 0x0003e400099a1026 */
[----:B-1----:R-:W1:Y:S02]  /*eb90*/  LDC R251, c[0x0][0x3a0] ;  /* 0x0000e800fffb7b82 */ /* 0x002e640000000800 */
[----:B--2---:R-:W-:Y:S04]  /*eba0*/  LDGSTS.E [R6+0x21c00], desc[UR38][R4.64], P3 ;  /* 0x21c0000004067fae */ /* 0x004fe800099a1026 */
[----:B------:R-:W-:Y:S04]  /*ebb0*/  LDGSTS.E [R6+0x22000], desc[UR38][R2.64], P3 ;  /* 0x2200000002067fae */ /* 0x000fe800099a1026 */
[----:B----4-:R-:W-:Y:S04]  /*ebc0*/  LDGSTS.E [R6+0x22400], desc[UR38][R248.64], P3 ;  /* 0x22400000f8067fae */ /* 0x010fe800099a1026 */
[----:B------:R-:W2:Y:S04]  /*ebd0*/  LDL.LU.64 R4, [R1+0x378] ;  /* 0x0003780001047983 */ /* 0x000ea80000300a00 */
[----:B------:R-:W5:Y:S04]  /*ebe0*/  LDL.LU.64 R2, [R1+0x370] ;  /* 0x0003700001027983 */ /* 0x000f680000300a00 */
[----:B---3--:R-:W-:Y:S04]  /*ebf0*/  LDGSTS.E [R6+0x22800], desc[UR38][R242.64], P3 ;  /* 0x22800000f2067fae */ /* 0x008fe800099a1026 */
[----:B------:R-:W-:Y:S04]  /*ec00*/  LDGSTS.E [R6+0x22c00], desc[UR38][R8.64], P3 ;  /* 0x22c0000008067fae */ /* 0x000fe800099a1026 */
[----:B------:R1:W-:Y:S04]  /*ec10*/  LDGSTS.E [R6+0x23000], desc[UR38][R10.64], P3 ;  /* 0x230000000a067fae */ /* 0x0003e800099a1026 */
        /* <DEDUP_REMOVED lines=50> */
[----:B------:R3:W-:Y:S01]  /*ef40*/  LDGSTS.E [R6+0x2fc00], desc[UR38][R240.64], P3 ;  /* 0x2fc00000f0067fae */ /* 0x0007e200099a1026 */
[----:B------:R-:W-:Y:S01]  /*ef50*/  IADD3 R26, P5, PT, R26, UR64, RZ ;  /* 0x000000401a1a7c10 */ /* 0x000fe2000ffbe0ff */
[----:B-1----:R-:W-:-:S03]  /*ef60*/  VIADD R10, R251, 0x1f ;  /* 0x0000001ffb0a7836 */ /* 0x002fc60000000000 */
[----:B------:R-:W-:Y:S01]  /*ef70*/  IADD3.X R27, PT, PT, R27, UR65, RZ, P5, !PT ;  /* 0x000000411b1b7c10 */ /* 0x000fe2000affe4ff */
[----:B--2---:R3:W-:Y:S04]  /*ef80*/  LDGSTS.E [R5+0x20200], desc[UR38][R236.64], P3 ;  /* 0x20200000ec057fae */ /* 0x0047e800099a1026 */
        /* <DEDUP_REMOVED lines=63> */
[----:B------:R-:W-:Y:S01]  /*f380*/  ISETP.GE.AND P3, PT, R10, 0x40, PT ;  /* 0x000000400a00780c */ /* 0x000fe20003f66270 */
[----:B------:R-:W-:-:S02]  /*f390*/  UMOV UR7, URZ ;  /* 0x000000ff00077c82 */ /* 0x000fc40008000000 */
[----:B------:R-:W0:Y:S01]  /*f3a0*/  LDGDEPBAR ;  /* 0x00000000000079af */ /* 0x000e220000000000 */
[----:B------:R-:W-:-:S09]  /*f3b0*/  ISETP.GE.AND P2, PT, R10, 0x20, PT ;  /* 0x000000200a00780c */ /* 0x000fd20003f46270 */
[----:B---3--:R-:W-:Y:S05]  /*f3c0*/  @!P3 BRA `(.L_x_7) ;  /* 0x0000006000ccb947 */ /* 0x008fea0003800000 */
[----:B------:R-:W2:Y:S01]  /*f3d0*/  LDL.LU R11, [R1+0x138] ;  /* 0x00013800010b7983 */ /* 0x000ea20000300800 */
[----:B------:R-:W1:Y:S01]  /*f3e0*/  S2R R8, SR_TID.X ;  /* 0x0000000000087919 */ /* 0x000e620000002100 */
[----:B------:R-:W-:Y:S01]  /*f3f0*/  SHF.R.S32.HI R5, RZ, 0x1f, R10 ;  /* 0x0000001fff057819 */ /* 0x000fe2000001140a */
[----:B------:R-:W3:Y:S01]  /*f400*/  LDCU UR4, c[0x0][0x3a8] ;  /* 0x00007500ff0477ac */ /* 0x000ee20008000800 */
[----:B------:R-:W4:Y:S01]  /*f410*/  LDL.LU R9, [R1+0x13c] ;  /* 0x00013c0001097983 */ /* 0x000f220000300800 */
[----:B------:R-:W1:Y:S03]  /*f420*/  LDCU UR5, c[0x0][0x3a8] ;  /* 0x00007500ff0577ac */ /* 0x000e660008000800 */
[----:B------:R-:W3:Y:S01]  /*f430*/  LDL.LU R242, [R1+0x140] ;  /* 0x0001400001f27983 */ /* 0x000ee20000300800 */
[----:B------:R-:W1:Y:S03]  /*f440*/  LDCU UR6, c[0x0][0x3a8] ;  /* 0x00007500ff0677ac */ /* 0x000e660008000800 */
[----:B------:R-:W3:Y:S04]  /*f450*/  LDL.LU R243, [R1+0x144] ;  /* 0x0001440001f37983 */ /* 0x000ee80000300800 */
[----:B------:R-:W3:Y:S04]  /*f460*/  LDL.LU R248, [R1+0x148] ;  /* 0x0001480001f87983 */ /* 0x000ee80000300800 */
[----:B------:R-:W3:Y:S04]  /*f470*/  LDL.LU R247, [R1+0x14c] ;  /* 0x00014c0001f77983 */ /* 0x000ee80000300800 */
[----:B------:R-:W3:Y:S04]  /*f480*/  LDL.LU R249, [R1+0x150] ;  /* 0x0001500001f97983 */ /* 0x000ee80000300800 */
[----:B------:R-:W3:Y:S04]  /*f490*/  LDL.LU R245, [R1+0x154] ;  /* 0x0001540001f57983 */ /* 0x000ee80000300800 */
[----:B------:R-:W3:Y:S04]  /*f4a0*/  LDL.LU R246, [R1+0x178] ;  /* 0x0001780001f67983 */ /* 0x000ee80000300800 */
[----:B------:R-:W3:Y:S01]  /*f4b0*/  LDL.LU R252, [R1+0x158] ;  /* 0x0001580001fc7983 */ /* 0x000ee20000300800 */
[----:B-1----:R-:W-:-:S03]  /*f4c0*/  SHF.R.U32.HI R8, RZ, 0x6, R8 ;  /* 0x00000006ff087819 */ /* 0x002fc60000011608 */
[----:B------:R-:W3:Y:S01]  /*f4d0*/  LDL.LU R251, [R1+0x15c] ;  /* 0x00015c0001fb7983 */ /* 0x000ee20000300800 */
[----:B------:R-:W-:Y:S02]  /*f4e0*/  SGXT.U32 R8, R8, 0x1 ;  /* 0x000000010808781a */ /* 0x000fe40000000000 */
[----:B------:R-:W-:Y:S01]  /*f4f0*/  SHF.R.S32.HI R32, RZ, 0x1f, R244 ;  /* 0x0000001fff207819 */ /* 0x000fe200000114f4 */
[----:B------:R-:W3:Y:S01]  /*f500*/  LDL.LU R250, [R1+0x2a8] ;  /* 0x0002a80001fa7983 */ /* 0x000ee20000300800 */
[----:B------:R-:W-:-:S03]  /*f510*/  LOP3.LUT R8, R8, 0x1e, RZ, 0xfc, !PT ;  /* 0x0000001e08087812 */ /* 0x000fc600078efcff */
[----:B------:R-:W-:Y:S02]  /*f520*/  STL [R1+0x378], R4 ;  /* 0x0003780401007387 */ /* 0x000fe40000100800 */
[----:B------:R-:W-:Y:S02]  /*f530*/  IMAD R29, R8, UR16, RZ ;  /* 0x00000010081d7c24 */ /* 0x000fe4000f8e02ff */
[----:B-----5:R-:W-:Y:S04]  /*f540*/  STL [R1+0x374], R3 ;  /* 0x0003740301007387 */ /* 0x020fe80000100800 */
[----:B------:R1:W-:Y:S02]  /*f550*/  STL [R1+0x370], R0 ;  /* 0x0003700001007387 */ /* 0x0003e40000100800 */
[----:B-1----:R-:W-:-:S02]  /*f560*/  LEA.HI R0, R5, R10, RZ, 0x5 ;  /* 0x0000000a05007211 */ /* 0x002fc400078f28ff */
[----:B------:R-:W-:Y:S02]  /*f570*/  SHF.R.S32.HI R5, RZ, 0x1f, R7 ;  /* 0x0000001fff057819 */ /* 0x000fe40000011407 */
[----:B--2---:R-:W-:-:S04]  /*f580*/  IADD3 R8, P5, PT, R244, R11, RZ ;  /* 0x0000000bf4087210 */ /* 0x004fc80007fbe0ff */
[----:B------:R-:W-:Y:S02]  /*f590*/  LEA.HI.X.SX32 R119, R11, R32, 0x1, P5 ;  /* 0x000000200b777211 */ /* 0x000fe400028f0eff */
[C---:B----4-:R-:W-:Y:S02]  /*f5a0*/  IADD3 R10, P6, PT, R244.reuse, R9, RZ ;  /* 0x00000009f40a7210 */ /* 0x050fe40007fde0ff */
[----:B---3--:R-:W-:Y:S02]  /*f5b0*/  IADD3 R12, P3, PT, R244, R242, RZ ;  /* 0x000000f2f40c7210 */ /* 0x008fe40007f7e0ff */
[-C--:B------:R-:W-:Y:S02]  /*f5c0*/  LEA.HI.X.SX32 R9, R9, R32.reuse, 0x1, P6 ;  /* 0x0000002009097211 */ /* 0x080fe400030f0eff */
[----:B------:R-:W-:Y:S02]  /*f5d0*/  LEA.HI.X.SX32 R11, R242, R32, 0x1, P3 ;  /* 0x00000020f20b7211 */ /* 0x000fe400018f0eff */
[----:B------:R-:W2:Y:S01]  /*f5e0*/  LDL.LU R242, [R1+0x17c] ;  /* 0x00017c0001f27983 */ /* 0x000ea20000300800 */
[----:B------:R-:W-:-:S02]  /*f5f0*/  IADD3 R14, P4, PT, R244, R243, RZ ;  /* 0x000000f3f40e7210 */ /* 0x000fc40007f9e0ff */
[C---:B------:R-:W-:Y:S02]  /*f600*/  IADD3 R16, P5, PT, R244.reuse, R248, RZ ;  /* 0x000000f8f4107210 */ /* 0x040fe40007fbe0ff */
[-C--:B------:R-:W-:Y:S02]  /*f610*/  LEA.HI.X.SX32 R13, R243, R32.reuse, 0x1, P4 ;  /* 0x00000020f30d7211 */ /* 0x080fe400020f0eff */
[----:B------:R-:W-:Y:S02]  /*f620*/  IADD3 R18, P6, PT, R244, R247, RZ ;  /* 0x000000f7f4127210 */ /* 0x000fe40007fde0ff */
[-C--:B------:R-:W-:Y:S02]  /*f630*/  LEA.HI.X.SX32 R15, R248, R32.reuse, 0x1, P5 ;  /* 0x00000020f80f7211 */ /* 0x080fe400028f0eff */
[----:B------:R-:W-:Y:S02]  /*f640*/  LEA.HI.X.SX32 R17, R247, R32, 0x1, P6 ;  /* 0x00000020f7117211 */ /* 0x000fe400030f0eff */
[----:B------:R-:W1:Y:S01]  /*f650*/  S2R R247, SR_TID.X ;  /* 0x0000000000f77919 */ /* 0x000e620000002100 */
[----:B------:R-:W-:-:S02]  /*f660*/  IADD3 R20, P3, PT, R244, R249, RZ ;  /* 0x000000f9f4147210 */ /* 0x000fc40007f7e0ff */
[C---:B------:R-:W-:Y:S02]  /*f670*/  IADD3 R22, P4, PT, R244.reuse, R245, RZ ;  /* 0x000000f5f4167210 */ /* 0x040fe40007f9e0ff */
[C---:B------:R-:W-:Y:S02]  /*f680*/  IADD3 R24, P5, PT, R244.reuse, R246, RZ ;  /* 0x000000f6f4187210 */ /* 0x040fe40007fbe0ff */
[----:B------:R-:W-:Y:S02]  /*f690*/  LEA.HI.X.SX32 R19, R249, R32, 0x1, P3 ;  /* 0x00000020f9137211 */ /* 0x000fe400018f0eff */
[----:B------:R-:W-:Y:S02]  /*f6a0*/  IADD3 R26, P6, PT, R244, R252, RZ ;  /* 0x000000fcf41a7210 */ /* 0x000fe40007fde0ff */
[----:B-1----:R-:W-:-:S04]  /*f6b0*/  SHF.R.U32.HI R247, RZ, 0x6, R247 ;  /* 0x00000006fff77819 */ /* 0x002fc800000116f7 */
[----:B------:R-:W-:-:S04]  /*f6c0*/  SGXT.U32 R247, R247, 0x1 ;  /* 0x00000001f7f7781a */ /* 0x000fc80000000000 */
[----:B------:R-:W-:-:S05]  /*f6d0*/  LOP3.LUT R247, R247, 0x1c, RZ, 0xfc, !PT ;  /* 0x0000001cf7f77812 */ /* 0x000fca00078efcff */
[----:B------:R-:W-:Y:S02]  /*f6e0*/  IMAD R31, R247, UR4, RZ ;  /* 0x00000004f71f7c24 */ /* 0x000fe4000f8e02ff */
[----:B------:R-:W1:Y:S01]  /*f6f0*/  S2R R247, SR_TID.X ;  /* 0x0000000000f77919 */ /* 0x000e620000002100 */
[-C--:B------:R-:W-:Y:S02]  /*f700*/  LEA.HI.X.SX32 R25, R252, R32.reuse, 0x1, P6 ;  /* 0x00000020fc197211 */ /* 0x080fe400030f0eff */
[----:B------:R-:W-:Y:S02]  /*f710*/  IADD3 R116, P6, PT, R244, R29, RZ ;  /* 0x0000001df4747210 */ /* 0x000fe40007fde0ff */
[----:B------:R-:W-:Y:S02]  /*f720*/  LEA.HI.X.SX32 R23, R246, R32, 0x1, P5 ;  /* 0x00000020f6177211 */ /* 0x000fe400028f0eff */
[C---:B------:R-:W-:Y:S01]  /*f730*/  IADD3 R118, P5, PT, R244.reuse, R31, RZ ;  /* 0x0000001ff4767210 */ /* 0x040fe20007fbe0ff */
[----:B------:R-:W-:Y:S01]  /*f740*/  STL [R1+0x380], R116 ;  /* 0x0003807401007387 */ /* 0x000fe20000100800 */
[----:B------:R-:W-:-:S03]  /*f750*/  IADD3 R28, P3, PT, R244, R251, RZ ;  /* 0x000000fbf41c7210 */ /* 0x000fc60007f7e0ff */
[----:B------:R-:W3:Y:S01]  /*f760*/  LDL.LU R39, [R1+0x184] ;  /* 0x0001840001277983 */ /* 0x000ee20000300800 */
[----:B------:R-:W-:-:S03]  /*f770*/  LEA.HI.X.SX32 R27, R251, R32, 0x1, P3 ;  /* 0x00000020fb1b7211 */ /* 0x000fc600018f0eff */
[----:B------:R-:W4:Y:S01]  /*f780*/  LDL.LU R37, [R1+0x160] ;  /* 0x0001600001257983 */ /* 0x000f220000300800 */
[----:B-1----:R-:W-:-:S03]  /*f790*/  SHF.R.U32.HI R252, RZ, 0x6, R247 ;  /* 0x00000006fffc7819 */ /* 0x002fc600000116f7 */
[----:B------:R-:W4:Y:S01]  /*f7a0*/  LDL.LU R34, [R1+0x164] ;  /* 0x0001640001227983 */ /* 0x000f220000300800 */
[----:B------:R-:W-:Y:S02]  /*f7b0*/  SHF.R.U32.HI R247, RZ, 0x6, R247 ;  /* 0x00000006fff77819 */ /* 0x000fe400000116f7 */
[----:B------:R-:W-:Y:S01]  /*f7c0*/  SGXT.U32 R252, R252, 0x1 ;  /* 0x00000001fcfc781a */ /* 0x000fe20000000000 */
[----:B------:R-:W4:Y:S01]  /*f7d0*/  LDL.LU R243, [R1+0x168] ;  /* 0x0001680001f37983 */ /* 0x000f220000300800 */
[----:B------:R-:W-:Y:S02]  /*f7e0*/  SGXT.U32 R247, R247, 0x1 ;  /* 0x00000001f7f7781a */ /* 0x000fe40000000000 */
[----:B------:R-:W-:Y:S02]  /*f7f0*/  LOP3.LUT R252, R252, 0x1a, RZ, 0xfc, !PT ;  /* 0x0000001afcfc7812 */ /* 0x000fe400078efcff */
[----:B------:R-:W-:-:S03]  /*f800*/  LOP3.LUT R247, R247, 0x18, RZ, 0xfc, !PT ;  /* 0x00000018f7f77812 */ /* 0x000fc600078efcff */
[----:B------:R-:W-:Y:S01]  /*f810*/  IMAD R33, R252, UR5, RZ ;  /* 0x00000005fc217c24 */ /* 0x000fe2000f8e02ff */
[----:B------:R-:W-:Y:S01]  /*f820*/  STL [R1+0x384], R118 ;  /* 0x0003847601007387 */ /* 0x000fe20000100800 */
[----:B------:R-:W-:Y:S01]  /*f830*/  IMAD R35, R247, UR6, RZ ;  /* 0x00000006f7237c24 */ /* 0x000fe2000f8e02ff */
[-C--:B------:R-:W-:Y:S01]  /*f840*/  LEA.HI.X.SX32 R4, R29, R32.reuse, 0x1, P6 ;  /* 0x000000201d047211 */ /* 0x080fe200030f0eff */
[----:B------:R-:W1:Y:S01]  /*f850*/  LDCU.128 UR4, c[0x0][0x380] ;  /* 0x00007000ff0477ac */ /* 0x000e620008000c00 */
[----:B------:R-:W4:Y:S01]  /*f860*/  LDL.LU R251, [R1+0x16c] ;  /* 0x00016c0001fb7983 */ /* 0x000f220000300800 */
[----:B------:R-:W-:Y:S02]  /*f870*/  IADD3 R120, P3, PT, R244, R33, RZ ;  /* 0x00000021f4787210 */ /* 0x000fe40007f7e0ff */
[-C--:B------:R-:W-:Y:S01]  /*f880*/  LEA.HI.X.SX32 R21, R245, R32.reuse, 0x1, P4 ;  /* 0x00000020f5157211 */ /* 0x080fe200020f0eff */
[----:B------:R-:W4:Y:S01]  /*f890*/  LDL.LU R249, [R1+0x170] ;  /* 0x0001700001f97983 */ /* 0x000f220000300800 */
[----:B------:R-:W-:-:S02]  /*f8a0*/  LEA.HI.X.SX32 R3, R31, R32, 0x1, P5 ;  /* 0x000000201f037211 */ /* 0x000fc400028f0eff */
[C---:B------:R-:W-:Y:S01]  /*f8b0*/  IADD3 R122, P6, PT, R244.reuse, R35, RZ ;  /* 0x00000023f47a7210 */ /* 0x040fe20007fde0ff */
[----:B------:R-:W4:Y:S01]  /*f8c0*/  LDL.LU R247, [R1+0x174] ;  /* 0x0001740001f77983 */ /* 0x000f220000300800 */
[----:B------:R-:W-:-:S03]  /*f8d0*/  IADD3 R30, P4, PT, R244, R250, RZ ;  /* 0x000000faf41e7210 */ /* 0x000fc60007f9e0ff */
[----:B------:R-:W4:Y:S04]  /*f8e0*/  LDL.LU R245, [R1+0x180] ;  /* 0x0001800001f57983 */ /* 0x000f280000300800 */
[----:B------:R-:W4:Y:S01]  /*f8f0*/  LDL.LU R252, [R1+0x188] ;  /* 0x0001880001fc7983 */ /* 0x000f220000300800 */
[----:B------:R-:W-:-:S03]  /*f900*/  LEA.HI.X.SX32 R29, R250, R32, 0x1, P4 ;  /* 0x00000020fa1d7211 */ /* 0x000fc600020f0eff */
[----:B------:R-:W-:Y:S01]  /*f910*/  STL [R1+0x390], R4 ;  /* 0x0003900401007387 */ /* 0x000fe20000100800 */
[----:B------:R-:W-:-:S03]  /*f920*/  LEA.HI.X.SX32 R0, R33, R32, 0x1, P3 ;  /* 0x0000002021007211 */ /* 0x000fc600018f0eff */
[----:B------:R-:W-:Y:S01]  /*f930*/  STL [R1+0x37c], R120 ;  /* 0x00037c7801007387 */ /* 0x000fe20000100800 */
[----:B------:R-:W-:-:S03]  /*f940*/  LEA.HI.X.SX32 R2, R35, R32, 0x1, P6 ;  /* 0x0000002023027211 */ /* 0x000fc600030f0eff */
[----:B------:R-:W-:Y:S04]  /*f950*/  STL [R1+0x394], R3 ;  /* 0x0003940301007387 */ /* 0x000fe80000100800 */
[----:B------:R-:W-:Y:S04]  /*f960*/  STL [R1+0x398], R122 ;  /* 0x0003987a01007387 */ /* 0x000fe80000100800 */
[----:B------:R-:W4:Y:S04]  /*f970*/  LDL.LU R250, [R1+0x18c] ;  /* 0x00018c0001fa7983 */ /* 0x000f280000300800 */
[----:B------:R-:W4:Y:S04]  /*f980*/  LDL.LU R248, [R1+0x190] ;  /* 0x0001900001f87983 */ /* 0x000f280000300800 */
[----:B------:R-:W4:Y:S04]  /*f990*/  LDL.LU R246, [R1+0x194] ;  /* 0x0001940001f67983 */ /* 0x000f280000300800 */
[----:B------:R-:W4:Y:S04]  /*f9a0*/  LDL.LU R36, [R1+0x198] ;  /* 0x0001980001247983 */ /* 0x000f280000300800 */
[----:B------:R1:W-:Y:S04]  /*f9b0*/  STL [R1+0x39c], R0 ;  /* 0x00039c0001007387 */ /* 0x0003e80000100800 */
[----:B------:R1:W-:Y:S01]  /*f9c0*/  STL [R1+0x3a0], R2 ;  /* 0x0003a00201007387 */ /* 0x0003e20000100800 */
[----:B--2---:R-:W-:-:S04]  /*f9d0*/  IADD3 R6, P5, PT, R7, R242, RZ ;  /* 0x000000f207067210 */ /* 0x004fc80007fbe0ff */
[----:B------:R-:W-:Y:S02]  /*f9e0*/  LEA.HI.X.SX32 R121, R242, R5, 0x1, P5 ;  /* 0x00000005f2797211 */ /* 0x000fe400028f0eff */
[----:B------:R-:W2:Y:S01]  /*f9f0*/  LDL.LU R242, [R1+0x19c] ;  /* 0x00019c0001f27983 */ /* 0x000ea20000300800 */
[C---:B---3--:R-:W-:Y:S02]  /*fa00*/  IADD3 R111, P3, PT, R7.reuse, R39, RZ ;  /* 0x00000027076f7210 */ /* 0x048fe40007f7e0ff */
[----:B----4-:R-:W-:Y:S02]  /*fa10*/  IADD3 R105, P6, PT, R7, R37, RZ ;  /* 0x0000002507697210 */ /* 0x010fe40007fde0ff */
[-C--:B------:R-:W-:Y:S02]  /*fa20*/  LEA.HI.X.SX32 R117, R39, R5.reuse, 0x1, P3 ;  /* 0x0000000527757211 */ /* 0x080fe400018f0eff */
[----:B------:R-:W3:Y:S01]  /*fa30*/  LDL.LU R39, [R1+0x1a0] ;  /* 0x0001a00001277983 */ /* 0x000ee20000300800 */
[----:B------:R-:W-:-:S03]  /*fa40*/  LEA.HI.X.SX32 R115, R37, R5, 0x1, P6 ;  /* 0x0000000525737211 */ /* 0x000fc600030f0eff */
[----:B------:R-:W4:Y:S01]  /*fa50*/  LDL.LU R37, [R1+0x1a4] ;  /* 0x0001a40001257983 */ /* 0x000f220000300800 */
[C---:B------:R-:W-:Y:S02]  /*fa60*/  IADD3 R101, P5, PT, R7.reuse, R34, RZ ;  /* 0x0000002207657210 */ /* 0x040fe40007fbe0ff */
[----:B------:R-:W-:Y:S02]  /*fa70*/  IADD3 R97, P4, PT, R7, R243, RZ ;  /* 0x000000f307617210 */ /* 0x000fe40007f9e0ff */
[-C--:B------:R-:W-:Y:S02]  /*fa80*/  LEA.HI.X.SX32 R113, R34, R5.reuse, 0x1, P5 ;  /* 0x0000000522717211 */ /* 0x080fe400028f0eff */
[----:B------:R-:W4:Y:S01]  /*fa90*/  LDL.LU R34, [R1+0x1a8] ;  /* 0x0001a80001227983 */ /* 0x000f220000300800 */
[----:B------:R-:W-:-:S03]  /*faa0*/  LEA.HI.X.SX32 R109, R243, R5, 0x1, P4 ;  /* 0x00000005f36d7211 */ /* 0x000fc600020f0eff */
[----:B------:R-:W4:Y:S01]  /*fab0*/  LDL.LU R243, [R1+0x1ac] ;  /* 0x0001ac0001f37983 */ /* 0x000f220000300800 */
[C---:B------:R-:W-:Y:S02]  /*fac0*/  IADD3 R93, P3, PT, R7.reuse, R251, RZ ;  /* 0x000000fb075d7210 */ /* 0x040fe40007f7e0ff */
[----:B------:R-:W-:Y:S02]  /*fad0*/  IADD3 R89, P6, PT, R7, R249, RZ ;  /* 0x000000f907597210 */ /* 0x000fe40007fde0ff */
[----:B------:R-:W-:Y:S02]  /*fae0*/  LEA.HI.X.SX32 R107, R251, R5, 0x1, P3 ;  /* 0x00000005fb6b7211 */ /* 0x000fe400018f0eff */
[----:B------:R-:W-:Y:S01]  /*faf0*/  IADD3 R87, P5, PT, R7, R247, RZ ;  /* 0x000000f707577210 */ /* 0x000fe20007fbe0ff */
[----:B------:R-:W4:Y:S01]  /*fb00*/  LDL.LU R251, [R1+0x1b0] ;  /* 0x0001b00001fb7983 */ /* 0x000f220000300800 */
[----:B------:R-:W-:Y:S02]  /*fb10*/  LEA.HI.X.SX32 R103, R249, R5, 0x1, P6 ;  /* 0x00000005f9677211 */ /* 0x000fe400030f0eff */
[----:B------:R-:W-:Y:S01]  /*fb20*/  IADD3 R83, P4, PT, R7, R245, RZ ;  /* 0x000000f507537210 */ /* 0x000fe20007f9e0ff */
[----:B------:R-:W4:Y:S01]  /*fb30*/  LDL.LU R249, [R1+0x1b4] ;  /* 0x0001b40001f97983 */ /* 0x000f220000300800 */
[----:B------:R-:W-:-:S02]  /*fb40*/  LEA.HI.X.SX32 R99, R247, R5, 0x1, P5 ;  /* 0x00000005f7637211 */ /* 0x000fc400028f0eff */
[----:B------:R-:W-:Y:S01]  /*fb50*/  IADD3 R81, P3, PT, R7, R252, RZ ;  /* 0x000000fc07517210 */ /* 0x000fe20007f7e0ff */
[----:B------:R-:W4:Y:S01]  /*fb60*/  LDL.LU R247, [R1+0x1b8] ;  /* 0x0001b80001f77983 */ /* 0x000f220000300800 */
[-C--:B------:R-:W-:Y:S02]  /*fb70*/  LEA.HI.X.SX32 R95, R245, R5.reuse, 0x1, P4 ;  /* 0x00000005f55f7211 */ /* 0x080fe400020f0eff */
[----:B------:R-:W-:Y:S01]  /*fb80*/  LEA.HI.X.SX32 R91, R252, R5, 0x1, P3 ;  /* 0x00000005fc5b7211 */ /* 0x000fe200018f0eff */
[----:B------:R-:W4:Y:S04]  /*fb90*/  LDL.LU R245, [R1+0x1bc] ;  /* 0x0001bc0001f57983 */ /* 0x000f280000300800 */
[----:B------:R-:W4:Y:S01]  /*fba0*/  LDL.LU R252, [R1+0x1c0] ;  /* 0x0001c00001fc7983 */ /* 0x000f220000300800 */
[----:B------:R-:W-:-:S02]  /*fbb0*/  IADD3 R77, P6, PT, R7, R250, RZ ;  /* 0x000000fa074d7210 */ /* 0x000fc40007fde0ff */
[C---:B------:R-:W-:Y:S02]  /*fbc0*/  IADD3 R75, P5, PT, R7.reuse, R248, RZ ;  /* 0x000000f8074b7210 */ /* 0x040fe40007fbe0ff */
[-C--:B------:R-:W-:Y:S02]  /*fbd0*/  LEA.HI.X.SX32 R85, R250, R5.reuse, 0x1, P6 ;  /* 0x00000005fa557211 */ /* 0x080fe400030f0eff */
[C---:B------:R-:W-:Y:S01]  /*fbe0*/  IADD3 R71, P4, PT, R7.reuse, R246, RZ ;  /* 0x000000f607477210 */ /* 0x040fe20007f9e0ff */
[----:B------:R-:W4:Y:S01]  /*fbf0*/  LDL.LU R250, [R1+0x1c4] ;  /* 0x0001c40001fa7983 */ /* 0x000f220000300800 */
[-C--:B------:R-:W-:Y:S02]  /*fc00*/  LEA.HI.X.SX32 R79, R248, R5.reuse, 0x1, P5 ;  /* 0x00000005f84f7211 */ /* 0x080fe400028f0eff */
[----:B------:R-:W-:Y:S01]  /*fc10*/  IADD3 R67, P3, PT, R7, R36, RZ ;  /* 0x0000002407437210 */ /* 0x000fe20007f7e0ff */
[----:B------:R-:W4:Y:S01]  /*fc20*/  LDL.LU R248, [R1+0x1c8] ;  /* 0x0001c80001f87983 */ /* 0x000f220000300800 */
[----:B------:R-:W-:-:S02]  /*fc30*/  LEA.HI.X.SX32 R73, R246, R5, 0x1, P4 ;  /* 0x00000005f6497211 */ /* 0x000fc400020f0eff */
[----:B------:R-:W-:Y:S01]  /*fc40*/  LEA.HI.X.SX32 R69, R36, R5, 0x1, P3 ;  /* 0x0000000524457211 */ /* 0x000fe200018f0eff */
[----:B------:R-:W4:Y:S04]  /*fc50*/  LDL.LU R246, [R1+0x1cc] ;  /* 0x0001cc0001f67983 */ /* 0x000f280000300800 */
[----:B------:R-:W4:Y:S01]  /*fc60*/  LDL.LU R36, [R1+0x1d0] ;  /* 0x0001d00001247983 */ /* 0x000f220000300800 */
[----:B--2---:R-:W-:-:S04]  /*fc70*/  IADD3 R63, P6, PT, R7, R242, RZ ;  /* 0x000000f2073f7210 */ /* 0x004fc80007fde0ff */
[----:B------:R-:W-:Y:S02]  /*fc80*/  LEA.HI.X.SX32 R65, R242, R5, 0x1, P6 ;  /* 0x00000005f2417211 */ /* 0x000fe400030f0eff */
[----:B------:R-:W2:Y:S04]  /*fc90*/  LDL.LU R242, [R1+0x1d4] ;  /* 0x0001d40001f27983 */ /* 0x000ea80000300800 */
        /* <DEDUP_REMOVED lines=10> */
[----:B------:R-:W2:Y:S01]  /*fd40*/  LDL.LU R60, [R1+0x200] ;  /* 0x00020000013c7983 */ /* 0x000ea20000300800 */
[----:B---3--:R-:W-:-:S02]  /*fd50*/  IADD3 R59, P5, PT, R7, R39, RZ ;  /* 0x00000027073b7210 */ /* 0x008fc40007fbe0ff */
[----:B----4-:R-:W-:Y:S02]  /*fd60*/  IADD3 R55, P4, PT, R7, R37, RZ ;  /* 0x0000002507377210 */ /* 0x010fe40007f9e0ff */
[-C--:B------:R-:W-:Y:S02]  /*fd70*/  LEA.HI.X.SX32 R61, R39, R5.reuse, 0x1, P5 ;  /* 0x00000005273d7211 */ /* 0x080fe400028f0eff */
[----:B------:R-:W-:Y:S02]  /*fd80*/  LEA.HI.X.SX32 R57, R37, R5, 0x1, P4 ;  /* 0x0000000525397211 */ /* 0x000fe400020f0eff */
[C---:B------:R-:W-:Y:S02]  /*fd90*/  IADD3 R51, P3, PT, R7.reuse, R34, RZ ;  /* 0x0000002207337210 */ /* 0x040fe40007f7e0ff */
[----:B------:R-:W-:Y:S02]  /*fda0*/  IADD3 R47, P6, PT, R7, R243, RZ ;  /* 0x000000f3072f7210 */ /* 0x000fe40007fde0ff */
[----:B------:R-:W-:-:S02]  /*fdb0*/  LEA.HI.X.SX32 R53, R34, R5, 0x1, P3 ;  /* 0x0000000522357211 */ /* 0x000fc400018f0eff */
[----:B------:R-:W-:Y:S01]  /*fdc0*/  LEA.HI.X.SX32 R49, R243, R5, 0x1, P6 ;  /* 0x00000005f3317211 */ /* 0x000fe200030f0eff */
[----:B------:R-:W3:Y:S04]  /*fdd0*/  LDL.LU R34, [R1+0x204] ;  /* 0x0002040001227983 */ /* 0x000ee80000300800 */
[----:B------:R-:W4:Y:S01]  /*fde0*/  LDL.LU R56, [R1+0x208] ;  /* 0x0002080001387983 */ /* 0x000f220000300800 */
[C---:B------:R-:W-:Y:S02]  /*fdf0*/  IADD3 R43, P5, PT, R7.reuse, R251, RZ ;  /* 0x000000fb072b7210 */ /* 0x040fe40007fbe0ff */
[----:B------:R-:W-:Y:S02]  /*fe00*/  IADD3 R39, P4, PT, R7, R249, RZ ;  /* 0x000000f907277210 */ /* 0x000fe40007f9e0ff */
[----:B------:R-:W-:-:S02]  /*fe10*/  LEA.HI.X.SX32 R45, R251, R5, 0x1, P5 ;  /* 0x00000005fb2d7211 */ /* 0x000fc400028f0eff */
[----:B------:R-:W-:Y:S02]  /*fe20*/  IADD3 R35, P3, PT, R7, R247, RZ ;  /* 0x000000f707237210 */ /* 0x000fe40007f7e0ff */
[----:B------:R-:W-:Y:S02]  /*fe30*/  LEA.HI.X.SX32 R41, R249, R5, 0x1, P4 ;  /* 0x00000005f9297211 */ /* 0x000fe400020f0eff */
[----:B------:R-:W-:Y:S02]  /*fe40*/  IADD3 R31, P6, PT, R7, R245, RZ ;  /* 0x000000f5071f7210 */ /* 0x000fe40007fde0ff */
[-C--:B------:R-:W-:Y:S02]  /*fe50*/  LEA.HI.X.SX32 R37, R247, R5.reuse, 0x1, P3 ;  /* 0x00000005f7257211 */ /* 0x080fe400018f0eff */
[----:B------:R-:W-:Y:S02]  /*fe60*/  IADD3 R251, P5, PT, R7, R252, RZ ;  /* 0x000000fc07fb7210 */ /* 0x000fe40007fbe0ff */
[----:B------:R-:W-:-:S02]  /*fe70*/  LEA.HI.X.SX32 R33, R245, R5, 0x1, P6 ;  /* 0x00000005f5217211 */ /* 0x000fc400030f0eff */
[-C--:B------:R-:W-:Y:S02]  /*fe80*/  LEA.HI.X.SX32 R252, R252, R5.reuse, 0x1, P5 ;  /* 0x00000005fcfc7211 */ /* 0x080fe400028f0eff */
[C---:B------:R-:W-:Y:S02]  /*fe90*/  IADD3 R249, P4, PT, R7.reuse, R250, RZ ;  /* 0x000000fa07f97210 */ /* 0x040fe40007f9e0ff */
[C---:B------:R-:W-:Y:S02]  /*fea0*/  IADD3 R247, P3, PT, R7.reuse, R248, RZ ;  /* 0x000000f807f77210 */ /* 0x040fe40007f7e0ff */
[-C--:B------:R-:W-:Y:S02]  /*feb0*/  LEA.HI.X.SX32 R250, R250, R5.reuse, 0x1, P4 ;  /* 0x00000005fafa7211 */ /* 0x080fe400020f0eff */
[----:B------:R-:W-:Y:S02]  /*fec0*/  IADD3 R245, P6, PT, R7, R246, RZ ;  /* 0x000000f607f57210 */ /* 0x000fe40007fde0ff */
[----:B------:R-:W-:-:S02]  /*fed0*/  LEA.HI.X.SX32 R248, R248, R5, 0x1, P3 ;  /* 0x00000005f8f87211 */ /* 0x000fc400018f0eff */
[C---:B------:R-:W-:Y:S02]  /*fee0*/  IADD3 R243, P5, PT, R7.reuse, R36, RZ ;  /* 0x0000002407f37210 */ /* 0x040fe40007fbe0ff */
[-C--:B------:R-:W-:Y:S02]  /*fef0*/  LEA.HI.X.SX32 R246, R246, R5.reuse, 0x1, P6 ;  /* 0x00000005f6f67211 */ /* 0x080fe400030f0eff */
[-C--:B------:R-:W-:Y:S02]  /*ff00*/  LEA.HI.X.SX32 R244, R36, R5.reuse, 0x1, P5 ;  /* 0x0000000524f47211 */ /* 0x080fe400028f0eff */
[----:B------:R-:W4:Y:S01]  /*ff10*/  LDL.LU R36, [R1+0x20c] ;  /* 0x00020c0001247983 */ /* 0x000f220000300800 */
[C---:B--2---:R-:W-:Y:S02]  /*ff20*/  IADD3 R241, P4, PT, R7.reuse, R242, RZ ;  /* 0x000000f207f17210 */ /* 0x044fe40007f9e0ff */
[----:B------:R-:W-:Y:S02]  /*ff30*/  IADD3 R239, P3, PT, R7, R38, RZ ;  /* 0x0000002607ef7210 */ /* 0x000fe40007f7e0ff */
[----:B------:R-:W-:-:S02]  /*ff40*/  LEA.HI.X.SX32 R242, R242, R5, 0x1, P4 ;  /* 0x00000005f2f27211 */ /* 0x000fc400020f0eff */
[C---:B------:R-:W-:Y:S02]  /*ff50*/  IADD3 R237, P6, PT, R7.reuse, R44, RZ ;  /* 0x0000002c07ed7210 */ /* 0x040fe40007fde0ff */
[-C--:B------:R-:W-:Y:S02]  /*ff60*/  LEA.HI.X.SX32 R240, R38, R5.reuse, 0x1, P3 ;  /* 0x0000000526f07211 */ /* 0x080fe400018f0eff */
[C---:B------:R-:W-:Y:S01]  /*ff70*/  IADD3 R235, P5, PT, R7.reuse, R40, RZ ;  /* 0x0000002807eb7210 */ /* 0x040fe20007fbe0ff */
[----:B------:R-:W2:Y:S01]  /*ff80*/  LDL.LU R38, [R1+0x210] ;  /* 0x0002100001267983 */ /* 0x000ea20000300800 */
[-C--:B------:R-:W-:Y:S02]  /*ff90*/  LEA.HI.X.SX32 R238, R44, R5.reuse, 0x1, P6 ;  /* 0x000000052cee7211 */ /* 0x080fe400030f0eff */
[----:B------:R-:W-:Y:S01]  /*ffa0*/  IADD3 R233, P4, PT, R7, R42, RZ ;  /* 0x0000002a07e97210 */ /* 0x000fe20007f9e0ff */
[----:B------:R-:W2:Y:S01]  /*ffb0*/  LDL.LU R44, [R1+0x214] ;  /* 0x00021400012c7983 */ /* 0x000ea20000300800 */
[----:B------:R-:W-:-:S02]  /*ffc0*/  LEA.HI.X.SX32 R236, R40, R5, 0x1, P5 ;  /* 0x0000000528ec7211 */ /* 0x000fc400028f0eff */
[C---:B------:R-:W-:Y:S01]  /*ffd0*/  IADD3 R231, P3, PT, R7.reuse, R46, RZ ;  /* 0x0000002e07e77210 */ /* 0x040fe20007f7e0ff */
[----:B------:R-:W2:Y:S01]  /*ffe0*/  LDL.LU R40, [R1+0x218] ;  /* 0x0002180001287983 */ /* 0x000ea20000300800 */
[-C--:B------:R-:W-:Y:S02]  /*fff0*/  LEA.HI.X.SX32 R234, R42, R5.reuse, 0x1, P4 ;  /* 0x000000052aea7211 */ /* 0x080fe400020f0eff */
[----:B------:R-:W-:Y:S01]  /*10000*/  LEA.HI.X.SX32 R232, R46, R5, 0x1, P3 ;  /* 0x000000052ee87211 */ /* 0x000fe200018f0eff */
[----:B------:R-:W2:Y:S01]  /*10010*/  LDL.LU R42, [R1+0x21c] ;  /* 0x00021c00012a7983 */ /* 0x000ea20000300800 */
[----:B------:R-:W-:-:S03]  /*10020*/  IADD3 R229, P6, PT, R7, R48, RZ ;  /* 0x0000003007e57210 */ /* 0x000fc60007fde0ff */
[----:B------:R-:W2:Y:S01]  /*10030*/  LDL.LU R46, [R1+0x220] ;  /* 0x00022000012e7983 */ /* 0x000ea20000300800 */
[C---:B------:R-:W-:Y:S02]  /*10040*/  IADD3 R227, P5, PT, R7.reuse, R52, RZ ;  /* 0x0000003407e37210 */ /* 0x040fe40007fbe0ff */
[C---:B------:R-:W-:Y:S02]  /*10050*/  IADD3 R225, P4, PT, R7.reuse, R50, RZ ;  /* 0x0000003207e17210 */ /* 0x040fe40007f9e0ff */
[-C--:B------:R-:W-:Y:S02]  /*10060*/  LEA.HI.X.SX32 R230, R48, R5.reuse, 0x1, P6 ;  /* 0x0000000530e67211 */ /* 0x080fe400030f0eff */
[----:B------:R-:W2:Y:S01]  /*10070*/  LDL.LU R48, [R1+0x224] ;  /* 0x0002240001307983 */ /* 0x000ea20000300800 */
[-C--:B------:R-:W-:Y:S02]  /*10080*/  LEA.HI.X.SX32 R228, R52, R5.reuse, 0x1, P5 ;  /* 0x0000000534e47211 */ /* 0x080fe400028f0eff */
[----:B------:R-:W-:Y:S01]  /*10090*/  LEA.HI.X.SX32 R226, R50, R5, 0x1, P4 ;  /* 0x0000000532e27211 */ /* 0x000fe200020f0eff */
[----:B------:R-:W2:Y:S01]  /*100a0*/  LDL.LU R52, [R1+0x228] ;  /* 0x0002280001347983 */ /* 0x000ea20000300800 */
[----:B------:R-:W-:-:S03]  /*100b0*/  IADD3 R223, P3, PT, R7, R54, RZ ;  /* 0x0000003607df7210 */ /* 0x000fc60007f7e0ff */
[----:B------:R-:W2:Y:S01]  /*100c0*/  LDL.LU R50, [R1+0x22c] ;  /* 0x00022c0001327983 */ /* 0x000ea20000300800 */
[-C--:B------:R-:W-:Y:S02]  /*100d0*/  LEA.HI.X.SX32 R224, R54, R5.reuse, 0x1, P3 ;  /* 0x0000000536e07211 */ /* 0x080fe400018f0eff */
[C---:B------:R-:W-:Y:S01]  /*100e0*/  IADD3 R221, P6, PT, R7.reuse, R58, RZ ;  /* 0x0000003a07dd7210 */ /* 0x040fe20007fde0ff */
[----:B------:R-:W2:Y:S03]  /*100f0*/  LDL.LU R54, [R1+0x230] ;  /* 0x0002300001367983 */ /* 0x000ea60000300800 */
[----:B------:R-:W-:Y:S02]  /*10100*/  LEA.HI.X.SX32 R222, R58, R5, 0x1, P6 ;  /* 0x000000053ade7211 */ /* 0x000fe400030f0eff */
[----:B------:R-:W2:Y:S01]  /*10110*/  LDL.LU R58, [R1+0x234] ;  /* 0x00023400013a7983 */ /* 0x000ea20000300800 */
[----:B------:R-:W-:-:S04]  /*10120*/  IADD3 R219, P5, PT, R7, R60, RZ ;  /* 0x0000003c07db7210 */ /* 0x000fc80007fbe0ff */
[-C--:B------:R-:W-:Y:S02]  /*10130*/  LEA.HI.X.SX32 R220, R60, R5.reuse, 0x1, P5 ;  /* 0x000000053cdc7211 */ /* 0x080fe400028f0eff */
[----:B------:R-:W2:Y:S01]  /*10140*/  LDL.LU R60, [R1+0x238] ;  /* 0x00023800013c7983 */ /* 0x000ea20000300800 */
[C---:B---3--:R-:W-:Y:S02]  /*10150*/  IADD3 R217, P4, PT, R7.reuse, R34, RZ ;  /* 0x0000002207d97210 */ /* 0x048fe40007f9e0ff */
[----:B----4-:R-:W-:Y:S02]  /*10160*/  IADD3 R215, P3, PT, R7, R56, RZ ;  /* 0x0000003807d77210 */ /* 0x010fe40007f7e0ff */
[-C--:B------:R-:W-:Y:S02]  /*10170*/  LEA.HI.X.SX32 R218, R34, R5.reuse, 0x1, P4 ;  /* 0x0000000522da7211 */ /* 0x080fe400020f0eff */
[----:B------:R-:W3:Y:S01]  /*10180*/  LDL.LU R34, [R1+0x23c] ;  /* 0x00023c0001227983 */ /* 0x000ee20000300800 */
[----:B------:R-:W-:-:S03]  /*10190*/  LEA.HI.X.SX32 R216, R56, R5, 0x1, P3 ;  /* 0x0000000538d87211 */ /* 0x000fc600018f0eff */
[----:B------:R-:W4:Y:S01]  /*101a0*/  LDL.LU R56, [R1+0x240] ;  /* 0x0002400001387983 */ /* 0x000f220000300800 */
[----:B------:R-:W-:-:S04]  /*101b0*/  IADD3 R213, P6, PT, R7, R36, RZ ;  /* 0x0000002407d57210 */ /* 0x000fc80007fde0ff */
[-C--:B------:R-:W-:Y:S02]  /*101c0*/  LEA.HI.X.SX32 R214, R36, R5.reuse, 0x1, P6 ;  /* 0x0000000524d67211 */ /* 0x080fe400030f0eff */
[----:B------:R-:W4:Y:S01]  /*101d0*/  LDL.LU R36, [R1+0x244] ;  /* 0x0002440001247983 */ /* 0x000f220000300800 */
[C---:B--2---:R-:W-:Y:S02]  /*101e0*/  IADD3 R211, P5, PT, R7.reuse, R38, RZ ;  /* 0x0000002607d37210 */ /* 0x044fe40007fbe0ff */
[C---:B------:R-:W-:Y:S02]  /*101f0*/  IADD3 R209, P4, PT, R7.reuse, R44, RZ ;  /* 0x0000002c07d17210 */ /* 0x040fe40007f9e0ff */
[-C--:B------:R-:W-:Y:S02]  /*10200*/  LEA.HI.X.SX32 R212, R38, R5.reuse, 0x1, P5 ;  /* 0x0000000526d47211 */ /* 0x080fe400028f0eff */
[----:B------:R-:W-:Y:S01]  /*10210*/  IADD3 R207, P3, PT, R7, R40, RZ ;  /* 0x0000002807cf7210 */ /* 0x000fe20007f7e0ff */
[----:B------:R-:W2:Y:S01]  /*10220*/  LDL.LU R38, [R1+0x248] ;  /* 0x0002480001267983 */ /* 0x000ea20000300800 */
[----:B------:R-:W-:-:S02]  /*10230*/  LEA.HI.X.SX32 R210, R44, R5, 0x1, P4 ;  /* 0x000000052cd27211 */ /* 0x000fc400020f0eff */
[C---:B------:R-:W-:Y:S01]  /*10240*/  IADD3 R205, P6, PT, R7.reuse, R42, RZ ;  /* 0x0000002a07cd7210 */ /* 0x040fe20007fde0ff */
[----:B------:R-:W2:Y:S01]  /*10250*/  LDL.LU R44, [R1+0x24c] ;  /* 0x00024c00012c7983 */ /* 0x000ea20000300800 */
[-C--:B------:R-:W-:Y:S02]  /*10260*/  LEA.HI.X.SX32 R208, R40, R5.reuse, 0x1, P3 ;  /* 0x0000000528d07211 */ /* 0x080fe400018f0eff */
        /* <DEDUP_REMOVED lines=21> */
[----:B------:R-:W-:-:S03]  /*103c0*/  IADD3 R191, P3, PT, R7, R60, RZ ;  /* 0x0000003c07bf7210 */ /* 0x000fc60007f7e0ff */
[----:B------:R-:W2:Y:S01]  /*103d0*/  LDL.LU R62, [R1+0x270] ;  /* 0x00027000013e7983 */ /* 0x000ea20000300800 */
[-C--:B------:R-:W-:Y:S02]  /*103e0*/  LEA.HI.X.SX32 R192, R60, R5.reuse, 0x1, P3 ;  /* 0x000000053cc07211 */ /* 0x080fe400018f0eff */
        /* <DEDUP_REMOVED lines=24> */
[----:B------:R-:W2:Y:S04]  /*10570*/  LDL.LU R56, [R1+0x290] ;  /* 0x0002900001387983 */ /* 0x000ea80000300800 */
[----:B------:R-:W2:Y:S01]  /*10580*/  LDL.LU R46, [R1+0x294] ;  /* 0x00029400012e7983 */ /* 0x000ea20000300800 */
[C---:B------:R-:W-:Y:S02]  /*10590*/  IADD3 R169, P4, PT, R7.reuse, R50, RZ ;  /* 0x0000003207a97210 */ /* 0x040fe40007f9e0ff */
[----:B------:R-:W-:Y:S02]  /*105a0*/  LEA.HI.X.SX32 R174, R48, R5, 0x1, P6 ;  /* 0x0000000530ae7211 */ /* 0x000fe400030f0eff */
[----:B------:R-:W2:Y:S01]  /*105b0*/  LDL.LU R48, [R1+0x298] ;  /* 0x0002980001307983 */ /* 0x000ea20000300800 */
[----:B------:R-:W-:-:S02]  /*105c0*/  IADD3 R171, P5, PT, R7, R52, RZ ;  /* 0x0000003407ab7210 */ /* 0x000fc40007fbe0ff */
[-C--:B------:R-:W-:Y:S02]  /*105d0*/  LEA.HI.X.SX32 R170, R50, R5.reuse, 0x1, P4 ;  /* 0x0000000532aa7211 */ /* 0x080fe400020f0eff */
[----:B------:R-:W2:Y:S01]  /*105e0*/  LDL.LU R50, [R1+0x29c] ;  /* 0x00029c0001327983 */ /* 0x000ea20000300800 */
[C---:B------:R-:W-:Y:S02]  /*105f0*/  IADD3 R167, P3, PT, R7.reuse, R54, RZ ;  /* 0x0000003607a77210 */ /* 0x040fe40007f7e0ff */
[-C--:B------:R-:W-:Y:S02]  /*10600*/  LEA.HI.X.SX32 R172, R52, R5.reuse, 0x1, P5 ;  /* 0x0000000534ac7211 */ /* 0x080fe400028f0eff */
[----:B------:R-:W2:Y:S01]  /*10610*/  LDL.LU R52, [R1+0x2a0] ;  /* 0x0002a00001347983 */ /* 0x000ea20000300800 */
[-C--:B------:R-:W-:Y:S02]  /*10620*/  LEA.HI.X.SX32 R168, R54, R5.reuse, 0x1, P3 ;  /* 0x0000000536a87211 */ /* 0x080fe400018f0eff */
[----:B------:R-:W-:Y:S01]  /*10630*/  IADD3 R165, P6, PT, R7, R58, RZ ;  /* 0x0000003a07a57210 */ /* 0x000fe20007fde0ff */
[----:B------:R-:W2:Y:S03]  /*10640*/  LDL.LU R54, [R1+0x2a4] ;  /* 0x0002a40001367983 */ /* 0x000ea60000300800 */
[----:B------:R-:W-:-:S02]  /*10650*/  LEA.HI.X.SX32 R166, R58, R5, 0x1, P6 ;  /* 0x000000053aa67211 */ /* 0x000fc400030f0eff */
[----:B------:R-:W2:Y:S01]  /*10660*/  LDL.LU R58, [R1+0x2ac] ;  /* 0x0002ac00013a7983 */ /* 0x000ea20000300800 */
[----:B------:R-:W-:-:S04]  /*10670*/  IADD3 R163, P5, PT, R7, R62, RZ ;  /* 0x0000003e07a37210 */ /* 0x000fc80007fbe0ff */
[-C--:B------:R-:W-:Y:S02]  /*10680*/  LEA.HI.X.SX32 R164, R62, R5.reuse, 0x1, P5 ;  /* 0x000000053ea47211 */ /* 0x080fe400028f0eff */
[----:B------:R-:W2:Y:S01]  /*10690*/  LDL.LU R62, [R1+0x2b0] ;  /* 0x0002b000013e7983 */ /* 0x000ea20000300800 */
[C---:B---3--:R-:W-:Y:S02]  /*106a0*/  IADD3 R161, P4, PT, R7.reuse, R34, RZ ;  /* 0x0000002207a17210 */ /* 0x048fe40007f9e0ff */
[C---:B----4-:R-:W-:Y:S02]  /*106b0*/  IADD3 R159, P3, PT, R7.reuse, R60, RZ ;  /* 0x0000003c079f7210 */ /* 0x050fe40007f7e0ff */
[-C--:B------:R-:W-:Y:S02]  /*106c0*/  LEA.HI.X.SX32 R162, R34, R5.reuse, 0x1, P4 ;  /* 0x0000000522a27211 */ /* 0x080fe400020f0eff */
[----:B------:R-:W-:Y:S01]  /*106d0*/  LEA.HI.X.SX32 R160, R60, R5, 0x1, P3 ;  /* 0x000000053ca07211 */ /* 0x000fe200018f0eff */
[----:B------:R-:W3:Y:S01]  /*106e0*/  LDL.LU R34, [R1+0x2b4] ;  /* 0x0002b40001227983 */ /* 0x000ee20000300800 */
        /* <DEDUP_REMOVED lines=9> */
[C---:B------:R-:W-:Y:S02]  /*10780*/  IADD3 R149, P6, PT, R7.reuse, R42, RZ ;  /* 0x0000002a07957210 */ /* 0x040fe40007fde0ff */
[-C--:B------:R-:W-:Y:S02]  /*10790*/  LEA.HI.X.SX32 R152, R40, R5.reuse, 0x1, P3 ;  /* 0x0000000528987211 */ /* 0x080fe400018f0eff */
[----:B------:R-:W2:Y:S01]  /*107a0*/  LDL.LU R40, [R1+0x2c0] ;  /* 0x0002c00001287983 */ /* 0x000ea20000300800 */
[-C--:B------:R-:W-:Y:S02]  /*107b0*/  LEA.HI.X.SX32 R150, R42, R5.reuse, 0x1, P6 ;  /* 0x000000052a967211 */ /* 0x080fe400030f0eff */
[C---:B------:R-:W-:Y:S01]  /*107c0*/  IADD3 R145, P4, PT, R7.reuse, R46, RZ ;  /* 0x0000002e07917210 */ /* 0x040fe20007f9e0ff */
[----:B------:R-:W2:Y:S03]  /*107d0*/  LDL.LU R42, [R1+0x2c4] ;  /* 0x0002c400012a7983 */ /* 0x000ea60000300800 */
[----:B------:R-:W-:Y:S01]  /*107e0*/  LEA.HI.X.SX32 R146, R46, R5, 0x1, P4 ;  /* 0x000000052e927211 */ /* 0x000fe200020f0eff */
[----:B------:R-:W2:Y:S01]  /*107f0*/  LDL.LU R44, [R1+0x2c8] ;  /* 0x0002c800012c7983 */ /* 0x000ea20000300800 */
[----:B------:R-:W-:-:S03]  /*10800*/  IADD3 R143, P3, PT, R7, R48, RZ ;  /* 0x00000030078f7210 */ /* 0x000fc60007f7e0ff */
[----:B------:R-:W2:Y:S01]  /*10810*/  LDL.LU R46, [R1+0x2cc] ;  /* 0x0002cc00012e7983 */ /* 0x000ea20000300800 */
[C---:B------:R-:W-:Y:S02]  /*10820*/  IADD3 R147, P5, PT, R7.reuse, R56, RZ ;  /* 0x0000003807937210 */ /* 0x040fe40007fbe0ff */
[C---:B------:R-:W-:Y:S02]  /*10830*/  IADD3 R141, P6, PT, R7.reuse, R50, RZ ;  /* 0x00000032078d7210 */ /* 0x040fe40007fde0ff */
[-C--:B------:R-:W-:Y:S02]  /*10840*/  LEA.HI.X.SX32 R144, R48, R5.reuse, 0x1, P3 ;  /* 0x0000000530907211 */ /* 0x080fe400018f0eff */
[-C--:B------:R-:W-:Y:S01]  /*10850*/  LEA.HI.X.SX32 R148, R56, R5.reuse, 0x1, P5 ;  /* 0x0000000538947211 */ /* 0x080fe200028f0eff */
[----:B------:R-:W2:Y:S01]  /*10860*/  LDL.LU R48, [R1+0x2d0] ;  /* 0x0002d00001307983 */ /* 0x000ea20000300800 */
[----:B------:R-:W-:Y:S02]  /*10870*/  IADD3 R139, P5, PT, R7, R52, RZ ;  /* 0x00000034078b7210 */ /* 0x000fe40007fbe0ff */
[----:B------:R-:W-:-:S02]  /*10880*/  LEA.HI.X.SX32 R142, R50, R5, 0x1, P6 ;  /* 0x00000005328e7211 */ /* 0x000fc400030f0eff */
[----:B------:R-:W2:Y:S01]  /*10890*/  LDL.LU R50, [R1+0x2d4] ;  /* 0x0002d40001327983 */ /* 0x000ea20000300800 */
[C---:B------:R-:W-:Y:S02]  /*108a0*/  IADD3 R137, P4, PT, R7.reuse, R54, RZ ;  /* 0x0000003607897210 */ /* 0x040fe40007f9e0ff */
[-C--:B------:R-:W-:Y:S02]  /*108b0*/  LEA.HI.X.SX32 R140, R52, R5.reuse, 0x1, P5 ;  /* 0x00000005348c7211 */ /* 0x080fe400028f0eff */
[----:B------:R-:W2:Y:S01]  /*108c0*/  LDL.LU R52, [R1+0x2d8] ;  /* 0x0002d80001347983 */ /* 0x000ea20000300800 */
[-C--:B------:R-:W-:Y:S02]  /*108d0*/  LEA.HI.X.SX32 R138, R54, R5.reuse, 0x1, P4 ;  /* 0x00000005368a7211 */ /* 0x080fe400020f0eff */
[C---:B------:R-:W-:Y:S01]  /*108e0*/  IADD3 R135, P3, PT, R7.reuse, R58, RZ ;  /* 0x0000003a07877210 */ /* 0x040fe20007f7e0ff */
[----:B------:R-:W2:Y:S03]  /*108f0*/  LDL.LU R54, [R1+0x2dc] ;  /* 0x0002dc0001367983 */ /* 0x000ea60000300800 */
[----:B------:R-:W-:Y:S01]  /*10900*/  LEA.HI.X.SX32 R136, R58, R5, 0x1, P3 ;  /* 0x000000053a887211 */ /* 0x000fe200018f0eff */
[----:B------:R-:W2:Y:S04]  /*10910*/  LDL.LU R56, [R1+0x2e0] ;  /* 0x0002e00001387983 */ /* 0x000ea80000300800 */
[----:B------:R-:W2:Y:S04]  /*10920*/  LDL.LU R58, [R1+0x2e4] ;  /* 0x0002e400013a7983 */ /* 0x000ea80000300800 */
[----:B------:R-:W2:Y:S01]  /*10930*/  LDL.LU R60, [R1+0x2e8] ;  /* 0x0002e800013c7983 */ /* 0x000ea20000300800 */
[----:B------:R-:W-:-:S04]  /*10940*/  IADD3 R133, P6, PT, R7, R62, RZ ;  /* 0x0000003e07857210 */ /* 0x000fc80007fde0ff */
[----:B------:R-:W-:Y:S02]  /*10950*/  LEA.HI.X.SX32 R134, R62, R5, 0x1, P6 ;  /* 0x000000053e867211 */ /* 0x000fe400030f0eff */
[----:B------:R-:W2:Y:S04]  /*10960*/  LDL.LU R62, [R1+0x2ec] ;  /* 0x0002ec00013e7983 */ /* 0x000ea80000300800 */
[----:B------:R-:W2:Y:S04]  /*10970*/  LDL.LU R64, [R1+0x2f0] ;  /* 0x0002f00001407983 */ /* 0x000ea80000300800 */
[----:B------:R-:W2:Y:S04]  /*10980*/  LDL.LU R66, [R1+0x2f4] ;  /* 0x0002f40001427983 */ /* 0x000ea80000300800 */
[----:B------:R-:W2:Y:S04]  /*10990*/  LDL.LU R68, [R1+0x2f8] ;  /* 0x0002f80001447983 */ /* 0x000ea80000300800 */
[----:B------:R-:W2:Y:S04]  /*109a0*/  LDL.LU R70, [R1+0x2fc] ;  /* 0x0002fc0001467983 */ /* 0x000ea80000300800 */
[----:B------:R-:W2:Y:S01]  /*109b0*/  LDL.LU R92, [R1+0x300] ;  /* 0x00030000015c7983 */ /* 0x000ea20000300800 */
[----:B---3--:R-:W-:-:S03]  /*109c0*/  IADD3 R131, P5, PT, R7, R34, RZ ;  /* 0x0000002207837210 */ /* 0x008fc60007fbe0ff */
[----:B------:R-:W3:Y:S01]  /*109d0*/  LDL.LU R76, [R1+0x304] ;  /* 0x00030400014c7983 */ /* 0x000ee20000300800 */
[----:B------:R-:W-:-:S03]  /*109e0*/  LEA.HI.X.SX32 R132, R34, R5, 0x1, P5 ;  /* 0x0000000522847211 */ /* 0x000fc600028f0eff */
[----:B------:R-:W3:Y:S04]  /*109f0*/  LDL.LU R74, [R1+0x308] ;  /* 0x00030800014a7983 */ /* 0x000ee80000300800 */
[----:B------:R-:W3:Y:S01]  /*10a00*/  LDL.LU R72, [R1+0x30c] ;  /* 0x00030c0001487983 */ /* 0x000ee20000300800 */
[----:B----4-:R-:W-:-:S04]  /*10a10*/  IADD3 R129, P4, PT, R7, R36, RZ ;  /* 0x0000002407817210 */ /* 0x010fc80007f9e0ff */
[----:B------:R-:W-:Y:S02]  /*10a20*/  LEA.HI.X.SX32 R130, R36, R5, 0x1, P4 ;  /* 0x0000000524827211 */ /* 0x000fe400020f0eff */
[----:B--2---:R-:W-:-:S04]  /*10a30*/  IADD3 R125, P3, PT, R7, R38, RZ ;  /* 0x00000026077d7210 */ /* 0x004fc80007f7e0ff */
[-C--:B------:R-:W-:Y:S02]  /*10a40*/  LEA.HI.X.SX32 R128, R38, R5.reuse, 0x1, P3 ;  /* 0x0000000526807211 */ /* 0x080fe400018f0eff */
[C---:B------:R-:W-:Y:S02]  /*10a50*/  IADD3 R32, P6, PT, R7.reuse, R40, RZ ;  /* 0x0000002807207210 */ /* 0x040fe40007fde0ff */
[C---:B------:R-:W-:Y:S02]  /*10a60*/  IADD3 R34, P5, PT, R7.reuse, R42, RZ ;  /* 0x0000002a07227210 */ /* 0x040fe40007fbe0ff */
[----:B------:R-:W-:Y:S02]  /*10a70*/  LEA.HI.X.SX32 R124, R40, R5, 0x1, P6 ;  /* 0x00000005287c7211 */ /* 0x000fe400030f0eff */
[----:B------:R-:W-:-:S04]  /*10a80*/  IADD3 R38, P3, PT, R7, R46, RZ ;  /* 0x0000002e07267210 */ /* 0x000fc80007f7e0ff */
[-C--:B-1----:R-:W-:Y:S02]  /*10a90*/  LEA.HI.X.SX32 R0, R46, R5.reuse, 0x1, P3 ;  /* 0x000000052e007211 */ /* 0x082fe400018f0eff */
[C---:B------:R-:W-:Y:S02]  /*10aa0*/  IADD3 R36, P4, PT, R7.reuse, R44, RZ ;  /* 0x0000002c07247210 */ /* 0x040fe40007f9e0ff */
[C---:B------:R-:W-:Y:S02]  /*10ab0*/  IADD3 R40, P6, PT, R7.reuse, R48, RZ ;  /* 0x0000003007287210 */ /* 0x040fe40007fde0ff */
[-C--:B------:R-:W-:Y:S01]  /*10ac0*/  LEA.HI.X.SX32 R126, R42, R5.reuse, 0x1, P5 ;  /* 0x000000052a7e7211 */ /* 0x080fe200028f0eff */
[----:B------:R1:W-:Y:S01]  /*10ad0*/  STL [R1+0xb0], R0 ;  /* 0x0000b00001007387 */ /* 0x0003e20000100800 */
[----:B------:R-:W-:Y:S02]  /*10ae0*/  IADD3 R42, P5, PT, R7, R50, RZ ;  /* 0x00000032072a7210 */ /* 0x000fe40007fbe0ff */
[----:B------:R-:W-:-:S02]  /*10af0*/  LEA.HI.X.SX32 R127, R44, R5, 0x1, P4 ;  /* 0x000000052c7f7211 */ /* 0x000fc400020f0eff */
[-C--:B------:R-:W-:Y:S02]  /*10b00*/  LEA.HI.X.SX32 R2, R50, R5.reuse, 0x1, P5 ;  /* 0x0000000532027211 */ /* 0x080fe400028f0eff */
[C---:B------:R-:W-:Y:S02]  /*10b10*/  IADD3 R44, P4, PT, R7.reuse, R52, RZ ;  /* 0x00000034072c7210 */ /* 0x040fe40007f9e0ff */
[----:B-1----:R-:W-:Y:S02]  /*10b20*/  LEA.HI.X.SX32 R0, R48, R5, 0x1, P6 ;  /* 0x0000000530007211 */ /* 0x002fe400030f0eff */
[----:B------:R-:W-:-:S03]  /*10b30*/  IADD3 R46, P3, PT, R7, R54, RZ ;  /* 0x00000036072e7210 */ /* 0x000fc60007f7e0ff */
[----:B------:R1:W-:Y:S01]  /*10b40*/  STL [R1+0xb4], R0 ;  /* 0x0000b40001007387 */ /* 0x0003e20000100800 */
[----:B------:R-:W-:-:S03]  /*10b50*/  IADD3 R48, P6, PT, R7, R56, RZ ;  /* 0x0000003807307210 */ /* 0x000fc60007fde0ff */
[----:B------:R2:W-:Y:S01]  /*10b60*/  STL [R1+0xb8], R2 ;  /* 0x0000b80201007387 */ /* 0x0005e20000100800 */
[----:B------:R-:W-:Y:S02]  /*10b70*/  IADD3 R50, P5, PT, R7, R58, RZ ;  /* 0x0000003a07327210 */ /* 0x000fe40007fbe0ff */
[-C--:B-1----:R-:W-:Y:S02]  /*10b80*/  LEA.HI.X.SX32 R0, R52, R5.reuse, 0x1, P4 ;  /* 0x0000000534007211 */ /* 0x082fe400020f0eff */
[----:B--2---:R-:W-:-:S03]  /*10b90*/  LEA.HI.X.SX32 R2, R54, R5, 0x1, P3 ;  /* 0x0000000536027211 */ /* 0x004fc600018f0eff */
[----:B------:R1:W-:Y:S01]  /*10ba0*/  STL [R1+0xbc], R0 ;  /* 0x0000bc0001007387 */ /* 0x0003e20000100800 */
[----:B------:R-:W-:-:S03]  /*10bb0*/  IADD3 R52, P4, PT, R7, R60, RZ ;  /* 0x0000003c07347210 */ /* 0x000fc60007f9e0ff */
[----:B------:R2:W-:Y:S01]  /*10bc0*/  STL [R1+0xc0], R2 ;  /* 0x0000c00201007387 */ /* 0x0005e20000100800 */
[-C--:B-1----:R-:W-:Y:S02]  /*10bd0*/  LEA.HI.X.SX32 R0, R56, R5.reuse, 0x1, P6 ;  /* 0x0000000538007211 */ /* 0x082fe400030f0eff */
[----:B--2---:R-:W-:-:S03]  /*10be0*/  LEA.HI.X.SX32 R2, R58, R5, 0x1, P5 ;  /* 0x000000053a027211 */ /* 0x004fc600028f0eff */
[----:B------:R1:W-:Y:S04]  /*10bf0*/  STL [R1+0xc4], R0 ;  /* 0x0000c40001007387 */ /* 0x0003e80000100800 */
[----:B------:R2:W-:Y:S04]  /*10c00*/  STL [R1+0xc8], R2 ;  /* 0x0000c80201007387 */ /* 0x0005e80000100800 */
[----:B------:R-:W4:Y:S01]  /*10c10*/  LDL.LU R112, [R1+0x310] ;  /* 0x0003100001707983 */ /* 0x000f220000300800 */
[----:B-1----:R-:W-:-:S03]  /*10c20*/  LEA.HI.X.SX32 R0, R60, R5, 0x1, P4 ;  /* 0x000000053c007211 */ /* 0x002fc600020f0eff */
[----:B------:R-:W4:Y:S04]  /*10c30*/  LDL.LU R108, [R1+0x314] ;  /* 0x00031400016c7983 */ /* 0x000f280000300800 */
[----:B------:R1:W-:Y:S04]  /*10c40*/  STL [R1+0xcc], R0 ;  /* 0x0000cc0001007387 */ /* 0x0003e80000100800 */
[----:B------:R-:W4:Y:S01]  /*10c50*/  LDL.LU R80, [R1+0x318] ;  /* 0x0003180001507983 */ /* 0x000f220000300800 */
[C---:B------:R-:W-:Y:S02]  /*10c60*/  IADD3 R54, P3, PT, R7.reuse, R62, RZ ;  /* 0x0000003e07367210 */ /* 0x040fe40007f7e0ff */
[----:B------:R-:W-:-:S02]  /*10c70*/  IADD3 R56, P6, PT, R7, R64, RZ ;  /* 0x0000004007387210 */ /* 0x000fc40007fde0ff */
[-C--:B--2---:R-:W-:Y:S02]  /*10c80*/  LEA.HI.X.SX32 R2, R62, R5.reuse, 0x1, P3 ;  /* 0x000000053e027211 */ /* 0x084fe400018f0eff */
[C---:B------:R-:W-:Y:S02]  /*10c90*/  IADD3 R58, P5, PT, R7.reuse, R66, RZ ;  /* 0x00000042073a7210 */ /* 0x040fe40007fbe0ff */
[-C--:B-1----:R-:W-:Y:S01]  /*10ca0*/  LEA.HI.X.SX32 R0, R64, R5.reuse, 0x1, P6 ;  /* 0x0000000540007211 */ /* 0x082fe200030f0eff */
[----:B------:R1:W-:Y:S01]  /*10cb0*/  STL [R1+0xd0], R2 ;  /* 0x0000d00201007387 */ /* 0x0003e20000100800 */
[C---:B------:R-:W-:Y:S02]  /*10cc0*/  IADD3 R60, P4, PT, R7.reuse, R68, RZ ;  /* 0x00000044073c7210 */ /* 0x040fe40007f9e0ff */
[----:B------:R-:W-:Y:S01]  /*10cd0*/  IADD3 R62, P3, PT, R7, R70, RZ ;  /* 0x00000046073e7210 */ /* 0x000fe20007f7e0ff */
[----:B------:R2:W-:Y:S01]  /*10ce0*/  STL [R1+0xd4], R0 ;  /* 0x0000d40001007387 */ /* 0x0005e20000100800 */
[----:B-1----:R-:W-:-:S02]  /*10cf0*/  LEA.HI.X.SX32 R2, R66, R5, 0x1, P5 ;  /* 0x0000000542027211 */ /* 0x002fc400028f0eff */
[----:B--2---:R-:W-:-:S03]  /*10d00*/  LEA.HI.X.SX32 R0, R68, R5, 0x1, P4 ;  /* 0x0000000544007211 */ /* 0x004fc600020f0eff */
[----:B------:R1:W-:Y:S01]  /*10d10*/  STL [R1+0xd8], R2 ;  /* 0x0000d80201007387 */ /* 0x0003e20000100800 */
[----:B------:R-:W-:-:S03]  /*10d20*/  IADD3 R64, P6, PT, R7, R92, RZ ;  /* 0x0000005c07407210 */ /* 0x000fc60007fde0ff */
[----:B------:R-:W2:Y:S01]  /*10d30*/  LDL.LU R86, [R1+0x31c] ;  /* 0x00031c0001567983 */ /* 0x000ea20000300800 */
[----:B---3--:R-:W-:-:S03]  /*10d40*/  IADD3 R66, P5, PT, R7, R76, RZ ;  /* 0x0000004c07427210 */ /* 0x008fc60007fbe0ff */
[----:B------:R-:W3:Y:S01]  /*10d50*/  LDL.LU R88, [R1+0x320] ;  /* 0x0003200001587983 */ /* 0x000ee20000300800 */
[----:B-1----:R-:W-:-:S03]  /*10d60*/  LEA.HI.X.SX32 R2, R70, R5, 0x1, P3 ;  /* 0x0000000546027211 */ /* 0x002fc600018f0eff */
[----:B------:R1:W-:Y:S01]  /*10d70*/  STL [R1+0xdc], R0 ;  /* 0x0000dc0001007387 */ /* 0x0003e20000100800 */
[----:B------:R-:W-:-:S03]  /*10d80*/  IADD3 R68, P4, PT, R7, R74, RZ ;  /* 0x0000004a07447210 */ /* 0x000fc60007f9e0ff */
[----:B------:R-:W3:Y:S01]  /*10d90*/  LDL.LU R84, [R1+0x324] ;  /* 0x0003240001547983 */ /* 0x000ee20000300800 */
[----:B------:R-:W-:Y:S02]  /*10da0*/  IADD3 R70, P3, PT, R7, R72, RZ ;  /* 0x0000004807467210 */ /* 0x000fe40007f7e0ff */
[-C--:B------:R-:W-:Y:S01]  /*10db0*/  LEA.HI.X.SX32 R3, R76, R5.reuse, 0x1, P5 ;  /* 0x000000054c037211 */ /* 0x080fe200028f0eff */
[----:B------:R1:W-:Y:S02]  /*10dc0*/  STL [R1+0xe0], R2 ;  /* 0x0000e00201007387 */ /* 0x0003e40000100800 */
[-C--:B-1----:R-:W-:Y:S02]  /*10dd0*/  LEA.HI.X.SX32 R0, R92, R5.reuse, 0x1, P6 ;  /* 0x000000055c007211 */ /* 0x082fe400030f0eff */
[----:B------:R-:W3:Y:S04]  /*10de0*/  LDL.LU R94, [R1+0x328] ;  /* 0x00032800015e7983 */ /* 0x000ee80000300800 */
[----:B------:R-:W3:Y:S01]  /*10df0*/  LDL.LU R90, [R1+0x32c] ;  /* 0x00032c00015a7983 */ /* 0x000ee20000300800 */
[----:B------:R-:W-:-:S03]  /*10e00*/  LEA.HI.X.SX32 R2, R74, R5, 0x1, P4 ;  /* 0x000000054a027211 */ /* 0x000fc600020f0eff */
[----:B------:R1:W-:Y:S04]  /*10e10*/  STL [R1+0xe4], R0 ;  /* 0x0000e40001007387 */ /* 0x0003e80000100800 */
[----:B------:R-:W3:Y:S04]  /*10e20*/  LDL.LU R92, [R1+0x330] ;  /* 0x00033000015c7983 */ /* 0x000ee80000300800 */
[----:B------:R4:W-:Y:S01]  /*10e30*/  STL [R1+0xe8], R3 ;  /* 0x0000e80301007387 */ /* 0x0009e20000100800 */
[----:B-1----:R-:W-:-:S03]  /*10e40*/  LEA.HI.X.SX32 R0, R72, R5, 0x1, P3 ;  /* 0x0000000548007211 */ /* 0x002fc600018f0eff */
[----:B------:R-:W3:Y:S04]  /*10e50*/  LDL.LU R98, [R1+0x334] ;  /* 0x0003340001627983 */ /* 0x000ee80000300800 */
[----:B------:R1:W-:Y:S04]  /*10e60*/  STL [R1+0xec], R2 ;  /* 0x0000ec0201007387 */ /* 0x0003e80000100800 */
[----:B------:R-:W3:Y:S04]  /*10e70*/  LDL.LU R100, [R1+0x338] ;  /* 0x0003380001647983 */ /* 0x000ee80000300800 */
[----:B------:R1:W-:Y:S04]  /*10e80*/  STL [R1+0xf0], R0 ;  /* 0x0000f00001007387 */ /* 0x0003e80000100800 */
[----:B------:R-:W3:Y:S04]  /*10e90*/  LDL.LU R96, [R1+0x33c] ;  /* 0x00033c0001607983 */ /* 0x000ee80000300800 */
[----:B------:R-:W3:Y:S04]  /*10ea0*/  LDL.LU R106, [R1+0x340] ;  /* 0x00034000016a7983 */ /* 0x000ee80000300800 */
[----:B------:R-:W3:Y:S04]  /*10eb0*/  LDL.LU R102, [R1+0x344] ;  /* 0x0003440001667983 */ /* 0x000ee80000300800 */
[----:B------:R-:W3:Y:S01]  /*10ec0*/  LDL.LU R104, [R1+0x348] ;  /* 0x0003480001687983 */ /* 0x000ee20000300800 */
[----:B----4-:R-:W-:-:S02]  /*10ed0*/  IADD3 R72, P3, PT, R7, R112, RZ ;  /* 0x0000007007487210 */ /* 0x010fc40007f7e0ff */
[C---:B------:R-:W-:Y:S02]  /*10ee0*/  IADD3 R74, P4, PT, R7.reuse, R108, RZ ;  /* 0x0000006c074a7210 */ /* 0x040fe40007f9e0ff */
[-C--:B------:R-:W-:Y:S02]  /*10ef0*/  LEA.HI.X.SX32 R3, R112, R5.reuse, 0x1, P3 ;  /* 0x0000000570037211 */ /* 0x080fe400018f0eff */
[-C--:B-1----:R-:W-:Y:S02]  /*10f00*/  LEA.HI.X.SX32 R2, R108, R5.reuse, 0x1, P4 ;  /* 0x000000056c027211 */ /* 0x082fe400020f0eff */
[C---:B------:R-:W-:Y:S01]  /*10f10*/  IADD3 R76, P5, PT, R7.reuse, R80, RZ ;  /* 0x00000050074c7210 */ /* 0x040fe20007fbe0ff */
[----:B------:R1:W-:Y:S03]  /*10f20*/  STL [R1+0xf4], R3 ;  /* 0x0000f40301007387 */ /* 0x0003e60000100800 */
[----:B------:R-:W-:Y:S01]  /*10f30*/  LEA.HI.X.SX32 R0, R80, R5, 0x1, P5 ;  /* 0x0000000550007211 */ /* 0x000fe200028f0eff */
[----:B------:R-:W4:Y:S04]  /*10f40*/  LDL.LU R110, [R1+0x34c] ;  /* 0x00034c00016e7983 */ /* 0x000f280000300800 */
[----:B------:R1:W-:Y:S04]  /*10f50*/  STL [R1+0xf8], R2 ;  /* 0x0000f80201007387 */ /* 0x0003e80000100800 */
[----:B------:R-:W4:Y:S04]  /*10f60*/  LDL.LU R112, [R1+0x350] ;  /* 0x0003500001707983 */ /* 0x000f280000300800 */
[----:B------:R1:W-:Y:S04]  /*10f70*/  STL [R1+0xfc], R0 ;  /* 0x0000fc0001007387 */ /* 0x0003e80000100800 */
[----:B------:R-:W4:Y:S04]  /*10f80*/  LDL.LU R108, [R1+0x354] ;  /* 0x00035400016c7983 */ /* 0x000f280000300800 */
[----:B------:R-:W4:Y:S04]  /*10f90*/  LDL.LU R4, [R1+0x358] ;  /* 0x0003580001047983 */ /* 0x000f280000300800 */
[----:B------:R-:W4:Y:S04]  /*10fa0*/  LDL.LU R118, [R1+0x35c] ;  /* 0x00035c0001767983 */ /* 0x000f280000300800 */
[----:B------:R-:W4:Y:S04]  /*10fb0*/  LDL.LU R116, [R1+0x360] ;  /* 0x0003600001747983 */ /* 0x000f280000300800 */
[----:B------:R-:W4:Y:S01]  /*10fc0*/  LDL.LU R123, [R1+0x364] ;  /* 0x00036400017b7983 */ /* 0x000f220000300800 */
[----:B--2---:R-:W-:-:S02]  /*10fd0*/  IADD3 R78, P3, PT, R7, R86, RZ ;  /* 0x00000056074e7210 */ /* 0x004fc40007f7e0ff */
[C---:B---3--:R-:W-:Y:S02]  /*10fe0*/  IADD3 R80, P4, PT, R7.reuse, R88, RZ ;  /* 0x0000005807507210 */ /* 0x048fe40007f9e0ff */
[C---:B------:R-:W-:Y:S02]  /*10ff0*/  IADD3 R82, P5, PT, R7.reuse, R84, RZ ;  /* 0x0000005407527210 */ /* 0x040fe40007fbe0ff */
[-C--:B-1----:R-:W-:Y:S02]  /*11000*/  LEA.HI.X.SX32 R3, R86, R5.reuse, 0x1, P3 ;  /* 0x0000000556037211 */ /* 0x082fe400018f0eff */
[-C--:B------:R-:W-:Y:S02]  /*11010*/  LEA.HI.X.SX32 R2, R88, R5.reuse, 0x1, P4 ;  /* 0x0000000558027211 */ /* 0x080fe400020f0eff */
[----:B------:R-:W-:Y:S02]  /*11020*/  LEA.HI.X.SX32 R0, R84, R5, 0x1, P5 ;  /* 0x0000000554007211 */ /* 0x000fe400028f0eff */
[C---:B------:R-:W-:Y:S01]  /*11030*/  IADD3 R84, P3, PT, R7.reuse, R94, RZ ;  /* 0x0000005e07547210 */ /* 0x040fe20007f7e0ff */
[----:B------:R1:W-:Y:S01]  /*11040*/  STL [R1+0x100], R3 ;  /* 0x0001000301007387 */ /* 0x0003e20000100800 */
[----:B------:R-:W-:-:S03]  /*11050*/  IADD3 R86, P4, PT, R7, R90, RZ ;  /* 0x0000005a07567210 */ /* 0x000fc60007f9e0ff */
[----:B------:R2:W-:Y:S01]  /*11060*/  STL [R1+0x104], R2 ;  /* 0x0001040201007387 */ /* 0x0005e20000100800 */
[----:B------:R-:W-:-:S03]  /*11070*/  IADD3 R88, P5, PT, R7, R92, RZ ;  /* 0x0000005c07587210 */ /* 0x000fc60007fbe0ff */
[----:B------:R3:W-:Y:S01]  /*11080*/  STL [R1+0x108], R0 ;  /* 0x0001080001007387 */ /* 0x0007e20000100800 */
[-C--:B-1----:R-:W-:Y:S02]  /*11090*/  LEA.HI.X.SX32 R3, R94, R5.reuse, 0x1, P3 ;  /* 0x000000055e037211 */ /* 0x082fe400018f0eff */
[-C--:B--2---:R-:W-:Y:S02]  /*110a0*/  LEA.HI.X.SX32 R2, R90, R5.reuse, 0x1, P4 ;  /* 0x000000055a027211 */ /* 0x084fe400020f0eff */
[C---:B------:R-:W-:Y:S02]  /*110b0*/  IADD3 R90, P3, PT, R7.reuse, R98, RZ ;  /* 0x00000062075a7210 */ /* 0x040fe40007f7e0ff */
[----:B---3--:R-:W-:Y:S01]  /*110c0*/  LEA.HI.X.SX32 R0, R92, R5, 0x1, P5 ;  /* 0x000000055c007211 */ /* 0x008fe200028f0eff */
[----:B------:R1:W-:Y:S01]  /*110d0*/  STL [R1+0x10c], R3 ;  /* 0x00010c0301007387 */ /* 0x0003e20000100800 */
[----:B------:R-:W-:-:S03]  /*110e0*/  IADD3 R92, P4, PT, R7, R100, RZ ;  /* 0x00000064075c7210 */ /* 0x000fc60007f9e0ff */
[----:B------:R2:W-:Y:S04]  /*110f0*/  STL [R1+0x110], R2 ;  /* 0x0001100201007387 */ /* 0x0005e80000100800 */
[----:B------:R3:W-:Y:S01]  /*11100*/  STL [R1+0x114], R0 ;  /* 0x0001140001007387 */ /* 0x0007e20000100800 */
[-C--:B-1----:R-:W-:Y:S02]  /*11110*/  LEA.HI.X.SX32 R3, R98, R5.reuse, 0x1, P3 ;  /* 0x0000000562037211 */ /* 0x082fe400018f0eff */
[----:B------:R-:W-:Y:S02]  /*11120*/  IADD3 R94, P5, PT, R7, R96, RZ ;  /* 0x00000060075e7210 */ /* 0x000fe40007fbe0ff */
[-C--:B--2---:R-:W-:Y:S01]  /*11130*/  LEA.HI.X.SX32 R2, R100, R5.reuse, 0x1, P4 ;  /* 0x0000000564027211 */ /* 0x084fe200020f0eff */
[----:B------:R1:W-:Y:S01]  /*11140*/  STL [R1+0x118], R3 ;  /* 0x0001180301007387 */ /* 0x0003e20000100800 */
[----:B---3--:R-:W-:-:S02]  /*11150*/  LEA.HI.X.SX32 R0, R96, R5, 0x1, P5 ;  /* 0x0000000560007211 */ /* 0x008fc400028f0eff */
[C---:B------:R-:W-:Y:S02]  /*11160*/  IADD3 R96, P3, PT, R7.reuse, R106, RZ ;  /* 0x0000006a07607210 */ /* 0x040fe40007f7e0ff */
[C---:B------:R-:W-:Y:S01]  /*11170*/  IADD3 R98, P4, PT, R7.reuse, R102, RZ ;  /* 0x0000006607627210 */ /* 0x040fe20007f9e0ff */
[----:B------:R2:W-:Y:S01]  /*11180*/  STL [R1+0x11c], R2 ;  /* 0x00011c0201007387 */ /* 0x0005e20000100800 */
[----:B------:R-:W-:Y:S02]  /*11190*/  IADD3 R100, P5, PT, R7, R104, RZ ;  /* 0x0000006807647210 */ /* 0x000fe40007fbe0ff */
[-C--:B-1----:R-:W-:Y:S01]  /*111a0*/  LEA.HI.X.SX32 R3, R106, R5.reuse, 0x1, P3 ;  /* 0x000000056a037211 */ /* 0x082fe200018f0eff */
[----:B------:R1:W-:Y:S01]  /*111b0*/  STL [R1+0x120], R0 ;  /* 0x0001200001007387 */ /* 0x0003e20000100800 */
[-C--:B--2---:R-:W-:Y:S02]  /*111c0*/  LEA.HI.X.SX32 R2, R104, R5.reuse, 0x1, P5 ;  /* 0x0000000568027211 */ /* 0x084fe400028f0eff */
[----:B-1----:R-:W-:Y:S01]  /*111d0*/  LEA.HI.X.SX32 R0, R102, R5, 0x1, P4 ;  /* 0x0000000566007211 */ /* 0x002fe200020f0eff */
[----:B------:R-:W-:Y:S04]  /*111e0*/  STL [R1+0x124], R3 ;  /* 0x0001240301007387 */ /* 0x000fe80000100800 */
[----:B------:R1:W-:Y:S01]  /*111f0*/  STL [R1+0x128], R0 ;  /* 0x0001280001007387 */ /* 0x0003e20000100800 */
[----:B------:R-:W-:-:S02]  /*11200*/  SHF.L.U64.HI R113, R101, 0x2, R113 ;  /* 0x0000000265717819 */ /* 0x000fc40000010271 */
[C---:B------:R-:W-:Y:S01]  /*11210*/  SHF.L.U64.HI R73, R71.reuse, 0x2, R73 ;  /* 0x0000000247497819 */ /* 0x040fe20000010249 */
[----:B------:R-:W-:Y:S01]  /*11220*/  IMAD.SHL.U32 R71, R71, 0x4, RZ ;  /* 0x0000000447477824 */ /* 0x000fe200078e00ff */
        /* <DEDUP_REMOVED lines=18> */
[----:B------:R-:W-:-:S02]  /*11350*/  SHF.L.U64.HI R33, R31, 0x2, R33 ;  /* 0x000000021f217819 */ /* 0x000fc40000010221 */
[----:B----4-:R-:W-:-:S04]  /*11360*/  IADD3 R102, P3, PT, R7, R110, RZ ;  /* 0x0000006e07667210 */ /* 0x010fc80007f7e0ff */
[----:B-1----:R-:W-:Y:S02]  /*11370*/  LEA.HI.X.SX32 R0, R110, R5, 0x1, P3 ;  /* 0x000000056e007211 */ /* 0x002fe400018f0eff */
[----:B------:R-:W-:-:S04]  /*11380*/  IADD3 R104, P4, PT, R7, R112, RZ ;  /* 0x0000007007687210 */ /* 0x000fc80007f9e0ff */
[----:B------:R-:W-:Y:S02]  /*11390*/  LEA.HI.X.SX32 R122, R112, R5, 0x1, P4 ;  /* 0x00000005707a7211 */ /* 0x000fe400020f0eff */
[----:B------:R-:W-:-:S04]  /*113a0*/  IADD3 R106, P5, PT, R7, R108, RZ ;  /* 0x0000006c076a7210 */ /* 0x000fc80007fbe0ff */
[----:B------:R-:W-:Y:S02]  /*113b0*/  LEA.HI.X.SX32 R3, R108, R5, 0x1, P5 ;  /* 0x000000056c037211 */ /* 0x000fe400028f0eff */
[C---:B------:R-:W-:Y:S02]  /*113c0*/  IADD3 R108, P3, PT, R7.reuse, R4, RZ ;  /* 0x00000004076c7210 */ /* 0x040fe40007f7e0ff */
[C---:B------:R-:W-:Y:S02]  /*113d0*/  IADD3 R110, P4, PT, R7.reuse, R118, RZ ;  /* 0x00000076076e7210 */ /* 0x040fe40007f9e0ff */
[C---:B------:R-:W-:Y:S02]  /*113e0*/  IADD3 R112, P5, PT, R7.reuse, R116, RZ ;  /* 0x0000007407707210 */ /* 0x040fe40007fbe0ff */
[----:B------:R-:W-:Y:S02]  /*113f0*/  IADD3 R114, P6, PT, R7, R123, RZ ;  /* 0x0000007b07727210 */ /* 0x000fe40007fde0ff */
[----:B------:R-:W-:-:S02]  /*11400*/  SHF.L.U64.HI R7, R8, 0x2, R119 ;  /* 0x0000000208077819 */ /* 0x000fc40000010277 */
[C---:B------:R-:W-:Y:S01]  /*11410*/  SHF.L.U64.HI R119, R111.reuse, 0x2, R117 ;  /* 0x000000026f777819 */ /* 0x040fe20000010275 */
[----:B------:R-:W-:Y:S01]  /*11420*/  IMAD.SHL.U32 R117, R111, 0x4, RZ ;  /* 0x000000046f757824 */ /* 0x000fe200078e00ff */
[C---:B------:R-:W-:Y:S01]  /*11430*/  SHF.L.U64.HI R111, R105.reuse, 0x2, R115 ;  /* 0x00000002696f7819 */ /* 0x040fe20000010273 */
[----:B------:R-:W-:Y:S02]  /*11440*/  IMAD.SHL.U32 R105, R105, 0x4, RZ ;  /* 0x0000000469697824 */ /* 0x000fe400078e00ff */
[----:B------:R-:W-:Y:S04]  /*11450*/  STL [R1+0xac], R119 ;  /* 0x0000ac7701007387 */ /* 0x000fe80000100800 */
[----:B------:R-:W-:Y:S04]  /*11460*/  STL [R1+0xa8], R117 ;  /* 0x0000a87501007387 */ /* 0x000fe80000100800 */
[----:B------:R1:W-:Y:S04]  /*11470*/  STL [R1+0xa4], R111 ;  /* 0x0000a46f01007387 */ /* 0x0003e80000100800 */
[----:B------:R2:W-:Y:S01]  /*11480*/  STL [R1+0xa0], R105 ;  /* 0x0000a06901007387 */ /* 0x0005e20000100800 */
[----:B-1----:R-:W-:-:S02]  /*11490*/  IMAD.SHL.U32 R111, R101, 0x4, RZ ;  /* 0x00000004656f7824 */ /* 0x002fc400078e00ff */
[C---:B------:R-:W-:Y:S01]  /*114a0*/  IMAD.SHL.U32 R101, R97.reuse, 0x4, RZ ;  /* 0x0000000461657824 */ /* 0x040fe200078e00ff */
[----:B--2---:R-:W-:Y:S01]  /*114b0*/  SHF.L.U64.HI R105, R97, 0x2, R109 ;  /* 0x0000000261697819 */ /* 0x004fe2000001026d */
[----:B------:R-:W-:Y:S01]  /*114c0*/  STL [R1+0x9c], R113 ;  /* 0x00009c7101007387 */ /* 0x000fe20000100800 */
[C---:B------:R-:W-:Y:S01]  /*114d0*/  SHF.L.U64.HI R97, R93.reuse, 0x2, R107 ;  /* 0x000000025d617819 */ /* 0x040fe2000001026b */
[----:B------:R-:W-:Y:S02]  /*114e0*/  IMAD.SHL.U32 R93, R93, 0x4, RZ ;  /* 0x000000045d5d7824 */ /* 0x000fe400078e00ff */
[----:B------:R-:W-:Y:S04]  /*114f0*/  STL [R1+0x98], R111 ;  /* 0x0000986f01007387 */ /* 0x000fe80000100800 */
[----:B------:R-:W-:Y:S04]  /*11500*/  STL [R1+0x94], R105 ;  /* 0x0000946901007387 */ /* 0x000fe80000100800 */
[----:B------:R1:W-:Y:S04]  /*11510*/  STL [R1+0x90], R101 ;  /* 0x0000906501007387 */ /* 0x0003e80000100800 */
[----:B------:R2:W-:Y:S04]  /*11520*/  STL [R1+0x8c], R97 ;  /* 0x00008c6101007387 */ /* 0x0005e80000100800 */
[----:B------:R3:W-:Y:S01]  /*11530*/  STL [R1+0x88], R93 ;  /* 0x0000885d01007387 */ /* 0x0007e20000100800 */
[C---:B-1----:R-:W-:Y:S01]  /*11540*/  SHF.L.U64.HI R101, R89.reuse, 0x2, R103 ;  /* 0x0000000259657819 */ /* 0x042fe20000010267 */
[----:B--2---:R-:W-:-:S02]  /*11550*/  IMAD.SHL.U32 R97, R89, 0x4, RZ ;  /* 0x0000000459617824 */ /* 0x004fc400078e00ff */
[C---:B------:R-:W-:Y:S01]  /*11560*/  IMAD.SHL.U32 R89, R87.reuse, 0x4, RZ ;  /* 0x0000000457597824 */ /* 0x040fe200078e00ff */
[----:B---3--:R-:W-:Y:S01]  /*11570*/  SHF.L.U64.HI R93, R87, 0x2, R99 ;  /* 0x00000002575d7819 */ /* 0x008fe20000010263 */
        /* <DEDUP_REMOVED lines=37> */
[----:B------:R1:W-:Y:S04]  /*117d0*/  STL [R1+0x10], R39 ;  /* 0x0000102701007387 */ /* 0x0003e80000100800 */
[----:B------:R2:W-:Y:S04]  /*117e0*/  STL [R1+0xc], R37 ;  /* 0x00000c2501007387 */ /* 0x0005e80000100800 */
[----:B------:R-:W-:Y:S04]  /*117f0*/  STL [R1+0x8], R35 ;  /* 0x0000082301007387 */ /* 0x000fe80000100800 */
[----:B------:R-:W2:Y:S04]  /*11800*/  LDL.LU R107, [R1+0xb0] ;  /* 0x0000b000016b7983 */ /* 0x000ea80000300800 */
[----:B------:R-:W-:Y:S04]  /*11810*/  STL [R1+0x4], R33 ;  /* 0x0000042101007387 */ /* 0x000fe80000100800 */
[----:B------:R-:W1:Y:S01]  /*11820*/  LDL R111, [R1+0xb4] ;  /* 0x0000b400016f7983 */ /* 0x000e620000100800 */
[----:B------:R-:W-:Y:S01]  /*11830*/  IMAD.SHL.U32 R31, R31, 0x4, RZ ;  /* 0x000000041f1f7824 */ /* 0x000fe200078e00ff */
[----:B------:R-:W-:-:S02]  /*11840*/  LEA.HI.X.SX32 R4, R4, R5, 0x1, P3 ;  /* 0x0000000504047211 */ /* 0x000fc400018f0eff */
[-C--:B------:R-:W-:Y:S02]  /*11850*/  LEA.HI.X.SX32 R118, R118, R5.reuse, 0x1, P4 ;  /* 0x0000000576767211 */ /* 0x080fe400020f0eff */
[----:B------:R3:W-:Y:S01]  /*11860*/  STL [R1], R31 ;  /* 0x0000001f01007387 */ /* 0x0007e20000100800 */
[-C--:B------:R-:W-:Y:S02]  /*11870*/  LEA.HI.X.SX32 R116, R116, R5.reuse, 0x1, P5 ;  /* 0x0000000574747211 */ /* 0x080fe400028f0eff */
[----:B------:R-:W-:Y:S01]  /*11880*/  LEA.HI.X.SX32 R120, R123, R5, 0x1, P6 ;  /* 0x000000057b787211 */ /* 0x000fe200030f0eff */
[----:B------:R-:W4:Y:S01]  /*11890*/  LDL.LU R117, [R1+0xb8] ;  /* 0x0000b80001757983 */ /* 0x000f220000300800 */
[----:B------:R-:W-:Y:S01]  /*118a0*/  SHF.L.U64.HI R5, R6, 0x2, R121 ;  /* 0x0000000206057819 */ /* 0x000fe20000010279 */
[----:B------:R-:W1:Y:S02]  /*118b0*/  LDC R123, c[0x0][0x3a0] ;  /* 0x0000e800ff7b7b82 */ /* 0x000e640000000800 */
[----:B------:R-:W2:Y:S04]  /*118c0*/  LDL.LU R97, [R1+0xbc] ;  /* 0x0000bc0001617983 */ /* 0x000ea80000300800 */
[----:B------:R-:W2:Y:S04]  /*118d0*/  LDL.LU R119, [R1+0xc0] ;  /* 0x0000c00001777983 */ /* 0x000ea80000300800 */
[----:B------:R-:W3:Y:S04]  /*118e0*/  LDL.LU R121, [R1+0xc4] ;  /* 0x0000c40001797983 */ /* 0x000ee80000300800 */
[----:B------:R-:W3:Y:S04]  /*118f0*/  LDL.LU R109, [R1+0xc8] ;  /* 0x0000c800016d7983 */ /* 0x000ee80000300800 */
[----:B------:R-:W3:Y:S04]  /*11900*/  LDL.LU R101, [R1+0xcc] ;  /* 0x0000cc0001657983 */ /* 0x000ee80000300800 */
[----:B------:R-:W3:Y:S04]  /*11910*/  LDL.LU R113, [R1+0xd0] ;  /* 0x0000d00001717983 */ /* 0x000ee80000300800 */
[----:B------:R-:W3:Y:S04]  /*11920*/  LDL.LU R105, [R1+0xd4] ;  /* 0x0000d40001697983 */ /* 0x000ee80000300800 */
[----:B------:R-:W3:Y:S01]  /*11930*/  LDL.LU R115, [R1+0xd8] ;  /* 0x0000d80001737983 */ /* 0x000ee20000300800 */
[----:B-1----:R-:W-:-:S03]  /*11940*/  SHF.L.U64.HI R39, R40, 0x2, R111 ;  /* 0x0000000228277819 */ /* 0x002fc6000001026f */
[----:B------:R-:W3:Y:S01]  /*11950*/  LDL.LU R111, [R1+0xdc] ;  /* 0x0000dc00016f7983 */ /* 0x000ee20000300800 */
[----:B----4-:R-:W-:-:S03]  /*11960*/  SHF.L.U64.HI R41, R42, 0x2, R117 ;  /* 0x000000022a297819 */ /* 0x010fc60000010275 */
[----:B------:R-:W4:Y:S01]  /*11970*/  LDL.LU R117, [R1+0xe0] ;  /* 0x0000e00001757983 */ /* 0x000f220000300800 */
[----:B--2---:R-:W-:-:S03]  /*11980*/  SHF.L.U64.HI R45, R46, 0x2, R119 ;  /* 0x000000022e2d7819 */ /* 0x004fc60000010277 */
[----:B------:R-:W2:Y:S01]  /*11990*/  LDL.LU R119, [R1+0xe4] ;  /* 0x0000e40001777983 */ /* 0x000ea20000300800 */
[----:B---3--:R-:W-:-:S03]  /*119a0*/  SHF.L.U64.HI R47, R48, 0x2, R121 ;  /* 0x00000002302f7819 */ /* 0x008fc60000010279 */
[----:B------:R-:W3:Y:S04]  /*119b0*/  LDL.LU R121, [R1+0xe8] ;  /* 0x0000e80001797983 */ /* 0x000ee80000300800 */
[----:B------:R-:W3:Y:S01]  /*119c0*/  LDL.LU R87, [R1+0xec] ;  /* 0x0000ec0001577983 */ /* 0x000ee20000300800 */
[----:B------:R-:W-:-:S03]  /*119d0*/  SHF.L.U64.HI R37, R38, 0x2, R107 ;  /* 0x0000000226257819 */ /* 0x000fc6000001026b */
[----:B------:R-:W3:Y:S01]  /*119e0*/  LDL.LU R99, [R1+0xf0] ;  /* 0x0000f00001637983 */ /* 0x000ee20000300800 */
[----:B------:R-:W-:-:S03]  /*119f0*/  SHF.L.U64.HI R43, R44, 0x2, R97 ;  /* 0x000000022c2b7819 */ /* 0x000fc60000010261 */
[----:B------:R-:W3:Y:S01]  /*11a00*/  LDL.LU R89, [R1+0xf4] ;  /* 0x0000f40001597983 */ /* 0x000ee20000300800 */
[----:B------:R-:W-:-:S03]  /*11a10*/  SHF.L.U64.HI R49, R50, 0x2, R109 ;  /* 0x0000000232317819 */ /* 0x000fc6000001026d */
[----:B------:R-:W3:Y:S01]  /*11a20*/  LDL.LU R103, [R1+0xf8] ;  /* 0x0000f80001677983 */ /* 0x000ee20000300800 */
[----:B------:R-:W-:-:S03]  /*11a30*/  SHF.L.U64.HI R51, R52, 0x2, R101 ;  /* 0x0000000234337819 */ /* 0x000fc60000010265 */
[----:B------:R-:W3:Y:S04]  /*11a40*/  LDL.LU R93, [R1+0xfc] ;  /* 0x0000fc00015d7983 */ /* 0x000ee80000300800 */
[----:B------:R-:W3:Y:S04]  /*11a50*/  LDL.LU R107, [R1+0x100] ;  /* 0x00010000016b7983 */ /* 0x000ee80000300800 */
[----:B------:R-:W3:Y:S04]  /*11a60*/  LDL.LU R97, [R1+0x104] ;  /* 0x0001040001617983 */ /* 0x000ee80000300800 */
[----:B------:R-:W3:Y:S04]  /*11a70*/  LDL.LU R109, [R1+0x108] ;  /* 0x00010800016d7983 */ /* 0x000ee80000300800 */
[----:B------:R-:W3:Y:S01]  /*11a80*/  LDL.LU R101, [R1+0x10c] ;  /* 0x00010c0001657983 */ /* 0x000ee20000300800 */
[----:B------:R-:W-:-:S02]  /*11a90*/  SHF.L.U64.HI R53, R54, 0x2, R113 ;  /* 0x0000000236357819 */ /* 0x000fc40000010271 */
[----:B------:R-:W-:Y:S01]  /*11aa0*/  SHF.L.U64.HI R55, R56, 0x2, R105 ;  /* 0x0000000238377819 */ /* 0x000fe20000010269 */
[----:B------:R-:W3:Y:S01]  /*11ab0*/  LDL.LU R113, [R1+0x110] ;  /* 0x0001100001717983 */ /* 0x000ee20000300800 */
[----:B------:R-:W-:-:S03]  /*11ac0*/  SHF.L.U64.HI R57, R58, 0x2, R115 ;  /* 0x000000023a397819 */ /* 0x000fc60000010273 */
[----:B------:R-:W3:Y:S04]  /*11ad0*/  LDL.LU R105, [R1+0x114] ;  /* 0x0001140001697983 */ /* 0x000ee80000300800 */
[----:B------:R-:W3:Y:S01]  /*11ae0*/  LDL.LU R115, [R1+0x118] ;  /* 0x0001180001737983 */ /* 0x000ee20000300800 */
[----:B------:R-:W-:-:S03]  /*11af0*/  SHF.L.U64.HI R59, R60, 0x2, R111 ;  /* 0x000000023c3b7819 */ /* 0x000fc6000001026f */
[----:B------:R-:W3:Y:S01]  /*11b00*/  LDL.LU R111, [R1+0x11c] ;  /* 0x00011c00016f7983 */ /* 0x000ee20000300800 */
[----:B----4-:R-:W-:-:S03]  /*11b10*/  SHF.L.U64.HI R61, R62, 0x2, R117 ;  /* 0x000000023e3d7819 */ /* 0x010fc60000010275 */
[----:B------:R-:W4:Y:S01]  /*11b20*/  LDL.LU R117, [R1+0x120] ;  /* 0x0001200001757983 */ /* 0x000f220000300800 */
[----:B--2---:R-:W-:-:S03]  /*11b30*/  SHF.L.U64.HI R63, R64, 0x2, R119 ;  /* 0x00000002403f7819 */ /* 0x004fc60000010277 */
[----:B------:R-:W2:Y:S01]  /*11b40*/  LDL.LU R119, [R1+0x124] ;  /* 0x0001240001777983 */ /* 0x000ea20000300800 */
[----:B---3--:R-:W-:-:S03]  /*11b50*/  SHF.L.U64.HI R65, R66, 0x2, R121 ;  /* 0x0000000242417819 */ /* 0x008fc60000010279 */
[----:B------:R-:W3:Y:S01]  /*11b60*/  LDL.LU R121, [R1+0x128] ;  /* 0x0001280001797983 */ /* 0x000ee20000300800 */
[----:B------:R-:W-:Y:S02]  /*11b70*/  SHF.L.U64.HI R69, R70, 0x2, R99 ;  /* 0x0000000246457819 */ /* 0x000fe40000010263 */
[----:B------:R-:W-:Y:S02]  /*11b80*/  SHF.L.U64.HI R99, R100, 0x2, R2 ;  /* 0x0000000264637819 */ /* 0x000fe40000010202 */
[----:B------:R-:W4:Y:S01]  /*11b90*/  LDL.LU R2, [R1+0x3a0] ;  /* 0x0003a00001027983 */ /* 0x000f220000300800 */
[----:B------:R-:W-:Y:S02]  /*11ba0*/  SHF.L.U64.HI R73, R74, 0x2, R103 ;  /* 0x000000024a497819 */ /* 0x000fe40000010267 */
[----:B------:R-:W-:Y:S02]  /*11bb0*/  SHF.L.U64.HI R103, R104, 0x2, R122 ;  /* 0x0000000268677819 */ /* 0x000fe4000001027a */
[----:B------:R-:W-:-:S02]  /*11bc0*/  SHF.L.U64.HI R67, R68, 0x2, R87 ;  /* 0x0000000244437819 */ /* 0x000fc40000010257 */
[----:B------:R-:W-:Y:S02]  /*11bd0*/  SHF.L.U64.HI R77, R78, 0x2, R107 ;  /* 0x000000024e4d7819 */ /* 0x000fe4000001026b */
[----:B------:R-:W-:Y:S02]  /*11be0*/  SHF.L.U64.HI R83, R84, 0x2, R101 ;  /* 0x0000000254537819 */ /* 0x000fe40000010265 */
[----:B------:R-:W-:Y:S02]  /*11bf0*/  SHF.L.U64.HI R101, R102, 0x2, R0 ;  /* 0x0000000266657819 */ /* 0x000fe40000010200 */
[----:B------:R-:W4:Y:S04]  /*11c00*/  LDL.LU R0, [R1+0x39c] ;  /* 0x00039c0001007983 */ /* 0x000f280000300800 */
[----:B------:R-:W4:Y:S01]  /*11c10*/  LDL.LU R122, [R1+0x398] ;  /* 0x00039800017a7983 */ /* 0x000f220000300800 */
[----:B------:R-:W-:-:S02]  /*11c20*/  SHF.L.U64.HI R87, R88, 0x2, R105 ;  /* 0x0000000258577819 */ /* 0x000fc40000010269 */
[----:B------:R-:W-:Y:S02]  /*11c30*/  SHF.L.U64.HI R105, R106, 0x2, R3 ;  /* 0x000000026a697819 */ /* 0x000fe40000010203 */
[----:B------:R-:W-:Y:S01]  /*11c40*/  SHF.L.U64.HI R81, R82, 0x2, R109 ;  /* 0x0000000252517819 */ /* 0x000fe2000001026d */
[----:B------:R-:W4:Y:S01]  /*11c50*/  LDL.LU R3, [R1+0x394] ;  /* 0x0003940001037983 */ /* 0x000f220000300800 */
[----:B------:R-:W-:Y:S02]  /*11c60*/  SHF.L.U64.HI R107, R108, 0x2, R4 ;  /* 0x000000026c6b7819 */ /* 0x000fe40000010204 */
[----:B------:R-:W-:Y:S01]  /*11c70*/  SHF.L.U64.HI R109, R110, 0x2, R118 ;  /* 0x000000026e6d7819 */ /* 0x000fe20000010276 */
[----:B------:R-:W4:Y:S01]  /*11c80*/  LDL.LU R4, [R1+0x390] ;  /* 0x0003900001047983 */ /* 0x000f220000300800 */
[----:B------:R-:W-:-:S03]  /*11c90*/  SHF.L.U64.HI R85, R86, 0x2, R113 ;  /* 0x0000000256557819 */ /* 0x000fc60000010271 */
[----:B------:R-:W4:Y:S01]  /*11ca0*/  LDL.LU R118, [R1+0x384] ;  /* 0x0003840001767983 */ /* 0x000f220000300800 */
[----:B------:R-:W-:Y:S02]  /*11cb0*/  SHF.L.U64.HI R113, R114, 0x2, R120 ;  /* 0x0000000272717819 */ /* 0x000fe40000010278 */
[----:B------:R-:W-:Y:S02]  /*11cc0*/  SHF.L.U64.HI R91, R92, 0x2, R111 ;  /* 0x000000025c5b7819 */ /* 0x000fe4000001026f */
[----:B------:R-:W-:Y:S02]  /*11cd0*/  SHF.L.U64.HI R111, R112, 0x2, R116 ;  /* 0x00000002706f7819 */ /* 0x000fe40000010274 */
[----:B------:R-:W4:Y:S04]  /*11ce0*/  LDL.LU R116, [R1+0x380] ;  /* 0x0003800001747983 */ /* 0x000f280000300800 */
[----:B------:R-:W4:Y:S01]  /*11cf0*/  LDL.LU R120, [R1+0x37c] ;  /* 0x00037c0001787983 */ /* 0x000f220000300800 */
[----:B------:R-:W-:-:S02]  /*11d00*/  SHF.L.U64.HI R79, R80, 0x2, R97 ;  /* 0x00000002504f7819 */ /* 0x000fc40000010261 */
[----:B---3--:R-:W-:Y:S02]  /*11d10*/  SHF.L.U64.HI R97, R98, 0x2, R121 ;  /* 0x0000000262617819 */ /* 0x008fe40000010279 */
[----:B------:R-:W1:Y:S01]  /*11d20*/  LDC R121, c[0x0][0x3a0] ;  /* 0x0000e800ff797b82 */ /* 0x000e620000000800 */
[----:B--2---:R-:W-:Y:S02]  /*11d30*/  SHF.L.U64.HI R95, R96, 0x2, R119 ;  /* 0x00000002605f7819 */ /* 0x004fe40000010277 */
[----:B------:R-:W-:Y:S01]  /*11d40*/  SHF.L.U64.HI R31, R32, 0x2, R124 ;  /* 0x00000002201f7819 */ /* 0x000fe2000001027c */
[----:B-1----:R-:W-:-:S05]  /*11d50*/  VIADD R119, R121, 0x1f ;  /* 0x0000001f79777836 */ /* 0x002fca0000000000 */
[----:B------:R-:W-:-:S04]  /*11d60*/  SHF.R.S32.HI R121, RZ, 0x1f, R119 ;  /* 0x0000001fff797819 */ /* 0x000fc80000011477 */
[----:B------:R-:W-:-:S04]  /*11d70*/  LEA.HI R121, R121, R119, RZ, 0x5 ;  /* 0x0000007779797211 */ /* 0x000fc800078f28ff */
[----:B------:R-:W-:Y:S02]  /*11d80*/  SHF.R.S32.HI R124, RZ, 0x5, R121 ;  /* 0x00000005ff7c7819 */ /* 0x000fe40000011479 */
[----:B----4-:R-:W-:Y:S02]  /*11d90*/  SHF.L.U64.HI R121, R122, 0x2, R2 ;  /* 0x000000027a797819 */ /* 0x010fe40000010202 */
[----:B------:R-:W1:Y:S01]  /*11da0*/  S2R R2, SR_TID.X ;  /* 0x0000000000027919 */ /* 0x000e620000002100 */
[----:B------:R-:W-:Y:S02]  /*11db0*/  SHF.L.U64.HI R33, R34, 0x2, R126 ;  /* 0x0000000222217819 */ /* 0x000fe4000001027e */
[----:B------:R-:W-:Y:S02]  /*11dc0*/  VIMNMX R126, PT, PT, R124, 0x2, !PT ;  /* 0x000000027c7e7848 */ /* 0x000fe40007fe0100 */
[----:B------:R-:W-:Y:S02]  /*11dd0*/  SHF.L.U64.HI R71, R72, 0x2, R89 ;  /* 0x0000000248477819 */ /* 0x000fe40000010259 */
[----:B------:R-:W-:Y:S01]  /*11de0*/  SHF.L.U64.HI R75, R76, 0x2, R93 ;  /* 0x000000024c4b7819 */ /* 0x000fe2000001025d */
[----:B------:R-:W-:Y:S01]  /*11df0*/  VIADD R126, R126, 0xffffffff ;  /* 0xffffffff7e7e7836 */ /* 0x000fe20000000000 */
[----:B------:R-:W-:-:S02]  /*11e00*/  SHF.L.U64.HI R89, R90, 0x2, R115 ;  /* 0x000000025a597819 */ /* 0x000fc40000010273 */
[----:B------:R-:W-:Y:S02]  /*11e10*/  SHF.L.U64.HI R93, R94, 0x2, R117 ;  /* 0x000000025e5d7819 */ /* 0x000fe40000010275 */
[----:B------:R-:W-:Y:S01]  /*11e20*/  SHF.L.U64.HI R117, R118, 0x2, R3 ;  /* 0x0000000276757819 */ /* 0x000fe20000010203 */
[----:B------:R-:W-:Y:S02]  /*11e30*/  UIMAD.WIDE.U32 UR14, UR14, 0xc, UR6 ;  /* 0x0000000c0e0e78a5 */ /* 0x000fe4000f8e0006 */
[----:B------:R-:W-:Y:S01]  /*11e40*/  UIMAD.WIDE.U32 UR10, UR9, 0xc, UR4 ;  /* 0x0000000c090a78a5 */ /* 0x000fe2000f8e0004 */
[----:B------:R-:W-:Y:S01]  /*11e50*/  SHF.L.U64.HI R35, R36, 0x2, R127 ;  /* 0x0000000224237819 */ /* 0x000fe2000001027f */
[----:B------:R-:W-:Y:S01]  /*11e60*/  UIMAD UR12, UR12, 0xc, URZ ;  /* 0x0000000c0c0c78a4 */ /* 0x000fe2000f8e02ff */
[----:B------:R-:W-:Y:S01]  /*11e70*/  SHF.L.U64.HI R9, R10, 0x2, R9 ;  /* 0x000000020a097819 */ /* 0x000fe20000010209 */
[----:B------:R-:W-:Y:S01]  /*11e80*/  UIMAD UR8, UR8, 0xc, URZ ;  /* 0x0000000c080878a4 */ /* 0x000fe2000f8e02ff */
[----:B------:R-:W-:Y:S01]  /*11e90*/  SHF.L.U64.HI R11, R12, 0x2, R11 ;  /* 0x000000020c0b7819 */ /* 0x000fe2000001020b */
[----:B------:R-:W-:Y:S01]  /*11ea0*/  VIADD R127, R124, 0xfffffffd ;  /* 0xfffffffd7c7f7836 */ /* 0x000fe20000000000 */
[----:B------:R-:W-:Y:S01]  /*11eb0*/  SHF.L.U64.HI R13, R14, 0x2, R13 ;  /* 0x000000020e0d7819 */ /* 0x000fe2000001020d */
[----:B------:R-:W-:Y:S01]  /*11ec0*/  VIADD R123, R123, 0xffffffa0 ;  /* 0xffffffa07b7b7836 */ /* 0x000fe20000000000 */
[----:B------:R-:W-:Y:S01]  /*11ed0*/  SHF.L.U64.HI R15, R16, 0x2, R15 ;  /* 0x00000002100f7819 */ /* 0x000fe2000001020f */
[----:B------:R-:W-:Y:S01]  /*11ee0*/  IMAD.SHL.U32 R6, R6, 0x4, RZ ;  /* 0x0000000406067824 */ /* 0x000fe200078e00ff */
[----:B------:R-:W-:Y:S01]  /*11ef0*/  SHF.L.U64.HI R17, R18, 0x2, R17 ;  /* 0x0000000212117819 */ /* 0x000fe20000010211 */
[----:B------:R-:W-:Y:S01]  /*11f00*/  IMAD.SHL.U32 R8, R8, 0x4, RZ ;  /* 0x0000000408087824 */ /* 0x000fe200078e00ff */
[----:B------:R-:W-:-:S02]  /*11f10*/  SHF.L.U64.HI R19, R20, 0x2, R19 ;  /* 0x0000000214137819 */ /* 0x000fc40000010213 */
[----:B-1----:R-:W-:Y:S01]  /*11f20*/  SHF.R.U32.HI R2, RZ, 0x6, R2 ;  /* 0x00000006ff027819 */ /* 0x002fe20000011602 */
[----:B------:R-:W-:Y:S01]  /*11f30*/  IMAD.SHL.U32 R10, R10, 0x4, RZ ;  /* 0x000000040a0a7824 */ /* 0x000fe200078e00ff */
[----:B------:R-:W-:Y:S01]  /*11f40*/  SHF.L.U64.HI R21, R22, 0x2, R21 ;  /* 0x0000000216157819 */ /* 0x000fe20000010215 */
        /* <DEDUP_REMOVED lines=135> */
[----:B------:R-:W-:Y:S01]  /*127c0*/  SGXT.U32 R2, R2, 0x1 ;  /* 0x000000010202781a */ /* 0x000fe20000000000 */
[----:B------:R-:W-:-:S02]  /*127d0*/  IMAD.SHL.U32 R135, R135, 0x4, RZ ;  /* 0x0000000487877824 */ /* 0x000fc400078e00ff */
[----:B------:R-:W-:Y:S02]  /*127e0*/  IMAD.SHL.U32 R133, R133, 0x4, RZ ;  /* 0x0000000485857824 */ /* 0x000fe400078e00ff */
[----:B------:R-:W-:Y:S02]  /*127f0*/  IMAD.SHL.U32 R131, R131, 0x4, RZ ;  /* 0x0000000483837824 */ /* 0x000fe400078e00ff */
[----:B------:R-:W-:Y:S02]  /*12800*/  IMAD.SHL.U32 R129, R129, 0x4, RZ ;  /* 0x0000000481817824 */ /* 0x000fe400078e00ff */
[----:B------:R-:W-:Y:S02]  /*12810*/  IMAD.SHL.U32 R125, R125, 0x4, RZ ;  /* 0x000000047d7d7824 */ /* 0x000fe400078e00ff */
[----:B------:R-:W-:Y:S02]  /*12820*/  IMAD.SHL.U32 R32, R32, 0x4, RZ ;  /* 0x0000000420207824 */ /* 0x000fe400078e00ff */
        /* <DEDUP_REMOVED lines=15> */
[----:B------:R-:W-:Y:S01]  /*12920*/  IMAD.SHL.U32 R64, R64, 0x4, RZ ;  /* 0x0000000440407824 */ /* 0x000fe200078e00ff */
[----:B------:R-:W-:Y:S02]  /*12930*/  SHF.L.U64.HI R115, R116, 0x2, R4 ;  /* 0x0000000274737819 */ /* 0x000fe40000010204 */
[----:B------:R1:W5:Y:S01]  /*12940*/  LDL.LU R4, [R1+0x378] ;  /* 0x0003780001047983 */ /* 0x0003620000300800 */
[----:B------:R-:W-:-:S03]  /*12950*/  SHF.L.U64.HI R119, R120, 0x2, R0 ;  /* 0x0000000278777819 */ /* 0x000fc60000010200 */
[----:B------:R1:W5:Y:S04]  /*12960*/  LDL.LU R3, [R1+0x374] ;  /* 0x0003740001037983 */ /* 0x0003680000300800 */
[----:B------:R1:W5:Y:S04]  /*12970*/  LDL.LU R0, [R1+0x370] ;  /* 0x0003700001007983 */ /* 0x0003680000300800 */
[----:B------:R1:W-:Y:S01]  /*12980*/  STL [R1+0xb0], R126 ;  /* 0x0000b07e01007387 */ /* 0x0003e20000100800 */
        /* <DEDUP_REMOVED lines=29> */
[----:B------:R-:W-:Y:S01]  /*12b60*/  IMAD.MOV.U32 R124, RZ, RZ, RZ ;  /* 0x000000ffff7c7224 */ /* 0x000fe200078e00ff */
[----:B------:R-:W-:Y:S01]  /*12b70*/  UMOV UR32, 0x1 ;  /* 0x0000000100207882 */ /* 0x000fe20000000000 */
[----:B------:R-:W-:Y:S01]  /*12b80*/  UMOV UR35, 0x2 ;  /* 0x0000000200237882 */ /* 0x000fe20000000000 */
[----:B------:R-:W-:Y:S01]  /*12b90*/  UMOV UR5, URZ ;  /* 0x000000ff00057c82 */ /* 0x000fe20008000000 */
[----:B------:R-:W-:Y:S01]  /*12ba0*/  UMOV UR6, URZ ;  /* 0x000000ff00067c82 */ /* 0x000fe20008000000 */
[----:B------:R-:W-:Y:S01]  /*12bb0*/  UMOV UR4, URZ ;  /* 0x000000ff00047c82 */ /* 0x000fe20008000000 */
[----:B------:R-:W-:-:S02]  /*12bc0*/  UIADD3 UR30, UPT, UPT, UR15, UR12, URZ ;  /* 0x0000000c0f1e7290 */ /* 0x000fc4000fffe0ff */
[----:B------:R-:W-:Y:S01]  /*12bd0*/  UIADD3 UR31, UPT, UPT, UR11, UR8, URZ ;  /* 0x000000080b1f7290 */ /* 0x000fe2000fffe0ff */
[----:B------:R-:W-:Y:S01]  /*12be0*/  UMOV UR34, UR14 ;  /* 0x0000000e00227c82 */ /* 0x000fe20008000000 */
[----:B-1----:R-:W-:-:S10]  /*12bf0*/  UMOV UR36, UR10 ;  /* 0x0000000a00247c82 */ /* 0x002fd40008000000 */
.L_x_10:
[----:B------:R-:W-:Y:S01]  /*12c00*/  UIADD3 UR5, UPT, UPT, UR5, 0x1, URZ ;  /* 0x0000000105057890 */ /* 0x000fe2000fffe0ff */
[----:B------:R-:W-:-:S04]  /*12c10*/  DEPBAR.LE SB0, 0x2 ;  /* 0x000080800000791a */ /* 0x000fc80000000000 */
[----:B------:R-:W-:Y:S01]  /*12c20*/  ULEA UR29, UR32, UR26, 0x3 ;  /* 0x0000001a201d7291 */ /* 0x000fe2000f8e18ff */
[----:B------:R-:W-:Y:S01]  /*12c30*/  IMAD.U32 R124, R124, -0x80000000, RZ ;  /* 0x800000007c7c7824 */ /* 0x000fe200078e00ff */
[----:B------:R-:W-:Y:S02]  /*12c40*/  UISETP.GT.AND UP1, UPT, UR5, 0x2, UPT ;  /* 0x000000020500788c */ /* 0x000fe4000bf24270 */
[----:B------:R-:W-:Y:S02]  /*12c50*/  UIADD3 UR29, UPT, UPT, UR29, 0x36000, URZ ;  /* 0x000360001d1d7890 */ /* 0x000fe4000fffe0ff */
[----:B------:R-:W-:Y:S01]  /*12c60*/  USEL UR5, UR5, URZ, !UP1 ;  /* 0x000000ff05057287 */ /* 0x000fe2000c800000 */
[----:B------:R-:W-:Y:S06]  /*12c70*/  BAR.SYNC.DEFER_BLOCKING 0x0 ;  /* 0x0000000000007b1d */ /* 0x000fec0000010000 */
[----:B-1----:R-:W-:Y:S05]  /*12c80*/  @P1 BRA `(.L_x_8) ;  /* 0x0000000400001947 */ /* 0x002fea0003800000 */
[----:B------:R-:W-:Y:S02]  /*12c90*/  ULEA UR9, UR5, UR26, 0x10 ;  /* 0x0000001a05097291 */ /* 0x000fe4000f8e80ff */
[----:B------:R-:W-:Y:S02]  /*12ca0*/  ULEA UR10, UR5, UR26, 0xd ;  /* 0x0000001a050a7291 */ /* 0x000fe4000f8e68ff */
[----:B------:R-:W-:Y:S02]  /*12cb0*/  USHF.R.U32.HI UR9, URZ, 0x4, UR9 ;  /* 0x00000004ff097899 */ /* 0x000fe40008011609 */
[----:B------:R-:W-:Y:S02]  /*12cc0*/  UIADD3 UR10, UPT, UPT, UR10, 0x30000, URZ ;  /* 0x000300000a0a7890 */ /* 0x000fe4000fffe0ff */
[----:B------:R-:W-:Y:S02]  /*12cd0*/  USGXT.U32 UR16, UR9, 0xe ;  /* 0x0000000e0910789a */ /* 0x000fe40008000000 */
[----:B------:R-:W-:-:S02]  /*12ce0*/  USHF.R.U32.HI UR10, URZ, 0x4, UR10 ;  /* 0x00000004ff0a7899 */ /* 0x000fc4000801160a */
[----:B------:R-:W-:Y:S02]  /*12cf0*/  UIADD3 UR12, UP1, UPT, UR16, 0x2, URZ ;  /* 0x00000002100c7890 */ /* 0x000fe4000ff3e0ff */
[----:B------:R-:W-:Y:S01]  /*12d00*/  USGXT.U32 UR10, UR10, 0xe ;  /* 0x0000000e0a0a789a */ /* 0x000fe20008000000 */
[----:B------:R-:W-:Y:S01]  /*12d10*/  UMOV UR8, URZ ;  /* 0x000000ff00087c82 */ /* 0x000fe20008000000 */
[----:B------:R-:W-:Y:S01]  /*12d20*/  UMOV UR7, URZ ;  /* 0x000000ff00077c82 */ /* 0x000fe20008000000 */
[----:B------:R-:W-:Y:S02]  /*12d30*/  UIADD3.X UR13, UPT, UPT, UR8, 0x40004040, URZ, UP1, !UPT ;  /* 0x40004040080d7890 */ /* 0x000fe40008ffe4ff */
[----:B------:R-:W-:Y:S02]  /*12d40*/  UIADD3 UR20, UP1, UPT, UR10, 0x2, URZ ;  /* 0x000000020a147890 */ /* 0x000fe4000ff3e0ff */
[----:B------:R-:W-:Y:S02]  /*12d50*/  UIADD3 UR52, UP6, UPT, UR12, 0x2, URZ ;  /* 0x000000020c347890 */ /* 0x000fe4000ffde0ff */
[----:B------:R-:W-:-:S02]  /*12d60*/  UIADD3.X UR21, UPT, UPT, UR7, 0x40004040, URZ, UP1, !UPT ;  /* 0x4000404007157890 */ /* 0x000fc40008ffe4ff */
[----:B------:R-:W-:Y:S02]  /*12d70*/  UIADD3 UR54, UP1, UPT, UR12, 0x4, URZ ;  /* 0x000000040c367890 */ /* 0x000fe4000ff3e0ff */
[----:B------:R-:W-:Y:S02]  /*12d80*/  UIADD3.X UR53, UPT, UPT, UR13, URZ, URZ, UP6, !UPT ;  /* 0x000000ff0d357290 */ /* 0x000fe4000b7fe4ff */
[----:B------:R-:W-:Y:S02]  /*12d90*/  UIADD3 UR22, UP6, UPT, UR20, 0x2, URZ ;  /* 0x0000000214167890 */ /* 0x000fe4000ffde0ff */
[----:B------:R-:W-:Y:S02]  /*12da0*/  UIADD3.X UR55, UPT, UPT, UR13, URZ, URZ, UP1, !UPT ;  /* 0x000000ff0d377290 */ /* 0x000fe40008ffe4ff */
[----:B------:R-:W-:Y:S01]  /*12db0*/  UIADD3 UR24, UP1, UPT, UR20, 0x4, URZ ;  /* 0x0000000414187890 */ /* 0x000fe2000ff3e0ff */
[----:B------:R-:W-:Y:S01]  /*12dc0*/  UMOV UR8, UR29 ;  /* 0x0000001d00087c82 */ /* 0x000fe20008000000 */
[----:B------:R-:W-:Y:S01]  /*12dd0*/  UMOV UR9, URZ ;  /* 0x000000ff00097c82 */ /* 0x000fe20008000000 */
[----:B------:R-:W-:-:S02]  /*12de0*/  UIADD3 UR56, UP2, UPT, UR12, 0x7fe, URZ ;  /* 0x000007fe0c387890 */ /* 0x000fc4000ff5e0ff */
[----:B------:R-:W-:Y:S01]  /*12df0*/  UIADD3 UR58, UP3, UPT, UR12, 0x800, URZ ;  /* 0x000008000c3a7890 */ /* 0x000fe2000ff7e0ff */
[----:B------:R-:W-:Y:S01]  /*12e00*/  UMOV UR67, UR8 ;  /* 0x0000000800437c82 */ /* 0x000fe20008000000 */
[----:B------:R-:W-:Y:S02]  /*12e10*/  UIADD3 UR60, UP4, UPT, UR12, 0x802, URZ ;  /* 0x000008020c3c7890 */ /* 0x000fe4000ff9e0ff */
[----:B------:R-:W-:Y:S02]  /*12e20*/  UIADD3.X UR23, UPT, UPT, UR21, URZ, URZ, UP6, !UPT ;  /* 0x000000ff15177290 */ /* 0x000fe4000b7fe4ff */
[----:B------:R-:W-:Y:S02]  /*12e30*/  UIADD3 UR8, UP5, UPT, UR12, 0x804, URZ ;  /* 0x000008040c087890 */ /* 0x000fe4000ffbe0ff */
[----:B------:R-:W-:Y:S02]  /*12e40*/  UIADD3.X UR25, UPT, UPT, UR21, URZ, URZ, UP1, !UPT ;  /* 0x000000ff15197290 */ /* 0x000fe40008ffe4ff */
[----:B------:R-:W-:-:S02]  /*12e50*/  UIADD3 UR66, UPT, UPT, UR27, 0x100000, URZ ;  /* 0x001000001b427890 */ /* 0x000fc4000fffe0ff */
[----:B------:R-:W-:Y:S02]  /*12e60*/  UIADD3.X UR57, UPT, UPT, UR13, URZ, URZ, UP2, !UPT ;  /* 0x000000ff0d397290 */ /* 0x000fe400097fe4ff */
[----:B------:R-:W-:Y:S02]  /*12e70*/  UIADD3 UR68, UPT, UPT, UR27, 0x100000, URZ ;  /* 0x001000001b447890 */ /* 0x000fe4000fffe0ff */
[----:B------:R-:W-:Y:S02]  /*12e80*/  UIADD3.X UR59, UPT, UPT, UR13, URZ, URZ, UP3, !UPT ;  /* 0x000000ff0d3b7290 */ /* 0x000fe40009ffe4ff */
[----:B------:R-:W-:Y:S02]  /*12e90*/  UIADD3 UR69, UPT, UPT, UR27, 0x100000, URZ ;  /* 0x001000001b457890 */ /* 0x000fe4000fffe0ff */
[----:B------:R-:W-:Y:S01]  /*12ea0*/  UIADD3.X UR61, UPT, UPT, UR13, URZ, URZ, UP4, !UPT ;  /* 0x000000ff0d3d7290 */ /* 0x000fe2000a7fe4ff */
[----:B------:R-:W-:Y:S01]  /*12eb0*/  UMOV UR18, 0x0 ;  /* 0x0000000000127882 */ /* 0x000fe20000000000 */
[----:B------:R-:W-:Y:S01]  /*12ec0*/  UMOV UR19, 0x4400910 ;  /* 0x0440091000137882 */ /* 0x000fe20000000000 */
[----:B------:R-:W-:Y:S01]  /*12ed0*/  UIADD3 UR70, UPT, UPT, UR27, 0x100000, URZ ;  /* 0x001000001b467890 */ /* 0x000fe2000fffe0ff */
[----:B------:R-:W-:Y:S01]  /*12ee0*/  UMOV UR17, 0x40004040 ;  /* 0x4000404000117882 */ /* 0x000fe20000000000 */
[----:B------:R-:W-:Y:S01]  /*12ef0*/  UMOV UR11, 0x40004040 ;  /* 0x40004040000b7882 */ /* 0x000fe20000000000 */
[----:B------:R-:W-:Y:S01]  /*12f00*/  UIADD3.X UR9, UPT, UPT, UR13, URZ, URZ, UP5, !UPT ;  /* 0x000000ff0d097290 */ /* 0x000fe2000affe4ff */
[----:B------:R1:W-:Y:S01]  /*12f10*/  UTCHMMA gdesc[UR10], gdesc[UR16], tmem[UR27], tmem[UR18], idesc[UR19], UPT ;  /* 0x00ff12100a0075ea */ /* 0x0003e2000b80001b */
[----:B------:R-:W-:Y:S01]  /*12f20*/  UMOV UR14, 0x0 ;  /* 0x00000000000e7882 */ /* 0x000fe20000000000 */
[----:B------:R-:W-:Y:S01]  /*12f30*/  UMOV UR15, 0x4400910 ;  /* 0x04400910000f7882 */ /* 0x000fe20000000000 */
[----:B------:R-:W-:Y:S01]  /*12f40*/  UMOV UR48, 0x0 ;  /* 0x0000000000307882 */ /* 0x000fe20000000000 */
[----:B------:R-:W-:Y:S01]  /*12f50*/  UMOV UR49, 0x4400910 ;  /* 0x0440091000317882 */ /* 0x000fe20000000000 */
        /* <DEDUP_REMOVED lines=15> */
[----:B------:R1:W-:Y:S01]  /*13050*/  UTCHMMA gdesc[UR22], gdesc[UR60], tmem[UR69], tmem[UR40], idesc[UR41], UPT ;  /* 0x00ff283c160075ea */ /* 0x0003e2000b800045 */
[----:B------:R1:W-:Y:S01]  /*13060*/  UTCHMMA gdesc[UR24], gdesc[UR8], tmem[UR70], tmem[UR50], idesc[UR51], UPT ;  /* 0x00ff3208180075ea */ /* 0x0003e2000b800046 */
[----:B------:R1:W-:Y:S01]  /*13070*/  UTCBAR [UR67], URZ ;  /* 0x000000ff430073e9 */ /* 0x0003e200080000ff */
[----:B------:R-:W-:Y:S01]  /*13080*/  NOP ;  /* 0x0000000000007918 */ /* 0x000fe20000000000 */
.L_x_8:
[----:B------:R-:W2:Y:S01]  /*13090*/  LDC R126, c[0x0][0x3a0] ;  /* 0x0000e800ff7e7b82 */ /* 0x000ea20000000800 */
[----:B------:R-:W-:Y:S01]  /*130a0*/  UMOV UR7, UR6 ;  /* 0x0000000600077c82 */ /* 0x000fe20008000000 */
[----:B------:R-:W3:Y:S01]  /*130b0*/  SYNCS.PHASECHK.TRANS64.TRYWAIT P4, [UR33], R124 ;  /* 0x0000007cff0075a7 */ /* 0x000ee20008081121 */
[----:B--2---:R-:W-:-:S05]  /*130c0*/  VIADD R127, R126, 0x1f ;  /* 0x0000001f7e7f7836 */ /* 0x004fca0000000000 */
[----:B------:R-:W-:-:S04]  /*130d0*/  SHF.R.S32.HI R126, RZ, 0x1f, R127 ;  /* 0x0000001fff7e7819 */ /* 0x000fc8000001147f */
[----:B------:R-:W-:-:S04]  /*130e0*/  LEA.HI R126, R126, R127, RZ, 0x5 ;  /* 0x0000007f7e7e7211 */ /* 0x000fc800078f28ff */
[----:B------:R-:W-:-:S05]  /*130f0*/  SHF.R.S32.HI R126, RZ, 0x5, R126 ;  /* 0x00000005ff7e7819 */ /* 0x000fca000001147e */
[----:B------:R-:W-:-:S05]  /*13100*/  VIADD R126, R126, 0xfffffffd ;  /* 0xfffffffd7e7e7836 */ /* 0x000fca0000000000 */
[----:B------:R-:W-:Y:S01]  /*13110*/  ISETP.LE.AND P3, PT, R126, UR4, PT ;  /* 0x000000047e007c0c */ /* 0x000fe2000bf63270 */
[----:B---3--:R-:W-:-:S12]  /*13120*/  @!P4 BRA `(.L_x_9) ;  /* 0x000000b800ccc947 */ /* 0x008fd80003800000 */
.L_x_16:
[----:B------:R-:W-:Y:S01]  /*13130*/  BAR.SYNC.DEFER_BLOCKING 0x0 ;  /* 0x0000000000007b1d */ /* 0x000fe20000010000 */
[----:B------:R-:W-:Y:S01]  /*13140*/  ISETP.GE.AND P4, PT, R2, R123, PT ;  /* 0x0000007b0200720c */ /* 0x000fe20003f86270 */
[----:B------:R-:W-:Y:S01]  /*13150*/  UIADD3 UR35, UPT, UPT, UR35, 0x1, URZ ;  /* 0x0000000123237890 */ /* 0x000fe2000fffe0ff */
[----:B------:R-:W-:Y:S02]  /*13160*/  IADD3 R126, P5, PT, R30, UR36, RZ ;  /* 0x000000241e7e7c10 */ /* 0x000fe4000ffbe0ff */
[----:B------:R-:W-:Y:S01]  /*13170*/  SEL R124, RZ, 0x4, P4 ;  /* 0x00000004ff7c7807 */ /* 0x000fe20002000000 */
[----:B------:R-:W-:Y:S01]  /*13180*/  UISETP.GT.AND UP1, UPT, UR35, 0x2, UPT ;  /* 0x000000022300788c */ /* 0x000fe2000bf24270 */
[----:B------:R-:W-:Y:S02]  /*13190*/  IADD3.X R127, PT, PT, R29, UR31, RZ, P5, !PT ;  /* 0x0000001f1d7f7c10 */ /* 0x000fe4000affe4ff */
[----:B------:R-:W-:Y:S01]  /*131a0*/  SEL R124, R124, RZ, !P3 ;  /* 0x000000ff7c7c7207 */ /* 0x000fe20005800000 */
[----:B------:R-:W-:-:S03]  /*131b0*/  USEL UR35, UR35, URZ, !UP1 ;  /* 0x000000ff23237287 */ /* 0x000fc6000c800000 */
[----:B------:R-:W-:Y:S01]  /*131c0*/  ISETP.NE.U32.AND P4, PT, R124, RZ, PT ;  /* 0x000000ff7c00720c */ /* 0x000fe20003f85070 */
[----:B------:R-:W-:-:S06]  /*131d0*/  ULEA UR6, UR35, UR26, 0xd ;  /* 0x0000001a23067291 */ /* 0x000fcc000f8e68ff */
[----:B-----5:R-:W-:-:S06]  /*131e0*/  VIADD R124, R0, UR6 ;  /* 0x00000006007c7c36 */ /* 0x020fcc0008000000 */
[----:B------:R-:W-:Y:S01]  /*131f0*/  @!PT LDS RZ, [RZ] ;  /* 0x00000000fffff984 */ /* 0x000fe20000000800 */
[----:B------:R-:W-:Y:S01]  /*13200*/  @!PT LDS RZ, [RZ] ;  /* 0x00000000fffff984 */ /* 0x000fe20000000800 */
[----:B------:R-:W-:Y:S01]  /*13210*/  @!PT LDS RZ, [RZ] ;  /* 0x00000000fffff984 */ /* 0x000fe20000000800 */
[----:B------:R2:W-:Y:S02]  /*13220*/  LDGSTS.E [R124+0x30000], desc[UR38][R126.64], P4 ;  /* 0x300000007e7c7fae */ /* 0x0005e4000a1a1026 */
[----:B--2---:R-:W-:-:S04]  /*13230*/  LOP3.LUT R127, R2, 0x2, RZ, 0xfc, !PT ;  /* 0x00000002027f7812 */ /* 0x004fc800078efcff */
[----:B------:R-:W-:-:S04]  /*13240*/  ISETP.GE.AND P4, PT, R127, R123, PT ;  /* 0x0000007b7f00720c */ /* 0x000fc80003f86270 */
[----:B------:R-:W-:-:S04]  /*13250*/  SEL R126, RZ, 0x4, P4 ;  /* 0x00000004ff7e7807 */ /* 0x000fc80002000000 */
[----:B------:R-:W-:-:S04]  /*13260*/  SEL R126, R126, RZ, !P3 ;  /* 0x000000ff7e7e7207 */ /* 0x000fc80005800000 */
[----:B------:R-:W-:Y:S02]  /*13270*/  ISETP.NE.U32.AND P4, PT, R126, RZ, PT ;  /* 0x000000ff7e00720c */ /* 0x000fe40003f85070 */
[----:B------:R-:W-:-:S04]  /*13280*/  IADD3 R126, P5, PT, R28, UR36, RZ ;  /* 0x000000241c7e7c10 */ /* 0x000fc8000ffbe0ff */
[----:B------:R-:W-:-:S07]  /*13290*/  IADD3.X R127, PT, PT, R27, UR31, RZ, P5, !PT ;  /* 0x0000001f1b7f7c10 */ /* 0x000fce000affe4ff */
[----:B------:R2:W-:Y:S02]  /*132a0*/  LDGSTS.E [R124+0x30008], desc[UR38][R126.64], P4 ;  /* 0x300080007e7c7fae */ /* 0x0005e4000a1a1026 */
[----:B--2---:R-:W-:Y:S02]  /*132b0*/  LOP3.LUT R127, R2, 0x4, RZ, 0xfc, !PT ;  /* 0x00000004027f7812 */ /* 0x004fe400078efcff */
[----:B------:R-:W-:Y:S02]  /*132c0*/  IADD3 R126, P5, PT, R26, UR36, RZ ;  /* 0x000000241a7e7c10 */ /* 0x000fe4000ffbe0ff */
[----:B------:R-:W-:Y:S02]  /*132d0*/  ISETP.GE.AND P4, PT, R127, R123, PT ;  /* 0x0000007b7f00720c */ /* 0x000fe40003f86270 */
[----:B------:R-:W-:Y:S02]  /*132e0*/  IADD3.X R127, PT, PT, R25, UR31, RZ, P5, !PT ;  /* 0x0000001f197f7c10 */ /* 0x000fe4000affe4ff */
[----:B------:R-:W-:-:S04]  /*132f0*/  SEL R124, RZ, 0x4, P4 ;  /* 0x00000004ff7c7807 */ /* 0x000fc80002000000 */
[----:B------:R-:W-:-:S04]  /*13300*/  SEL R124, R124, RZ, !P3 ;  /* 0x000000ff7c7c7207 */ /* 0x000fc80005800000 */
[----:B------:R-:W-:Y:S02]  /*13310*/  ISETP.NE.U32.AND P4, PT, R124, RZ, PT ;  /* 0x000000ff7c00720c */ /* 0x000fe40003f85070 */
[----:B------:R-:W-:-:S05]  /*13320*/  LOP3.LUT R124, R0, 0x10, RZ, 0x3c, !PT ;  /* 0x00000010007c7812 */ /* 0x000fca00078e3cff */
[----:B------:R-:W-:-:S06]  /*13330*/  VIADD R124, R124, UR6 ;  /* 0x000000067c7c7c36 */ /* 0x000fcc0008000000 */
        /* <DEDUP_REMOVED lines=99> */
[C---:B--2---:R-:W-:Y:S02]  /*13970*/  LOP3.LUT R126, R2.reuse, 0x1c, RZ, 0xfc, !PT ;  /* 0x0000001c027e7812 */ /* 0x044fe400078efcff */
[----:B------:R-:W-:Y:S02]  /*13980*/  LOP3.LUT R127, R2, 0x1e, RZ, 0xfc, !PT ;  /* 0x0000001e027f7812 */ /* 0x000fe400078efcff */
[-C--:B------:R-:W-:Y:S02]  /*13990*/  ISETP.GE.AND P4, PT, R126, R123.reuse, PT ;  /* 0x0000007b7e00720c */ /* 0x080fe40003f86270 */
[----:B------:R-:W-:Y:S02]  /*139a0*/  ISETP.GE.AND P5, PT, R127, R123, PT ;  /* 0x0000007b7f00720c */ /* 0x000fe40003fa6270 */
[----:B------:R-:W-:-:S02]  /*139b0*/  SEL R124, RZ, 0x4, P4 ;  /* 0x00000004ff7c7807 */ /* 0x000fc40002000000 */
[----:B------:R-:W-:Y:S02]  /*139c0*/  IADD3 R126, P6, PT, R118, UR36, RZ ;  /* 0x00000024767e7c10 */ /* 0x000fe4000ffde0ff */
[----:B------:R-:W-:Y:S02]  /*139d0*/  SEL R124, R124, RZ, !P3 ;  /* 0x000000ff7c7c7207 */ /* 0x000fe40005800000 */
[----:B------:R-:W-:Y:S02]  /*139e0*/  IADD3.X R127, PT, PT, R117, UR31, RZ, P6, !PT ;  /* 0x0000001f757f7c10 */ /* 0x000fe4000b7fe4ff */
[----:B------:R-:W-:Y:S02]  /*139f0*/  ISETP.NE.U32.AND P4, PT, R124, RZ, PT ;  /* 0x000000ff7c00720c */ /* 0x000fe40003f85070 */
[----:B------:R-:W-:-:S04]  /*13a00*/  SEL R124, RZ, 0x4, P5 ;  /* 0x00000004ff7c7807 */ /* 0x000fc80002800000 */
[----:B------:R-:W-:-:S04]  /*13a10*/  SEL R124, R124, RZ, !P3 ;  /* 0x000000ff7c7c7207 */ /* 0x000fc80005800000 */
[----:B------:R-:W-:Y:S02]  /*13a20*/  ISETP.NE.U32.AND P5, PT, R124, RZ, PT ;  /* 0x000000ff7c00720c */ /* 0x000fe40003fa5070 */
[----:B------:R-:W-:-:S05]  /*13a30*/  LOP3.LUT R124, R0, 0x70, RZ, 0x3c, !PT ;  /* 0x00000070007c7812 */ /* 0x000fca00078e3cff */
[----:B------:R-:W-:Y:S01]  /*13a40*/  VIADD R124, R124, UR6 ;  /* 0x000000067c7c7c36 */ /* 0x000fe20008000000 */
[----:B------:R-:W-:-:S04]  /*13a50*/  ULEA UR6, UR35, UR26, 0x10 ;  /* 0x0000001a23067291 */ /* 0x000fc8000f8e80ff */
[----:B------:R2:W-:Y:S02]  /*13a60*/  LDGSTS.E [R124+0x30000], desc[UR38][R126.64], P4 ;  /* 0x300000007e7c7fae */ /* 0x0005e4000a1a1026 */
[----:B--2---:R-:W-:-:S04]  /*13a70*/  IADD3 R126, P4, PT, R116, UR36, RZ ;  /* 0x00000024747e7c10 */ /* 0x004fc8000ff9e0ff */
[----:B------:R-:W-:-:S05]  /*13a80*/  IADD3.X R127, PT, PT, R115, UR31, RZ, P4, !PT ;  /* 0x0000001f737f7c10 */ /* 0x000fca000a7fe4ff */
[----:B------:R2:W-:Y:S04]  /*13a90*/  LDGSTS.E [R124+0x30008], desc[UR38][R126.64], P5 ;  /* 0x300080007e7c7fae */ /* 0x0005e8000a9a1026 */
[----:B------:R-:W0:Y:S01]  /*13aa0*/  LDGDEPBAR ;  /* 0x00000000000079af */ /* 0x000e220000000000 */
[----:B--2---:R-:W2:Y:S02]  /*13ab0*/  S2R R127, SR_TID.X ;  /* 0x00000000007f7919 */ /* 0x004ea40000002100 */
[----:B--2---:R-:W-:-:S04]  /*13ac0*/  LOP3.LUT R127, R127, 0x1f, RZ, 0xc0, !PT ;  /* 0x0000001f7f7f7812 */ /* 0x004fc800078ec0ff */
[----:B------:R-:W-:-:S04]  /*13ad0*/  ISETP.GE.AND P4, PT, R127, R123, PT ;  /* 0x0000007b7f00720c */ /* 0x000fc80003f86270 */
[----:B------:R-:W-:Y:S02]  /*13ae0*/  SEL R124, RZ, 0x4, P4 ;  /* 0x00000004ff7c7807 */ /* 0x000fe40002000000 */
[----:B------:R-:W-:Y:S02]  /*13af0*/  IADD3 R126, P4, PT, R6, UR34, RZ ;  /* 0x00000022067e7c10 */ /* 0x000fe4000ff9e0ff */
[----:B------:R-:W-:Y:S02]  /*13b00*/  SEL R124, R124, RZ, !P3 ;  /* 0x000000ff7c7c7207 */ /* 0x000fe40005800000 */
[----:B------:R-:W-:Y:S02]  /*13b10*/  IADD3.X R127, PT, PT, R5, UR30, RZ, P4, !PT ;  /* 0x0000001e057f7c10 */ /* 0x000fe4000a7fe4ff */
[----:B------:R-:W-:Y:S01]  /*13b20*/  ISETP.NE.U32.AND P3, PT, R124, RZ, PT ;  /* 0x000000ff7c00720c */ /* 0x000fe20003f65070 */
[----:B------:R-:W-:-:S12]  /*13b30*/  VIADD R124, R3, UR6 ;  /* 0x00000006037c7c36 */ /* 0x000fd80008000000 */
[----:B------:R2:W-:Y:S02]  /*13b40*/  LDGSTS.E [R124], desc[UR38][R126.64], P3 ;  /* 0x000000007e7c7fae */ /* 0x0005e400099a1026 */
[----:B--2---:R-:W-:-:S04]  /*13b50*/  IADD3 R126, P4, PT, R112, UR34, RZ ;  /* 0x00000022707e7c10 */ /* 0x004fc8000ff9e0ff */
[----:B------:R-:W-:-:S05]  /*13b60*/  IADD3.X R127, PT, PT, R111, UR30, RZ, P4, !PT ;  /* 0x0000001e6f7f7c10 */ /* 0x000fca000a7fe4ff */
[----:B------:R2:W-:Y:S02]  /*13b70*/  LDGSTS.E [R124+0x400], desc[UR38][R126.64], P3 ;  /* 0x004000007e7c7fae */ /* 0x0005e400099a1026 */
        /* <DEDUP_REMOVED lines=152> */
[----:B------:R2:W-:Y:S04]  /*14500*/  LDGSTS.E [R124+0xd000], desc[UR38][R126.64], P3 ;  /* 0x0d0000007e7c7fae */ /* 0x0005e800099a1026 */
[----:B------:R-:W2:Y:S02]  /*14510*/  LDL R127, [R1] ;  /* 0x00000000017f7983 */ /* 0x000ea40000100800 */
[----:B--2---:R-:W-:Y:S02]  /*14520*/  IADD3 R126, P4, PT, R127, UR34, RZ ;  /* 0x000000227f7e7c10 */ /* 0x004fe4000ff9e0ff */
[----:B------:R-:W2:Y:S02]  /*14530*/  LDL R127, [R1+0x4] ;  /* 0x00000400017f7983 */ /* 0x000ea40000100800 */
[----:B--2---:R-:W-:-:S05]  /*14540*/  IADD3.X R127, PT, PT, R127, UR30, RZ, P4, !PT ;  /* 0x0000001e7f7f7c10 */ /* 0x004fca000a7fe4ff */
[----:B------:R2:W-:Y:S04]  /*14550*/  LDGSTS.E [R124+0xd400], desc[UR38][R126.64], P3 ;  /* 0x0d4000007e7c7fae */ /* 0x0005e800099a1026 */
[----:B------:R-:W2:Y:S02]  /*14560*/  LDL R127, [R1+0x10] ;  /* 0x00001000017f7983 */ /* 0x000ea40000100800 */
        /* <DEDUP_REMOVED lines=48> */
[----:B------:R2:W-:Y:S02]  /*14870*/  LDGSTS.E [R124+0xfc00], desc[UR38][R126.64], P3 ;  /* 0x0fc000007e7c7fae */ /* 0x0005e400099a1026 */
[----:B--2---:R-:W-:Y:S01]  /*14880*/  IADD3 R126, P4, PT, R114, UR34, RZ ;  /* 0x00000022727e7c10 */ /* 0x004fe2000ff9e0ff */
[----:B------:R-:W-:-:S03]  /*14890*/  VIADD R124, R4, UR6 ;  /* 0x00000006047c7c36 */ /* 0x000fc60008000000 */
        /* <DEDUP_REMOVED lines=212> */
[----:B------:R2:W-:Y:S01]  /*155e0*/  LDGSTS.E [R124+0xfe00], desc[UR38][R126.64], P3 ;  /* 0x0fe000007e7c7fae */ /* 0x0005e200099a1026 */
[----:B------:R-:W-:Y:S02]  /*155f0*/  UIADD3 UR4, UPT, UPT, UR4, 0x1, URZ ;  /* 0x0000000104047890 */ /* 0x000fe4000fffe0ff */
[----:B------:R-:W-:Y:S01]  /*15600*/  UIADD3 UR32, UPT, UPT, UR32, 0x1, URZ ;  /* 0x0000000120207890 */ /* 0x000fe2000fffe0ff */
[----:B------:R-:W0:Y:S04]  /*15610*/  LDGDEPBAR ;  /* 0x00000000000079af */ /* 0x000e280000000000 */
[----:B------:R-:W3:Y:S01]  /*15620*/  LDL R127, [R1+0xb0] ;  /* 0x0000b000017f7983 */ /* 0x000ee20000100800 */
[----:B------:R-:W-:Y:S01]  /*15630*/  UISETP.GT.AND UP1, UPT, UR32, 0x1, UPT ;  /* 0x000000012000788c */ /* 0x000fe2000bf24270 */
[----:B--2---:R-:W-:Y:S01]  /*15640*/  IMAD.U32 R124, RZ, RZ, UR7 ;  /* 0x00000007ff7c7e24 */ /* 0x004fe2000f8e00ff */
[----:B------:R-:W-:Y:S01]  /*15650*/  UIADD3 UR34, UP2, UPT, UR34, UR64, URZ ;  /* 0x0000004022227290 */ /* 0x000fe2000ff5e0ff */
[----:B------:R-:W-:Y:S01]  /*15660*/  VIADD R123, R123, 0xffffffe0 ;  /* 0xffffffe07b7b7836 */ /* 0x000fe20000000000 */
[----:B------:R-:W-:-:S02]  /*15670*/  UIADD3 UR36, UP3, UPT, UR36, UR62, URZ ;  /* 0x0000003e24247290 */ /* 0x000fc4000ff7e0ff */
[----:B------:R-:W-:Y:S02]  /*15680*/  USEL UR6, URZ, 0x1, !UP1 ;  /* 0x00000001ff067887 */ /* 0x000fe4000c800000 */
[----:B------:R-:W-:Y:S02]  /*15690*/  UIADD3.X UR30, UPT, UPT, UR30, UR65, URZ, UP2, !UPT ;  /* 0x000000411e1e7290 */ /* 0x000fe400097fe4ff */
[----:B------:R-:W-:Y:S02]  /*156a0*/  UIADD3.X UR31, UPT, UPT, UR31, UR63, URZ, UP3, !UPT ;  /* 0x0000003f1f1f7290 */ /* 0x000fe40009ffe4ff */
[----:B------:R-:W-:Y:S02]  /*156b0*/  USEL UR32, UR32, URZ, !UP1 ;  /* 0x000000ff20207287 */ /* 0x000fe4000c800000 */
[----:B------:R-:W-:Y:S01]  /*156c0*/  ULOP3.LUT UR6, UR7, UR6, URZ, 0x3c, !UPT ;  /* 0x0000000607067292 */ /* 0x000fe2000f8e3cff */
[----:B------:R-:W-:Y:S01]  /*156d0*/  UMOV UR33, UR29 ;  /* 0x0000001d00217c82 */ /* 0x000fe20008000000 */
[----:B---3--:R-:W-:-:S13]  /*156e0*/  ISETP.NE.U32.AND P3, PT, R127, UR4, PT ;  /* 0x000000047f007c0c */ /* 0x008fda000bf65070 */
[----:B------:R-:W-:Y:S05]  /*156f0*/  @P3 BRA `(.L_x_10) ;  /* 0xffffffd400403947 */ /* 0x000fea000383ffff */
.L_x_7:
[----:B------:R-:W-:Y:S05]  /*15700*/  @!P2 BRA `(.L_x_11) ;  /* 0x000000000010a947 */ /* 0x000fea0003800000 */
[----:B------:R-:W-:-:S06]  /*15710*/  USHF.L.U32 UR7, UR7, 0x1f, URZ ;  /* 0x0000001f07077899 */ /* 0x000fcc00080006ff */
[----:B------:R-:W-:-:S04]  /*15720*/  IMAD.U32 R0, RZ, RZ, UR7 ;  /* 0x00000007ff007e24 */ /* 0x000fc8000f8e00ff */
[----:B------:R-:W2:Y:S02]  /*15730*/  SYNCS.PHASECHK.TRANS64.TRYWAIT P1, [UR29], R0 ;  /* 0x00000000ff0075a7 */ /* 0x000ea4000802111d */
[----:B--2---:R-:W-:Y:S05]  /*15740*/  @!P1 BRA `(.L_x_12) ;  /* 0x0000009400509947 */ /* 0x004fea0003800000 */
.L_x_11:
[----:B------:R-:W-:-:S04]  /*15750*/  DEPBAR.LE SB0, 0x0 ;  /* 0x000080000000791a */ /* 0x000fc80000000000 */
[----:B------:R-:W-:Y:S06]  /*15760*/  BAR.SYNC.DEFER_BLOCKING 0x0 ;  /* 0x0000000000007b1d */ /* 0x000fec0000010000 */
[----:B-1----:R-:W1:Y:S01]  /*15770*/  LDCU.128 UR8, c[0x0][0x390] ;  /* 0x00007200ff0877ac */ /* 0x002e620008000c00 */
[----:B-----5:R-:W2:Y:S01]  /*15780*/  S2R R3, SR_TID.X ;  /* 0x0000000000037919 */ /* 0x020ea20000002100 */
[----:B------:R-:W3:Y:S01]  /*15790*/  LDCU UR4, c[0x0][0x3b4] ;  /* 0x00007680ff0477ac */ /* 0x000ee20008000800 */
[----:B------:R-:W4:Y:S01]  /*157a0*/  S2R R4, SR_TID.X ;  /* 0x0000000000047919 */ /* 0x000f220000002100 */
[----:B------:R-:W1:Y:S01]  /*157b0*/  LDCU UR5, c[0x0][0x39c] ;  /* 0x00007380ff0577ac */ /* 0x000e620008000800 */
[----:B------:R-:W1:Y:S01]  /*157c0*/  LDCU UR12, c[0x0][0x39c] ;  /* 0x00007380ff0c77ac */ /* 0x000e620008000800 */
[----:B------:R-:W1:Y:S01]  /*157d0*/  LDCU UR6, c[0x0][0x39c] ;  /* 0x00007380ff0677ac */ /* 0x000e620008000800 */
[----:B------:R-:W1:Y:S02]  /*157e0*/  @!P0 SYNCS.CCTL.IV [UR26+0x36000] ;  /* 0x03600000ff0089b1 */ /* 0x000e64000800001a */
[----:B-1----:R-:W-:Y:S06]  /*157f0*/  BAR.SYNC.DEFER_BLOCKING 0x0 ;  /* 0x0000000000007b1d */ /* 0x002fec0000010000 */
[----:B------:R-:W1:Y:S01]  /*15800*/  LDCU UR7, c[0x0][0x39c] ;  /* 0x00007380ff0777ac */ /* 0x000e620008000800 */
[----:B------:R-:W1:Y:S01]  /*15810*/  LDTM.x64 R188, tmem[UR28] ;  /* 0x0000001c00bc79ee */ /* 0x000e620008340000 */
[----:B--2---:R-:W-:-:S02]  /*15820*/  IMAD.SHL.U32 R5, R3, 0x10, RZ ;  /* 0x0000001003057824 */ /* 0x004fc400078e00ff */
[----:B----4-:R-:W-:-:S03]  /*15830*/  IMAD.SHL.U32 R3, R4, 0x80, RZ ;  /* 0x0000008004037824 */ /* 0x010fc600078e00ff */
[----:B------:R-:W-:Y:S01]  /*15840*/  LOP3.LUT R0, R5, 0xf0, RZ, 0xc0, !PT ;  /* 0x000000f005007812 */ /* 0x000fe200078ec0ff */
[----:B------:R-:W-:Y:S01]  /*15850*/  IMAD.U32 R5, RZ, RZ, UR37 ;  /* 0x00000025ff057e24 */ /* 0x000fe2000f8e00ff */
[----:B------:R-:W-:Y:S02]  /*15860*/  LOP3.LUT R252, R4, 0x7f, RZ, 0xc0, !PT ;  /* 0x0000007f04fc7812 */ /* 0x000fe400078ec0ff */
[----:B------:R-:W-:Y:S01]  /*15870*/  LOP3.LUT R3, R3, 0x800, RZ, 0xc0, !PT ;  /* 0x0000080003037812 */ /* 0x000fe200078ec0ff */
[----:B------:R-:W2:Y:S03]  /*15880*/  @!P0 SYNCS.CCTL.IV [UR26+0x36008] ;  /* 0x03600800ff0089b1 */ /* 0x000ea6000800001a */
[----:B------:R-:W-:Y:S01]  /*15890*/  IADD3 R0, PT, PT, R0, UR26, R3 ;  /* 0x0000001a00007c10 */ /* 0x000fe2000fffe003 */
[----:B-1----:R1:W-:Y:S04]  /*158a0*/  STL.64 [R1+0x3c0], R246 ;  /* 0x0003c0f601007387 */ /* 0x0023e80000100a00 */
[----:B------:R-:W-:Y:S01]  /*158b0*/  IMAD R0, R5, 0x8, R0 ;  /* 0x0000000805007824 */ /* 0x000fe200078e0200 */
[----:B------:R4:W-:Y:S04]  /*158c0*/  STL.64 [R1+0x3b8], R244 ;  /* 0x0003b8f401007387 */ /* 0x0009e80000100a00 */
[----:B------:R2:W-:Y:S04]  /*158d0*/  STL.64 [R1+0x3b0], R250 ;  /* 0x0003b0fa01007387 */ /* 0x0005e80000100a00 */
[----:B------:R3:W-:Y:S01]  /*158e0*/  STL.64 [R1+0x3a8], R248 ;  /* 0x0003a8f801007387 */ /* 0x0007e20000100a00 */
[----:B-1----:R-:W-:-:S02]  /*158f0*/  IMAD.MOV.U32 R246, RZ, RZ, R192 ;  /* 0x000000fffff67224 */ /* 0x002fc400078e00c0 */
[----:B------:R-:W-:Y:S02]  /*15900*/  IMAD.MOV.U32 R247, RZ, RZ, R194 ;  /* 0x000000fffff77224 */ /* 0x000fe400078e00c2 */
[----:B----4-:R-:W-:Y:S02]  /*15910*/  IMAD.MOV.U32 R244, RZ, RZ, R188 ;  /* 0x000000fffff47224 */ /* 0x010fe400078e00bc */
[----:B------:R-:W-:Y:S02]  /*15920*/  IMAD.MOV.U32 R245, RZ, RZ, R190 ;  /* 0x000000fffff57224 */ /* 0x000fe400078e00be */
[----:B--2---:R-:W-:Y:S02]  /*15930*/  IMAD.MOV.U32 R250, RZ, RZ, R193 ;  /* 0x000000fffffa7224 */ /* 0x004fe400078e00c1 */
[----:B------:R-:W-:Y:S02]  /*15940*/  IMAD.MOV.U32 R251, RZ, RZ, R195 ;  /* 0x000000fffffb7224 */ /* 0x000fe400078e00c3 */
[----:B---3--:R-:W-:-:S02]  /*15950*/  IMAD.MOV.U32 R248, RZ, RZ, R189 ;  /* 0x000000fffff87224 */ /* 0x008fc400078e00bd */
[----:B------:R-:W-:Y:S02]  /*15960*/  IMAD.MOV.U32 R249, RZ, RZ, R191 ;  /* 0x000000fffff97224 */ /* 0x000fe400078e00bf */
[----:B------:R-:W-:Y:S01]  /*15970*/  LDTM.x64 R132, tmem[UR28+0x40] ;  /* 0x0000401c008479ee */ /* 0x000fe20008340000 */
[----:B------:R-:W-:Y:S01]  /*15980*/  LDTM.x64 R68, tmem[UR28+0x80] ;  /* 0x0000801c004479ee */ /* 0x000fe20008340000 */
[----:B------:R-:W1:Y:S01]  /*15990*/  LDTM.x64 R4, tmem[UR28+0xc0] ;  /* 0x0000c01c000479ee */ /* 0x000e620008340000 */
[----:B------:R-:W-:Y:S01]  /*159a0*/  NOP ;  /* 0x0000000000007918 */ /* 0x000fe20000000000 */
[----:B------:R2:W-:Y:S04]  /*159b0*/  STS.128 [R0], R244 ;  /* 0x000000f400007388 */ /* 0x0005e80000000c00 */
[----:B------:R3:W-:Y:S01]  /*159c0*/  STS.128 [R0+0x400], R248 ;  /* 0x000400f800007388 */ /* 0x0007e20000000c00 */
[----:B------:R-:W-:-:S03]  /*159d0*/  LEA R3, R252, UR26, 0x4 ;  /* 0x0000001afc037c11 */ /* 0x000fc6000f8e20ff */
[----:B--2---:R-:W2:Y:S01]  /*159e0*/  LDL.LU.64 R246, [R1+0x3c0] ;  /* 0x0003c00001f67983 */ /* 0x004ea20000300a00 */
[----:B---3--:R-:W-:-:S03]  /*159f0*/  IMAD.MOV.U32 R251, RZ, RZ, R196 ;  /* 0x000000fffffb7224 */ /* 0x008fc600078e00c4 */
[----:B------:R-:W3:Y:S01]  /*15a00*/  LDL.LU.64 R244, [R1+0x3b8] ;  /* 0x0003b80001f47983 */ /* 0x000ee20000300a00 */
[----:B------:R-:W-:Y:S02]  /*15a10*/  IMAD.MOV.U32 R250, RZ, RZ, R198 ;  /* 0x000000fffffa7224 */ /* 0x000fe400078e00c6 */
[----:B------:R-:W-:Y:S01]  /*15a20*/  IMAD.MOV.U32 R249, RZ, RZ, R200 ;  /* 0x000000fffff97224 */ /* 0x000fe200078e00c8 */
[----:B------:R-:W-:Y:S01]  /*15a30*/  STL [R1+0x94], R3 ;  /* 0x0000940301007387 */ /* 0x000fe20000100800 */
[----:B------:R-:W-:Y:S02]  /*15a40*/  IMAD.MOV.U32 R248, RZ, RZ, R202 ;  /* 0x000000fffff87224 */ /* 0x000fe400078e00ca */
[----:B------:R-:W-:Y:S02]  /*15a50*/  IMAD.MOV.U32 R196, RZ, RZ, R197 ;  /* 0x000000ffffc47224 */ /* 0x000fe400078e00c5 */
[----:B------:R-:W-:Y:S02]  /*15a60*/  IMAD.MOV.U32 R197, RZ, RZ, R199 ;  /* 0x000000ffffc57224 */ /* 0x000fe400078e00c7 */
[----:B------:R-:W-:-:S02]  /*15a70*/  IMAD.MOV.U32 R198, RZ, RZ, R201 ;  /* 0x000000ffffc67224 */ /* 0x000fc400078e00c9 */
[----:B------:R-:W-:Y:S01]  /*15a80*/  IMAD.MOV.U32 R199, RZ, RZ, R203 ;  /* 0x000000ffffc77224 */ /* 0x000fe200078e00cb */
[----:B-1----:R-:W-:Y:S01]  /*15a90*/  BAR.SYNC.DEFER_BLOCKING 0x0 ;  /* 0x0000000000007b1d */ /* 0x002fe20000010000 */
[----:B------:R-:W-:Y:S02]  /*15aa0*/  IMAD.MOV.U32 R200, RZ, RZ, R251 ;  /* 0x000000ffffc87224 */ /* 0x000fe400078e00fb */
[----:B------:R-:W-:Y:S02]  /*15ab0*/  IMAD.MOV.U32 R201, RZ, RZ, R250 ;  /* 0x000000ffffc97224 */ /* 0x000fe400078e00fa */
[----:B------:R-:W-:Y:S02]  /*15ac0*/  IMAD.MOV.U32 R202, RZ, RZ, R249 ;  /* 0x000000ffffca7224 */ /* 0x000fe400078e00f9 */
[----:B------:R-:W-:Y:S02]  /*15ad0*/  IMAD.MOV.U32 R203, RZ, RZ, R248 ;  /* 0x000000ffffcb7224 */ /* 0x000fe400078e00f8 */
[----:B------:R-:W1:Y:S04]  /*15ae0*/  LDS.128 R248, [R3] ;  /* 0x0000000003f87984 */ /* 0x000e680000000c00 */
[----:B-1----:R-:W-:Y:S04]  /*15af0*/  STL.64 [R1+0x50], R248 ;  /* 0x000050f801007387 */ /* 0x002fe80000100a00 */
[----:B------:R-:W-:Y:S04]  /*15b00*/  STL.64 [R1+0x58], R250 ;  /* 0x000058fa01007387 */ /* 0x000fe80000100a00 */
[----:B------:R-:W1:Y:S01]  /*15b10*/  LDS.128 R248, [R3+0x800] ;  /* 0x0008000003f87984 */ /* 0x000e620000000c00 */
[----:B------:R-:W-:Y:S06]  /*15b20*/  BAR.SYNC.DEFER_BLOCKING 0x0 ;  /* 0x0000000000007b1d */ /* 0x000fec0000010000 */
[----:B------:R-:W-:Y:S04]  /*15b30*/  STS.128 [R0], R200 ;  /* 0x000000c800007388 */ /* 0x000fe80000000c00 */
[----:B------:R-:W-:Y:S04]  /*15b40*/  STS.128 [R0+0x400], R196 ;  /* 0x000400c400007388 */ /* 0x000fe80000000c00 */
[----:B-1----:R-:W-:Y:S04]  /*15b50*/  STL.64 [R1+0x60], R248 ;  /* 0x000060f801007387 */ /* 0x002fe80000100a00 */
[----:B------:R1:W-:Y:S04]  /*15b60*/  STL.64 [R1+0x68], R250 ;  /* 0x000068fa01007387 */ /* 0x0003e80000100a00 */
[----:B-1----:R-:W4:Y:S04]  /*15b70*/  LDL.LU.64 R250, [R1+0x3b0] ;  /* 0x0003b00001fa7983 */ /* 0x002f280000300a00 */
[----:B------:R-:W4:Y:S01]  /*15b80*/  LDL.LU.64 R248, [R1+0x3a8] ;  /* 0x0003a80001f87983 */ /* 0x000f220000300a00 */
[----:B------:R-:W-:-:S02]  /*15b90*/  IMAD.MOV.U32 R200, RZ, RZ, R204 ;  /* 0x000000ffffc87224 */ /* 0x000fc400078e00cc */
[----:B------:R-:W-:Y:S02]  /*15ba0*/  IMAD.MOV.U32 R201, RZ, RZ, R206 ;  /* 0x000000ffffc97224 */ /* 0x000fe400078e00ce */
[----:B------:R-:W-:Y:S02]  /*15bb0*/  IMAD.MOV.U32 R202, RZ, RZ, R208 ;  /* 0x000000ffffca7224 */ /* 0x000fe400078e00d0 */
[----:B------:R-:W-:Y:S01]  /*15bc0*/  IMAD.MOV.U32 R203, RZ, RZ, R210 ;  /* 0x000000ffffcb7224 */ /* 0x000fe200078e00d2 */
[----:B------:R-:W-:Y:S01]  /*15bd0*/  BAR.SYNC.DEFER_BLOCKING 0x0 ;  /* 0x0000000000007b1d */ /* 0x000fe20000010000 */
[----:B------:R-:W-:Y:S02]  /*15be0*/  IMAD.MOV.U32 R196, RZ, RZ, R205 ;  /* 0x000000ffffc47224 */ /* 0x000fe400078e00cd */
[----:B------:R-:W-:Y:S02]  /*15bf0*/  IMAD.MOV.U32 R197, RZ, RZ, R207 ;  /* 0x000000ffffc57224 */ /* 0x000fe400078e00cf */
[----:B------:R-:W-:-:S02]  /*15c00*/  IMAD.MOV.U32 R198, RZ, RZ, R209 ;  /* 0x000000ffffc67224 */ /* 0x000fc400078e00d1 */
[----:B------:R-:W-:Y:S02]  /*15c10*/  IMAD.MOV.U32 R199, RZ, RZ, R211 ;  /* 0x000000ffffc77224 */ /* 0x000fe400078e00d3 */
[----:B------:R-:W1:Y:S04]  /*15c20*/  LDS.128 R208, [R3] ;  /* 0x0000000003d07984 */ /* 0x000e680000000c00 */
[----:B------:R-:W1:Y:S01]  /*15c30*/  LDS.128 R204, [R3+0x800] ;  /* 0x0008000003cc7984 */ /* 0x000e620000000c00 */
[----:B------:R-:W-:Y:S06]  /*15c40*/  BAR.SYNC.DEFER_BLOCKING 0x0 ;  /* 0x0000000000007b1d */ /* 0x000fec0000010000 */
[----:B------:R1:W-:Y:S04]  /*15c50*/  STS.128 [R0], R200 ;  /* 0x000000c800007388 */ /* 0x0003e80000000c00 */
[----:B------:R-:W-:Y:S01]  /*15c60*/  STS.128 [R0+0x400], R196 ;  /* 0x000400c400007388 */ /* 0x000fe20000000c00 */
[----:B------:R-:W-:Y:S06]  /*15c70*/  BAR.SYNC.DEFER_BLOCKING 0x0 ;  /* 0x0000000000007b1d */ /* 0x000fec0000010000 */
[----:B-1----:R1:W-:Y:S01]  /*15c80*/  STL.64 [R1+0x40], R208 ;  /* 0x000040d001007387 */ /* 0x0023e20000100a00 */
[----:B------:R-:W-:-:S02]  /*15c90*/  IMAD.MOV.U32 R200, RZ, RZ, R212 ;  /* 0x000000ffffc87224 */ /* 0x000fc400078e00d4 */
[----:B------:R-:W-:Y:S01]  /*15ca0*/  IMAD.MOV.U32 R201, RZ, RZ, R214 ;  /* 0x000000ffffc97224 */ /* 0x000fe200078e00d6 */
[----:B------:R1:W-:Y:S01]  /*15cb0*/  STL.64 [R1+0x48], R210 ;  /* 0x000048d201007387 */ /* 0x0003e20000100a00 */
[----:B------:R-:W-:Y:S02]  /*15cc0*/  IMAD.MOV.U32 R202, RZ, RZ, R216 ;  /* 0x000000ffffca7224 */ /* 0x000fe400078e00d8 */
[----:B------:R-:W-:Y:S01]  /*15cd0*/  IMAD.MOV.U32 R203, RZ, RZ, R218 ;  /* 0x000000ffffcb7224 */ /* 0x000fe200078e00da */
[----:B------:R-:W-:Y:S01]  /*15ce0*/  STL.64 [R1+0x30], R204 ;  /* 0x000030cc01007387 */ /* 0x000fe20000100a00 */
[----:B------:R-:W-:Y:S02]  /*15cf0*/  IMAD.MOV.U32 R216, RZ, RZ, R221 ;  /* 0x000000ffffd87224 */ /* 0x000fe400078e00dd */
[----:B------:R-:W-:Y:S01]  /*15d00*/  IMAD.MOV.U32 R218, RZ, RZ, R225 ;  /* 0x000000ffffda7224 */ /* 0x000fe200078e00e1 */
[----:B------:R-:W-:Y:S01]  /*15d10*/  STL.64 [R1+0x38], R206 ;  /* 0x000038ce01007387 */ /* 0x000fe20000100a00 */
[----:B-1----:R-:W-:-:S02]  /*15d20*/  IMAD.MOV.U32 R208, RZ, RZ, R213 ;  /* 0x000000ffffd07224 */ /* 0x002fc400078e00d5 */
[----:B------:R-:W-:Y:S01]  /*15d30*/  IMAD.MOV.U32 R209, RZ, RZ, R215 ;  /* 0x000000ffffd17224 */ /* 0x000fe200078e00d7 */
[----:B------:R-:W1:Y:S01]  /*15d40*/  LDS.128 R204, [R3] ;  /* 0x0000000003cc7984 */ /* 0x000e620000000c00 */
[----:B------:R-:W-:Y:S02]  /*15d50*/  IMAD.MOV.U32 R210, RZ, RZ, R217 ;  /* 0x000000ffffd27224 */ /* 0x000fe400078e00d9 */
[----:B------:R-:W-:Y:S01]  /*15d60*/  IMAD.MOV.U32 R211, RZ, RZ, R219 ;  /* 0x000000ffffd37224 */ /* 0x000fe200078e00db */
[----:B------:R-:W1:Y:S01]  /*15d70*/  LDS.128 R196, [R3+0x800] ;  /* 0x0008000003c47984 */ /* 0x000e620000000c00 */
[----:B------:R-:W-:Y:S02]  /*15d80*/  IMAD.MOV.U32 R217, RZ, RZ, R223 ;  /* 0x000000ffffd97224 */ /* 0x000fe400078e00df */
[----:B------:R-:W-:Y:S01]  /*15d90*/  IMAD.MOV.U32 R219, RZ, RZ, R227 ;  /* 0x000000ffffdb7224 */ /* 0x000fe200078e00e3 */
[----:B------:R-:W-:Y:S01]  /*15da0*/  BAR.SYNC.DEFER_BLOCKING 0x0 ;  /* 0x0000000000007b1d */ /* 0x000fe20000010000 */
[----:B------:R-:W-:-:S02]  /*15db0*/  IMAD.MOV.U32 R212, RZ, RZ, R228 ;  /* 0x000000ffffd47224 */ /* 0x000fc400078e00e4 */
[----:B------:R-:W-:Y:S02]  /*15dc0*/  IMAD.MOV.U32 R213, RZ, RZ, R230 ;  /* 0x000000ffffd57224 */ /* 0x000fe400078e00e6 */
[----:B------:R-:W-:Y:S02]  /*15dd0*/  IMAD.MOV.U32 R214, RZ, RZ, R232 ;  /* 0x000000ffffd67224 */ /* 0x000fe400078e00e8 */
[----:B------:R-:W-:Y:S02]  /*15de0*/  IMAD.MOV.U32 R215, RZ, RZ, R234 ;  /* 0x000000ffffd77224 */ /* 0x000fe400078e00ea */
[----:B------:R-:W-:Y:S02]  /*15df0*/  IMAD.MOV.U32 R225, RZ, RZ, R231 ;  /* 0x000000ffffe17224 */ /* 0x000fe400078e00e7 */
[----:B------:R-:W-:Y:S01]  /*15e00*/  IMAD.MOV.U32 R227, RZ, RZ, R235 ;  /* 0x000000ffffe37224 */ /* 0x000fe200078e00eb */
[----:B------:R-:W-:Y:S04]  /*15e10*/  STS.128 [R0], R200 ;  /* 0x000000c800007388 */ /* 0x000fe80000000c00 */
[----:B------:R-:W-:Y:S01]  /*15e20*/  STS.128 [R0+0x400], R208 ;  /* 0x000400d000007388 */ /* 0x000fe20000000c00 */
[----:B------:R-:W-:Y:S06]  /*15e30*/  BAR.SYNC.DEFER_BLOCKING 0x0 ;  /* 0x0000000000007b1d */ /* 0x000fec0000010000 */
[----:B-1----:R1:W-:Y:S04]  /*15e40*/  STL.64 [R1+0x20], R204 ;  /* 0x000020cc01007387 */ /* 0x0023e80000100a00 */
[----:B------:R1:W-:Y:S04]  /*15e50*/  STL.64 [R1+0x28], R206 ;  /* 0x000028ce01007387 */ /* 0x0003e80000100a00 */
[----:B------:R-:W-:Y:S04]  /*15e60*/  STL.64 [R1+0x10], R196 ;  /* 0x000010c401007387 */ /* 0x000fe80000100a00 */
[----:B------:R-:W-:Y:S01]  /*15e70*/  STL.64 [R1+0x18], R198 ;  /* 0x000018c601007387 */ /* 0x000fe20000100a00 */
[----:B-1----:R-:W-:-:S02]  /*15e80*/  IMAD.MOV.U32 R204, RZ, RZ, R220 ;  /* 0x000000ffffcc7224 */ /* 0x002fc400078e00dc */
[----:B------:R-:W-:Y:S01]  /*15e90*/  IMAD.MOV.U32 R205, RZ, RZ, R222 ;  /* 0x000000ffffcd7224 */ /* 0x000fe200078e00de */
[----:B------:R-:W1:Y:S01]  /*15ea0*/  LDS.128 R200, [R3] ;  /* 0x0000000003c87984 */ /* 0x000e620000000c00 */
[----:B------:R-:W-:Y:S02]  /*15eb0*/  IMAD.MOV.U32 R206, RZ, RZ, R224 ;  /* 0x000000ffffce7224 */ /* 0x000fe400078e00e0 */
[----:B------:R-:W-:Y:S01]  /*15ec0*/  IMAD.MOV.U32 R207, RZ, RZ, R226 ;  /* 0x000000ffffcf7224 */ /* 0x000fe200078e00e2 */
[----:B------:R-:W2:Y:S01]  /*15ed0*/  LDS.128 R196, [R3+0x800] ;  /* 0x0008000003c47984 */ /* 0x000ea20000000c00 */
[----:B------:R-:W-:Y:S02]  /*15ee0*/  IMAD.MOV.U32 R224, RZ, RZ, R229 ;  /* 0x000000ffffe07224 */ /* 0x000fe400078e00e5 */
[----:B------:R-:W-:Y:S01]  /*15ef0*/  IMAD.MOV.U32 R226, RZ, RZ, R233 ;  /* 0x000000ffffe27224 */ /* 0x000fe200078e00e9 */
[----:B------:R-:W-:Y:S06]  /*15f00*/  BAR.SYNC.DEFER_BLOCKING 0x0 ;  /* 0x0000000000007b1d */ /* 0x000fec0000010000 */
[----:B------:R-:W-:Y:S04]  /*15f10*/  STS.128 [R0], R204 ;  /* 0x000000cc00007388 */ /* 0x000fe80000000c00 */
[----:B------:R-:W-:Y:S01]  /*15f20*/  STS.128 [R0+0x400], R216 ;  /* 0x000400d800007388 */ /* 0x000fe20000000c00 */
[----:B------:R-:W-:Y:S01]  /*15f30*/  BAR.SYNC.DEFER_BLOCKING 0x0 ;  /* 0x0000000000007b1d */ /* 0x000fe20000010000 */
[----:B------:R-:W-:-:S02]  /*15f40*/  IMAD.MOV.U32 R220, RZ, RZ, R236 ;  /* 0x000000ffffdc7224 */ /* 0x000fc400078e00ec */
[----:B------:R-:W-:Y:S02]  /*15f50*/  IMAD.MOV.U32 R221, RZ, RZ, R238 ;  /* 0x000000ffffdd7224 */ /* 0x000fe400078e00ee */
[----:B------:R-:W-:Y:S02]  /*15f60*/  IMAD.MOV.U32 R222, RZ, RZ, R240 ;  /* 0x000000ffffde7224 */ /* 0x000fe400078e00f0 */
[----:B------:R-:W-:Y:S01]  /*15f70*/  IMAD.MOV.U32 R223, RZ, RZ, R242 ;  /* 0x000000ffffdf7224 */ /* 0x000fe200078e00f2 */
[----:B-1----:R-:W-:Y:S04]  /*15f80*/  STL [R1+0x37c], R200 ;  /* 0x00037cc801007387 */ /* 0x002fe80000100800 */
[----:B------:R-:W1:Y:S04]  /*15f90*/  LDS.128 R208, [R3] ;  /* 0x0000000003d07984 */ /* 0x000e680000000c00 */
[----:B------:R-:W-:Y:S01]  /*15fa0*/  LDS.128 R204, [R3+0x800] ;  /* 0x0008000003cc7984 */ /* 0x000fe20000000c00 */
[----:B------:R-:W-:Y:S01]  /*15fb0*/  BAR.SYNC.DEFER_BLOCKING 0x0 ;  /* 0x0000000000007b1d */ /* 0x000fe20000010000 */
[----:B------:R-:W-:-:S02]  /*15fc0*/  IMAD.MOV.U32 R232, RZ, RZ, R237 ;  /* 0x000000ffffe87224 */ /* 0x000fc400078e00ed */
[----:B------:R-:W-:Y:S02]  /*15fd0*/  IMAD.MOV.U32 R233, RZ, RZ, R239 ;  /* 0x000000ffffe97224 */ /* 0x000fe400078e00ef */
[----:B------:R-:W-:Y:S02]  /*15fe0*/  IMAD.MOV.U32 R234, RZ, RZ, R241 ;  /* 0x000000ffffea7224 */ /* 0x000fe400078e00f1 */
[----:B------:R-:W-:Y:S01]  /*15ff0*/  IMAD.MOV.U32 R235, RZ, RZ, R243 ;  /* 0x000000ffffeb7224 */ /* 0x000fe200078e00f3 */
[----:B------:R-:W-:Y:S04]  /*16000*/  STL [R1+0x378], R201 ;  /* 0x000378c901007387 */ /* 0x000fe80000100800 */
[----:B------:R-:W-:Y:S04]  /*16010*/  STS.128 [R0], R212 ;  /* 0x000000d400007388 */ /* 0x000fe80000000c00 */
[----:B------:R-:W-:Y:S01]  /*16020*/  STS.128 [R0+0x400], R224 ;  /* 0x000400e000007388 */ /* 0x000fe20000000c00 */
[----:B------:R-:W-:Y:S01]  /*16030*/  BAR.SYNC.DEFER_BLOCKING 0x0 ;  /* 0x0000000000007b1d */ /* 0x000fe20000010000 */
[----:B---3--:R-:W-:-:S02]  /*16040*/  IMAD.MOV.U32 R228, RZ, RZ, R244 ;  /* 0x000000ffffe47224 */ /* 0x008fc400078e00f4 */
[----:B--2---:R-:W-:Y:S02]  /*16050*/  IMAD.MOV.U32 R229, RZ, RZ, R246 ;  /* 0x000000ffffe57224 */ /* 0x004fe400078e00f6 */
[----:B----4-:R-:W-:Y:S01]  /*16060*/  IMAD.MOV.U32 R231, RZ, RZ, R250 ;  /* 0x000000ffffe77224 */ /* 0x010fe200078e00fa */
[----:B------:R-:W2:Y:S04]  /*16070*/  LDS.128 R216, [R3] ;  /* 0x0000000003d87984 */ /* 0x000ea80000000c00 */
[----:B------:R-:W-:Y:S01]  /*16080*/  LDS.128 R212, [R3+0x800] ;  /* 0x0008000003d47984 */ /* 0x000fe20000000c00 */
[----:B------:R-:W-:Y:S01]  /*16090*/  BAR.SYNC.DEFER_BLOCKING 0x0 ;  /* 0x0000000000007b1d */ /* 0x000fe20000010000 */
[----:B------:R-:W-:Y:S02]  /*160a0*/  IMAD.MOV.U32 R230, RZ, RZ, R248 ;  /* 0x000000ffffe67224 */ /* 0x000fe400078e00f8 */
[----:B------:R-:W-:-:S02]  /*160b0*/  IMAD.MOV.U32 R236, RZ, RZ, R125 ;  /* 0x000000ffffec7224 */ /* 0x000fc400078e007d */
[----:B------:R-:W-:Y:S02]  /*160c0*/  IMAD.MOV.U32 R237, RZ, RZ, R127 ;  /* 0x000000ffffed7224 */ /* 0x000fe400078e007f */
[----:B------:R-:W-:Y:S01]  /*160d0*/  IMAD.MOV.U32 R238, RZ, RZ, R129 ;  /* 0x000000ffffee7224 */ /* 0x000fe200078e0081 */
[----:B------:R-:W-:Y:S01]  /*160e0*/  STL [R1+0x374], R202 ;  /* 0x000374ca01007387 */ /* 0x000fe20000100800 */
[----:B------:R-:W-:-:S03]  /*160f0*/  IMAD.MOV.U32 R239, RZ, RZ, R131 ;  /* 0x000000ffffef7224 */ /* 0x000fc600078e0083 */
[----:B------:R-:W-:Y:S04]  /*16100*/  STL [R1+0x370], R203 ;  /* 0x000370cb01007387 */ /* 0x000fe80000100800 */
[----:B------:R-:W-:Y:S04]  /*16110*/  STL [R1+0x394], R196 ;  /* 0x000394c401007387 */ /* 0x000fe80000100800 */
[----:B------:R-:W-:Y:S04]  /*16120*/  STL [R1+0x390], R197 ;  /* 0x000390c501007387 */ /* 0x000fe80000100800 */
[----:B------:R-:W-:Y:S04]  /*16130*/  STS.128 [R0], R220 ;  /* 0x000000dc00007388 */ /* 0x000fe80000000c00 */
[----:B------:R3:W-:Y:S01]  /*16140*/  STS.128 [R0+0x400], R232 ;  /* 0x000400e800007388 */ /* 0x0007e20000000c00 */
[----:B------:R-:W-:Y:S06]  /*16150*/  BAR.SYNC.DEFER_BLOCKING 0x0 ;  /* 0x0000000000007b1d */ /* 0x000fec0000010000 */
[----:B------:R-:W-:Y:S01]  /*16160*/  STL [R1+0x384], R198 ;  /* 0x000384c601007387 */ /* 0x000fe20000100800 */
[----:B---3--:R-:W-:-:S03]  /*16170*/  IMAD.MOV.U32 R232, RZ, RZ, R245 ;  /* 0x000000ffffe87224 */ /* 0x008fc600078e00f5 */
[----:B------:R-:W-:Y:S01]  /*16180*/  STL [R1+0x380], R199 ;  /* 0x000380c701007387 */ /* 0x000fe20000100800 */
[----:B------:R-:W-:Y:S02]  /*16190*/  IMAD.MOV.U32 R233, RZ, RZ, R247 ;  /* 0x000000ffffe97224 */ /* 0x000fe400078e00f7 */
[----:B------:R-:W-:Y:S01]  /*161a0*/  IMAD.MOV.U32 R234, RZ, RZ, R249 ;  /* 0x000000ffffea7224 */ /* 0x000fe200078e00f9 */
[----:B-1----:R1:W-:Y:S04]  /*161b0*/  STL.64 [R1+0x3a0], R208 ;  /* 0x0003a0d001007387 */ /* 0x0023e80000100a00 */
[----:B------:R-:W3:Y:S04]  /*161c0*/  LDS.128 R224, [R3] ;  /* 0x0000000003e07984 */ /* 0x000ee80000000c00 */
[----:B------:R-:W-:Y:S01]  /*161d0*/  LDS.128 R220, [R3+0x800] ;  /* 0x0008000003dc7984 */ /* 0x000fe20000000c00 */
[----:B------:R-:W-:Y:S01]  /*161e0*/  BAR.SYNC.DEFER_BLOCKING 0x0 ;  /* 0x0000000000007b1d */ /* 0x000fe20000010000 */
[----:B------:R-:W-:-:S05]  /*161f0*/  IMAD.MOV.U32 R235, RZ, RZ, R251 ;  /* 0x000000ffffeb7224 */ /* 0x000fca00078e00fb */
[----:B-1----:R-:W4:Y:S04]  /*16200*/  LDL.LU R208, [R1+0x134] ;  /* 0x0001340001d07983 */ /* 0x002f280000300800 */
[----:B------:R-:W2:Y:S01]  /*16210*/  LDL.LU R209, [R1+0x368] ;  /* 0x0003680001d17983 */ /* 0x000ea20000300800 */
[----:B------:R-:W-:Y:S02]  /*16220*/  IMAD.MOV.U32 R242, RZ, RZ, R57 ;  /* 0x000000fffff27224 */ /* 0x000fe400078e0039 */
[----:B------:R-:W-:Y:S01]  /*16230*/  IMAD.MOV.U32 R243, RZ, RZ, R59 ;  /* 0x000000fffff37224 */ /* 0x000fe200078e003b */
[----:B------:R-:W-:Y:S01]  /*16240*/  STL [R1+0x39c], R210 ;  /* 0x00039cd201007387 */ /* 0x000fe20000100800 */
[----:B------:R-:W-:Y:S02]  /*16250*/  IMAD.MOV.U32 R240, RZ, RZ, R53 ;  /* 0x000000fffff07224 */ /* 0x000fe400078e0035 */
[----:B------:R-:W-:Y:S01]  /*16260*/  IMAD.MOV.U32 R241, RZ, RZ, R55 ;  /* 0x000000fffff17224 */ /* 0x000fe200078e0037 */
[----:B------:R-:W-:Y:S04]  /*16270*/  STL [R1+0x398], R211 ;  /* 0x000398d301007387 */ /* 0x000fe80000100800 */
[----:B------:R1:W-:Y:S04]  /*16280*/  STS.128 [R0], R228 ;  /* 0x000000e400007388 */ /* 0x0003e80000000c00 */
[----:B------:R3:W-:Y:S01]  /*16290*/  STS.128 [R0+0x400], R232 ;  /* 0x000400e800007388 */ /* 0x0007e20000000c00 */
[----:B-1----:R-:W-:-:S02]  /*162a0*/  IMAD.MOV.U32 R228, RZ, RZ, R132 ;  /* 0x000000ffffe47224 */ /* 0x002fc400078e0084 */
[----:B------:R-:W-:Y:S02]  /*162b0*/  IMAD.MOV.U32 R229, RZ, RZ, R134 ;  /* 0x000000ffffe57224 */ /* 0x000fe400078e0086 */
[----:B------:R-:W-:Y:S02]  /*162c0*/  IMAD.MOV.U32 R230, RZ, RZ, R136 ;  /* 0x000000ffffe67224 */ /* 0x000fe400078e0088 */
[----:B------:R-:W-:Y:S01]  /*162d0*/  IMAD.MOV.U32 R231, RZ, RZ, R138 ;  /* 0x000000ffffe77224 */ /* 0x000fe200078e008a */
[----:B------:R-:W-:Y:S01]  /*162e0*/  BAR.SYNC.DEFER_BLOCKING 0x0 ;  /* 0x0000000000007b1d */ /* 0x000fe20000010000 */
[----:B---3--:R-:W-:Y:S02]  /*162f0*/  IMAD.MOV.U32 R232, RZ, RZ, R133 ;  /* 0x000000ffffe87224 */ /* 0x008fe400078e0085 */
[----:B------:R-:W-:Y:S02]  /*16300*/  IMAD.MOV.U32 R233, RZ, RZ, R135 ;  /* 0x000000ffffe97224 */ /* 0x000fe400078e0087 */
[----:B------:R-:W-:-:S02]  /*16310*/  IMAD.MOV.U32 R234, RZ, RZ, R137 ;  /* 0x000000ffffea7224 */ /* 0x000fc400078e0089 */
[----:B------:R-:W-:Y:S02]  /*16320*/  IMAD.MOV.U32 R235, RZ, RZ, R139 ;  /* 0x000000ffffeb7224 */ /* 0x000fe400078e008b */
[----:B------:R-:W1:Y:S04]  /*16330*/  LDS.128 R136, [R3] ;  /* 0x0000000003887984 */ /* 0x000e680000000c00 */
[----:B------:R-:W-:Y:S01]  /*16340*/  LDS.128 R132, [R3+0x800] ;  /* 0x0008000003847984 */ /* 0x000fe20000000c00 */
[----:B------:R-:W-:Y:S06]  /*16350*/  BAR.SYNC.DEFER_BLOCKING 0x0 ;  /* 0x0000000000007b1d */ /* 0x000fec0000010000 */
[----:B------:R3:W-:Y:S04]  /*16360*/  STS.128 [R0], R228 ;  /* 0x000000e400007388 */ /* 0x0007e80000000c00 */
[----:B------:R3:W-:Y:S02]  /*16370*/  STS.128 [R0+0x400], R232 ;  /* 0x000400e800007388 */ /* 0x0007e40000000c00 */
[----:B---3--:R-:W-:-:S02]  /*16380*/  IMAD.MOV.U32 R228, RZ, RZ, R140 ;  /* 0x000000ffffe47224 */ /* 0x008fc400078e008c */
        /* <DEDUP_REMOVED lines=8> */
[----:B------:R-:W3:Y:S04]  /*16410*/  LDS.128 R144, [R3] ;  /* 0x0000000003907984 */ /* 0x000ee80000000c00 */
[----:B------:R-:W-:Y:S01]  /*16420*/  LDS.128 R140, [R3+0x800] ;  /* 0x00080000038c7984 */ /* 0x000fe20000000c00 */
[----:B------:R-:W-:Y:S06]  /*16430*/  BAR.SYNC.DEFER_BLOCKING 0x0 ;  /* 0x0000000000007b1d */ /* 0x000fec0000010000 */
[----:B------:R1:W-:Y:S04]  /*16440*/  STS.128 [R0], R228 ;  /* 0x000000e400007388 */ /* 0x0003e80000000c00 */
[----:B------:R1:W-:Y:S02]  /*16450*/  STS.128 [R0+0x400], R232 ;  /* 0x000400e800007388 */ /* 0x0003e40000000c00 */
[----:B-1----:R-:W-:-:S02]  /*16460*/  IMAD.MOV.U32 R228, RZ, RZ, R148 ;  /* 0x000000ffffe47224 */ /* 0x002fc400078e0094 */
        /* <DEDUP_REMOVED lines=22> */
[----:B------:R-:W3:Y:S01]  /*165d0*/  LDS.128 R160, [R3] ;  /* 0x0000000003a07984 */ /* 0x000ee20000000c00 */
[C-C-:B----4-:R-:W-:Y:S02]  /*165e0*/  LOP3.LUT R203, R208.reuse, 0x1e, R2.reuse, 0xfe, !PT ;  /* 0x0000001ed0cb7812 */ /* 0x150fe400078efe02 */
[C-C-:B------:R-:W-:Y:S01]  /*165f0*/  LOP3.LUT R202, R208.reuse, 0x1c, R2.reuse, 0xfe, !PT ;  /* 0x0000001cd0ca7812 */ /* 0x140fe200078efe02 */
[----:B------:R-:W-:Y:S01]  /*16600*/  LDS.128 R156, [R3+0x800] ;  /* 0x00080000039c7984 */ /* 0x000fe20000000c00 */
[C-C-:B------:R-:W-:Y:S01]  /*16610*/  LOP3.LUT R201, R208.reuse, 0x1a, R2.reuse, 0xfe, !PT ;  /* 0x0000001ad0c97812 */ /* 0x140fe200078efe02 */
[----:B--2---:R-:W-:Y:S01]  /*16620*/  IMAD R249, R209, UR4, RZ ;  /* 0x00000004d1f97c24 */ /* 0x004fe2000f8e02ff */
[C-C-:B------:R-:W-:Y:S01]  /*16630*/  LOP3.LUT R200, R208.reuse, 0x18, R2.reuse, 0xfe, !PT ;  /* 0x00000018d0c87812 */ /* 0x140fe200078efe02 */
[----:B------:R-:W-:Y:S01]  /*16640*/  BAR.SYNC.DEFER_BLOCKING 0x0 ;  /* 0x0000000000007b1d */ /* 0x000fe20000010000 */
[----:B------:R-:W-:-:S02]  /*16650*/  LOP3.LUT R199, R208, 0x16, R2, 0xfe, !PT ;  /* 0x00000016d0c77812 */ /* 0x000fc400078efe02 */
[C-C-:B------:R-:W-:Y:S02]  /*16660*/  LOP3.LUT R198, R208.reuse, 0x14, R2.reuse, 0xfe, !PT ;  /* 0x00000014d0c67812 */ /* 0x140fe400078efe02 */
[C-C-:B------:R-:W-:Y:S01]  /*16670*/  LOP3.LUT R197, R208.reuse, 0x12, R2.reuse, 0xfe, !PT ;  /* 0x00000012d0c57812 */ /* 0x140fe200078efe02 */
[----:B------:R-:W2:Y:S01]  /*16680*/  LDCU UR4, c[0x0][0x39c] ;  /* 0x00007380ff0477ac */ /* 0x000ea20008000800 */
[C-C-:B------:R-:W-:Y:S02]  /*16690*/  LOP3.LUT R196, R208.reuse, 0x10, R2.reuse, 0xfe, !PT ;  /* 0x00000010d0c47812 */ /* 0x140fe400078efe02 */
[C-C-:B------:R-:W-:Y:S02]  /*166a0*/  LOP3.LUT R211, R208.reuse, 0xe, R2.reuse, 0xfe, !PT ;  /* 0x0000000ed0d37812 */ /* 0x140fe400078efe02 */
[C-C-:B------:R-:W-:Y:S02]  /*166b0*/  LOP3.LUT R210, R208.reuse, 0xc, R2.reuse, 0xfe, !PT ;  /* 0x0000000cd0d27812 */ /* 0x140fe400078efe02 */
[----:B------:R-:W-:-:S02]  /*166c0*/  LOP3.LUT R252, R208, 0xa, R2, 0xfe, !PT ;  /* 0x0000000ad0fc7812 */ /* 0x000fc400078efe02 */
[----:B------:R-:W-:Y:S01]  /*166d0*/  ISETP.GE.AND P0, PT, R209, UR10, PT ;  /* 0x0000000ad1007c0c */ /* 0x000fe2000bf06270 */
[----:B------:R-:W4:Y:S01]  /*166e0*/  LDCU UR10, c[0x0][0x39c] ;  /* 0x00007380ff0a77ac */ /* 0x000f220008000800 */
[----:B------:R-:W-:-:S04]  /*166f0*/  LEA R248, P2, R249, UR8, 0x2 ;  /* 0x00000008f9f87c11 */ /* 0x000fc8000f8410ff */
[----:B------:R-:W-:Y:S01]  /*16700*/  LEA.HI.X.SX32 R249, R249, UR9, 0x2, P2 ;  /* 0x00000009f9f97c11 */ /* 0x000fe200090f16ff */
[----:B------:R1:W-:Y:S04]  /*16710*/  STS.128 [R0], R228 ;  /* 0x000000e400007388 */ /* 0x0003e80000000c00 */
[----:B------:R2:W-:Y:S01]  /*16720*/  STS.128 [R0+0x400], R232 ;  /* 0x000400e800007388 */ /* 0x0005e20000000c00 */
[----:B-1----:R-:W-:Y:S02]  /*16730*/  IMAD.MOV.U32 R228, RZ, RZ, R164 ;  /* 0x000000ffffe47224 */ /* 0x002fe400078e00a4 */
[----:B------:R-:W-:Y:S02]  /*16740*/  IMAD.MOV.U32 R229, RZ, RZ, R166 ;  /* 0x000000ffffe57224 */ /* 0x000fe400078e00a6 */
[----:B------:R-:W-:-:S02]  /*16750*/  IMAD.MOV.U32 R230, RZ, RZ, R168 ;  /* 0x000000ffffe67224 */ /* 0x000fc400078e00a8 */
[----:B------:R-:W-:Y:S01]  /*16760*/  IMAD.MOV.U32 R231, RZ, RZ, R170 ;  /* 0x000000ffffe77224 */ /* 0x000fe200078e00aa */
[----:B------:R-:W-:Y:S01]  /*16770*/  BAR.SYNC.DEFER_BLOCKING 0x0 ;  /* 0x0000000000007b1d */ /* 0x000fe20000010000 */
[----:B--2---:R-:W-:Y:S02]  /*16780*/  IMAD.MOV.U32 R232, RZ, RZ, R165 ;  /* 0x000000ffffe87224 */ /* 0x004fe400078e00a5 */
[----:B------:R-:W-:Y:S02]  /*16790*/  IMAD.MOV.U32 R233, RZ, RZ, R167 ;  /* 0x000000ffffe97224 */ /* 0x000fe400078e00a7 */
[----:B------:R-:W-:Y:S02]  /*167a0*/  IMAD.MOV.U32 R234, RZ, RZ, R169 ;  /* 0x000000ffffea7224 */ /* 0x000fe400078e00a9 */
[----:B------:R-:W-:Y:S02]  /*167b0*/  IMAD.MOV.U32 R235, RZ, RZ, R171 ;  /* 0x000000ffffeb7224 */ /* 0x000fe400078e00ab */
[----:B------:R-:W1:Y:S04]  /*167c0*/  LDS.128 R168, [R3] ;  /* 0x0000000003a87984 */ /* 0x000e680000000c00 */
[----:B------:R-:W-:Y:S01]  /*167d0*/  LDS.128 R164, [R3+0x800] ;  /* 0x0008000003a47984 */ /* 0x000fe20000000c00 */
[----:B------:R-:W-:Y:S06]  /*167e0*/  BAR.SYNC.DEFER_BLOCKING 0x0 ;  /* 0x0000000000007b1d */ /* 0x000fec0000010000 */
[----:B------:R2:W-:Y:S04]  /*167f0*/  STS.128 [R0], R228 ;  /* 0x000000e400007388 */ /* 0x0005e80000000c00 */
[----:B------:R3:W-:Y:S01]  /*16800*/  STS.128 [R0+0x400], R232 ;  /* 0x000400e800007388 */ /* 0x0007e20000000c00 */
[----:B--2---:R-:W-:-:S02]  /*16810*/  IMAD.MOV.U32 R228, RZ, RZ, R172 ;  /* 0x000000ffffe47224 */ /* 0x004fc400078e00ac */
        /* <DEDUP_REMOVED lines=8> */
[----:B------:R-:W2:Y:S04]  /*168a0*/  LDS.128 R176, [R3] ;  /* 0x0000000003b07984 */ /* 0x000ea80000000c00 */
[----:B------:R-:W-:Y:S01]  /*168b0*/  LDS.128 R172, [R3+0x800] ;  /* 0x0008000003ac7984 */ /* 0x000fe20000000c00 */
[----:B------:R-:W-:Y:S06]  /*168c0*/  BAR.SYNC.DEFER_BLOCKING 0x0 ;  /* 0x0000000000007b1d */ /* 0x000fec0000010000 */
[----:B------:R3:W-:Y:S04]  /*168d0*/  STS.128 [R0], R228 ;  /* 0x000000e400007388 */ /* 0x0007e80000000c00 */
[----:B------:R1:W-:Y:S01]  /*168e0*/  STS.128 [R0+0x400], R232 ;  /* 0x000400e800007388 */ /* 0x0003e20000000c00 */
[----:B---3--:R-:W-:-:S02]  /*168f0*/  IMAD.MOV.U32 R228, RZ, RZ, R180 ;  /* 0x000000ffffe47224 */ /* 0x008fc400078e00b4 */
[----:B------:R-:W-:Y:S02]  /*16900*/  IMAD.MOV.U32 R229, RZ, RZ, R182 ;  /* 0x000000ffffe57224 */ /* 0x000fe400078e00b6 */
[----:B------:R-:W-:Y:S02]  /*16910*/  IMAD.MOV.U32 R230, RZ, RZ, R184 ;  /* 0x000000ffffe67224 */ /* 0x000fe400078e00b8 */
[----:B------:R-:W-:Y:S01]  /*16920*/  IMAD.MOV.U32 R231, RZ, RZ, R186 ;  /* 0x000000ffffe77224 */ /* 0x000fe200078e00ba */
[----:B------:R-:W-:Y:S01]  /*16930*/  BAR.SYNC.DEFER_BLOCKING 0x0 ;  /* 0x0000000000007b1d */ /* 0x000fe20000010000 */
[----:B-1----:R-:W-:Y:S02]  /*16940*/  IMAD.MOV.U32 R232, RZ, RZ, R181 ;  /* 0x000000ffffe87224 */ /* 0x002fe400078e00b5 */
[----:B------:R-:W-:Y:S02]  /*16950*/  IMAD.MOV.U32 R233, RZ, RZ, R183 ;  /* 0x000000ffffe97224 */ /* 0x000fe400078e00b7 */
[----:B------:R-:W-:-:S02]  /*16960*/  IMAD.MOV.U32 R234, RZ, RZ, R185 ;  /* 0x000000ffffea7224 */ /* 0x000fc400078e00b9 */
[----:B------:R-:W-:Y:S02]  /*16970*/  IMAD.MOV.U32 R235, RZ, RZ, R187 ;  /* 0x000000ffffeb7224 */ /* 0x000fe400078e00bb */
[----:B------:R-:W1:Y:S04]  /*16980*/  LDS.128 R184, [R3] ;  /* 0x0000000003b87984 */ /* 0x000e680000000c00 */
        /* <DEDUP_REMOVED lines=9> */
[----:B--2---:R-:W-:Y:S02]  /*16a20*/  IMAD.MOV.U32 R232, RZ, RZ, R189 ;  /* 0x000000ffffe87224 */ /* 0x004fe400078e00bd */
        /* <DEDUP_REMOVED lines=107> */
[----:B------:R-:W-:Y:S01]  /*170e0*/  IMAD.MOV.U32 R229, RZ, RZ, R126 ;  /* 0x000000ffffe57224 */ /* 0x000fe200078e007e */
[----:B------:R-:W-:Y:S01]  /*170f0*/  BAR.SYNC.DEFER_BLOCKING 0x0 ;  /* 0x0000000000007b1d */ /* 0x000fe20000010000 */
[----:B------:R-:W-:Y:S02]  /*17100*/  IMAD.MOV.U32 R230, RZ, RZ, R128 ;  /* 0x000000ffffe67224 */ /* 0x000fe400078e0080 */
[----:B------:R-:W-:Y:S02]  /*17110*/  IMAD.MOV.U32 R231, RZ, RZ, R130 ;  /* 0x000000ffffe77224 */ /* 0x000fe400078e0082 */
[----:B--2---:R-:W-:Y:S02]  /*17120*/  IMAD.MOV.U32 R234, RZ, RZ, R8 ;  /* 0x000000ffffea7224 */ /* 0x004fe400078e0008 */
[----:B------:R-:W-:Y:S02]  /*17130*/  IMAD.MOV.U32 R235, RZ, RZ, R10 ;  /* 0x000000ffffeb7224 */ /* 0x000fe400078e000a */
[----:B------:R-:W-:-:S02]  /*17140*/  IMAD.MOV.U32 R232, RZ, RZ, R4 ;  /* 0x000000ffffe87224 */ /* 0x000fc400078e0004 */
[----:B------:R-:W-:Y:S02]  /*17150*/  IMAD.MOV.U32 R233, RZ, RZ, R6 ;  /* 0x000000ffffe97224 */ /* 0x000fe400078e0006 */
[----:B------:R-:W-:Y:S02]  /*17160*/  IMAD.MOV.U32 R4, RZ, RZ, R12 ;  /* 0x000000ffff047224 */ /* 0x000fe400078e000c */
[----:B------:R-:W-:Y:S01]  /*17170*/  IMAD.MOV.U32 R6, RZ, RZ, R16 ;  /* 0x000000ffff067224 */ /* 0x000fe200078e0010 */
[----:B------:R-:W2:Y:S04]  /*17180*/  LDS.128 R128, [R3] ;  /* 0x0000000003807984 */ /* 0x000ea80000000c00 */
[----:B------:R-:W-:Y:S01]  /*17190*/  LDS.128 R124, [R3+0x800] ;  /* 0x00080000037c7984 */ /* 0x000fe20000000c00 */
[----:B------:R-:W-:Y:S06]  /*171a0*/  BAR.SYNC.DEFER_BLOCKING 0x0 ;  /* 0x0000000000007b1d */ /* 0x000fec0000010000 */
[----:B------:R-:W-:Y:S04]  /*171b0*/  STS.128 [R0], R228 ;  /* 0x000000e400007388 */ /* 0x000fe80000000c00 */
[----:B------:R3:W-:Y:S01]  /*171c0*/  STS.128 [R0+0x400], R236 ;  /* 0x000400ec00007388 */ /* 0x0007e20000000c00 */
[----:B------:R-:W-:Y:S01]  /*171d0*/  BAR.SYNC.DEFER_BLOCKING 0x0 ;  /* 0x0000000000007b1d */ /* 0x000fe20000010000 */
[----:B---3--:R-:W-:-:S02]  /*171e0*/  IMAD.MOV.U32 R238, RZ, RZ, R9 ;  /* 0x000000ffffee7224 */ /* 0x008fc400078e0009 */
[----:B------:R-:W-:Y:S02]  /*171f0*/  IMAD.MOV.U32 R239, RZ, RZ, R11 ;  /* 0x000000ffffef7224 */ /* 0x000fe400078e000b */
[----:B------:R-:W-:Y:S02]  /*17200*/  IMAD.MOV.U32 R236, RZ, RZ, R5 ;  /* 0x000000ffffec7224 */ /* 0x000fe400078e0005 */
[----:B------:R-:W-:Y:S02]  /*17210*/  IMAD.MOV.U32 R237, RZ, RZ, R7 ;  /* 0x000000ffffed7224 */ /* 0x000fe400078e0007 */
[----:B------:R-:W-:Y:S02]  /*17220*/  IMAD.MOV.U32 R5, RZ, RZ, R14 ;  /* 0x000000ffff057224 */ /* 0x000fe400078e000e */
[----:B------:R-:W-:Y:S01]  /*17230*/  IMAD.MOV.U32 R7, RZ, RZ, R18 ;  /* 0x000000ffff077224 */ /* 0x000fe200078e0012 */
[----:B------:R-:W3:Y:S04]  /*17240*/  LDS.128 R228, [R3] ;  /* 0x0000000003e47984 */ /* 0x000ee80000000c00 */
[----:B------:R-:W-:Y:S01]  /*17250*/  LDS.128 R8, [R3+0x800] ;  /* 0x0008000003087984 */ /* 0x000fe20000000c00 */
[----:B------:R-:W-:Y:S06]  /*17260*/  BAR.SYNC.DEFER_BLOCKING 0x0 ;  /* 0x0000000000007b1d */ /* 0x000fec0000010000 */
[----:B------:R1:W-:Y:S04]  /*17270*/  STS.128 [R0], R232 ;  /* 0x000000e800007388 */ /* 0x0003e80000000c00 */
[----:B------:R-:W-:Y:S01]  /*17280*/  STS.128 [R0+0x400], R236 ;  /* 0x000400ec00007388 */ /* 0x000fe20000000c00 */
[----:B------:R-:W-:Y:S01]  /*17290*/  BAR.SYNC.DEFER_BLOCKING 0x0 ;  /* 0x0000000000007b1d */ /* 0x000fe20000010000 */
[----:B-1----:R-:W-:-:S02]  /*172a0*/  IMAD.MOV.U32 R232, RZ, RZ, R13 ;  /* 0x000000ffffe87224 */ /* 0x002fc400078e000d */
        /* <DEDUP_REMOVED lines=63> */
[----:B------:R-:W-:Y:S01]  /*176a0*/  STS.128 [R0+0x400], R232 ;  /* 0x000400e800007388 */ /* 0x000fe20000000c00 */
[----:B------:R-:W-:Y:S01]  /*176b0*/  BAR.SYNC.DEFER_BLOCKING 0x0 ;  /* 0x0000000000007b1d */ /* 0x000fe20000010000 */
[----:B---3--:R-:W-:-:S02]  /*176c0*/  IMAD.MOV.U32 R6, RZ, RZ, R56 ;  /* 0x000000ffff067224 */ /* 0x008fc400078e0038 */
        /* <DEDUP_REMOVED lines=9> */
[----:B-1----:R-:W-:-:S07]  /*17760*/  IMAD.MOV.U32 R7, RZ, RZ, R66 ;  /* 0x000000ffff077224 */ /* 0x002fce00078e0042 */
[----:B------:R-:W1:Y:S01]  /*17770*/  LDC R66, c[0x0][0x3b8] ;  /* 0x0000ee00ff427b82 */ /* 0x000e620000000800 */
[----:B------:R-:W-:Y:S02]  /*17780*/  IMAD.MOV.U32 R4, RZ, RZ, R60 ;  /* 0x000000ffff047224 */ /* 0x000fe400078e003c */
[----:B------:R-:W-:Y:S02]  /*17790*/  IMAD.MOV.U32 R5, RZ, RZ, R62 ;  /* 0x000000ffff057224 */ /* 0x000fe400078e003e */
[----:B------:R-:W-:Y:S01]  /*177a0*/  IMAD.MOV.U32 R6, RZ, RZ, R64 ;  /* 0x000000ffff067224 */ /* 0x000fe200078e0040 */
[----:B------:R-:W-:Y:S01]  /*177b0*/  LOP3.LUT R64, R208, R2, RZ, 0xfc, !PT ;  /* 0x00000002d0407212 */ /* 0x000fe200078efcff */
[----:B------:R-:W1:Y:S04]  /*177c0*/  LDS.128 R232, [R3] ;  /* 0x0000000003e87984 */ /* 0x000e680000000c00 */
[----:B------:R1:W-:Y:S01]  /*177d0*/  LDS.128 R52, [R3+0x800] ;  /* 0x0008000003347984 */ /* 0x0003e20000000c00 */
[----:B------:R-:W-:Y:S01]  /*177e0*/  BAR.SYNC.DEFER_BLOCKING 0x0 ;  /* 0x0000000000007b1d */ /* 0x000fe20000010000 */
[-C--:B-1----:R-:W-:Y:S01]  /*177f0*/  IMAD R60, R210, R66.reuse, RZ ;  /* 0x00000042d23c7224 */ /* 0x082fe200078e02ff */
[----:B------:R-:W-:Y:S01]  /*17800*/  LOP3.LUT R3, R208, 0x4, R2, 0xfe, !PT ;  /* 0x00000004d0037812 */ /* 0x000fe200078efe02 */
[----:B------:R-:W-:-:S03]  /*17810*/  IMAD R62, R211, R66, RZ ;  /* 0x00000042d33e7224 */ /* 0x000fc600078e02ff */
[C---:B------:R-:W-:Y:S01]  /*17820*/  ISETP.LT.AND P5, PT, R3.reuse, UR6, !P0 ;  /* 0x0000000603007c0c */ /* 0x040fe2000c7a1270 */
[-C--:B------:R-:W-:Y:S01]  /*17830*/  IMAD R3, R3, R66.reuse, RZ ;  /* 0x0000004203037224 */ /* 0x080fe200078e02ff */
[----:B------:R-:W1:Y:S01]  /*17840*/  LDCU UR6, c[0x0][0x39c] ;  /* 0x00007380ff0677ac */ /* 0x000e620008000800 */
[----:B------:R2:W-:Y:S02]  /*17850*/  STS.128 [R0], R4 ;  /* 0x0000000400007388 */ /* 0x0005e40000000c00 */
[--C-:B--2---:R-:W-:Y:S01]  /*17860*/  LOP3.LUT R5, R208, 0x8, R2.reuse, 0xfe, !PT ;  /* 0x00000008d0057812 */ /* 0x104fe200078efe02 */
[----:B------:R-:W-:Y:S01]  /*17870*/  IMAD R7, R252, R66, RZ ;  /* 0x00000042fc077224 */ /* 0x000fe200078e02ff */
[C-C-:B------:R-:W-:Y:S02]  /*17880*/  LOP3.LUT R4, R208.reuse, 0x6, R2.reuse, 0xfe, !PT ;  /* 0x00000006d0047812 */ /* 0x140fe400078efe02 */
[----:B------:R-:W-:Y:S02]  /*17890*/  LOP3.LUT R2, R208, 0x2, R2, 0xfe, !PT ;  /* 0x00000002d0027812 */ /* 0x000fe400078efe02 */
[----:B------:R-:W-:-:S02]  /*178a0*/  LOP3.LUT R6, R64, 0x1fe, RZ, 0xfc, !PT ;  /* 0x000001fe40067812 */ /* 0x000fc400078efcff */
[C---:B------:R-:W-:Y:S01]  /*178b0*/  ISETP.LT.AND P4, PT, R2.reuse, UR5, !P0 ;  /* 0x0000000502007c0c */ /* 0x040fe2000c781270 */
[-C--:B------:R-:W-:Y:S01]  /*178c0*/  IMAD R2, R2, R66.reuse, RZ ;  /* 0x0000004202027224 */ /* 0x080fe200078e02ff */
[----:B------:R-:W-:Y:S01]  /*178d0*/  ISETP.LT.AND P1, PT, R6, UR12, !P0 ;  /* 0x0000000c06007c0c */ /* 0x000fe2000c721270 */
[-C--:B------:R-:W-:Y:S01]  /*178e0*/  IMAD R6, R64, R66.reuse, RZ ;  /* 0x0000004240067224 */ /* 0x080fe200078e02ff */
[C---:B------:R-:W-:Y:S01]  /*178f0*/  ISETP.LT.AND P6, PT, R4.reuse, UR7, !P0 ;  /* 0x0000000704007c0c */ /* 0x040fe2000c7c1270 */
[----:B------:R-:W-:Y:S01]  /*17900*/  IMAD R4, R4, R66, RZ ;  /* 0x0000004204047224 */ /* 0x000fe200078e02ff */
[-C--:B------:R-:W-:Y:S01]  /*17910*/  LEA R250, P3, R2, R248.reuse, 0x2 ;  /* 0x000000f802fa7211 */ /* 0x080fe200078610ff */
[----:B------:R-:W2:Y:S01]  /*17920*/  LDCU UR5, c[0x0][0x39c] ;  /* 0x00007380ff0577ac */ /* 0x000ea20008000800 */
[-C--:B------:R-:W-:Y:S02]  /*17930*/  LEA R208, P2, R6, R248.reuse, 0x2 ;  /* 0x000000f806d07211 */ /* 0x080fe400078410ff */
[----:B------:R-:W-:Y:S01]  /*17940*/  LEA.HI.X.SX32 R251, R2, R249, 0x2, P3 ;  /* 0x000000f902fb7211 */ /* 0x000fe200018f16ff */
[----:B------:R-:W1:Y:S01]  /*17950*/  LDCU UR7, c[0x0][0x39c] ;  /* 0x00007380ff0777ac */ /* 0x000e620008000800 */
[----:B------:R-:W-:-:S02]  /*17960*/  LEA R246, P3, R3, R248, 0x2 ;  /* 0x000000f803f67211 */ /* 0x000fc400078610ff */
[-C--:B------:R-:W-:Y:S02]  /*17970*/  LEA.HI.X.SX32 R209, R6, R249.reuse, 0x2, P2 ;  /* 0x000000f906d17211 */ /* 0x080fe400010f16ff */
[C---:B----4-:R-:W-:Y:S01]  /*17980*/  ISETP.LT.AND P2, PT, R5.reuse, UR10, !P0 ;  /* 0x0000000a05007c0c */ /* 0x050fe2000c741270 */
[----:B------:R-:W-:Y:S01]  /*17990*/  IMAD R5, R5, R66, RZ ;  /* 0x0000004205057224 */ /* 0x000fe200078e02ff */
[----:B------:R-:W-:Y:S02]  /*179a0*/  LEA.HI.X.SX32 R247, R3, R249, 0x2, P3 ;  /* 0x000000f903f77211 */ /* 0x000fe400018f16ff */
[----:B------:R-:W-:-:S04]  /*179b0*/  LEA R2, P3, R4, R248, 0x2 ;  /* 0x000000f804027211 */ /* 0x000fc800078610ff */
[----:B------:R-:W-:Y:S02]  /*179c0*/  LEA.HI.X.SX32 R3, R4, R249, 0x2, P3 ;  /* 0x000000f904037211 */ /* 0x000fe400018f16ff */
[----:B------:R-:W-:-:S04]  /*179d0*/  LEA R4, P3, R5, R248, 0x2 ;  /* 0x000000f805047211 */ /* 0x000fc800078610ff */
[----:B------:R-:W-:Y:S02]  /*179e0*/  LEA.HI.X.SX32 R5, R5, R249, 0x2, P3 ;  /* 0x000000f905057211 */ /* 0x000fe400018f16ff */
[----:B------:R-:W-:-:S04]  /*179f0*/  LEA R6, P3, R7, R248, 0x2 ;  /* 0x000000f807067211 */ /* 0x000fc800078610ff */
[----:B------:R-:W-:Y:S02]  /*17a00*/  LEA.HI.X.SX32 R7, R7, R249, 0x2, P3 ;  /* 0x000000f907077211 */ /* 0x000fe400018f16ff */
[----:B------:R-:W-:-:S04]  /*17a10*/  LEA R240, P3, R60, R248, 0x2 ;  /* 0x000000f83cf07211 */ /* 0x000fc800078610ff */
[----:B------:R-:W-:Y:S01]  /*17a20*/  LEA.HI.X.SX32 R241, R60, R249, 0x2, P3 ;  /* 0x000000f93cf17211 */ /* 0x000fe200018f16ff */
[----:B------:R-:W-:Y:S01]  /*17a30*/  IMAD R60, R196, R66, RZ ;  /* 0x00000042c43c7224 */ /* 0x000fe200078e02ff */
[----:B------:R-:W-:-:S04]  /*17a40*/  LEA R242, P3, R62, R248, 0x2 ;  /* 0x000000f83ef27211 */ /* 0x000fc800078610ff */
[-C--:B------:R-:W-:Y:S01]  /*17a50*/  LEA.HI.X.SX32 R243, R62, R249.reuse, 0x2, P3 ;  /* 0x000000f93ef37211 */ /* 0x080fe200018f16ff */
[----:B------:R-:W-:Y:S01]  /*17a60*/  IMAD.MOV.U32 R62, RZ, RZ, R65 ;  /* 0x000000ffff3e7224 */ /* 0x000fe200078e0041 */
[C---:B------:R-:W-:Y:S01]  /*17a70*/  LEA R244, P3, R60.reuse, R248, 0x2 ;  /* 0x000000f83cf47211 */ /* 0x040fe200078610ff */
[----:B------:R-:W4:Y:S03]  /*17a80*/  LDL.LU R65, [R1+0x5c] ;  /* 0x00005c0001417983 */ /* 0x000f260000300800 */
[----:B------:R-:W-:Y:S01]  /*17a90*/  LEA.HI.X.SX32 R245, R60, R249, 0x2, P3 ;  /* 0x000000f93cf57211 */ /* 0x000fe200018f16ff */
[----:B------:R-:W-:Y:S01]  /*17aa0*/  IMAD.MOV.U32 R60, RZ, RZ, R61 ;  /* 0x000000ffff3c7224 */ /* 0x000fe200078e003d */
[----:B------:R-:W-:Y:S01]  /*17ab0*/  ISETP.LT.AND P3, PT, R64, UR11, !P0 ;  /* 0x0000000b40007c0c */ /* 0x000fe2000c761270 */
[----:B------:R-:W-:Y:S02]  /*17ac0*/  IMAD.MOV.U32 R61, RZ, RZ, R63 ;  /* 0x000000ffff3d7224 */ /* 0x000fe400078e003f */
[----:B------:R-:W-:-:S02]  /*17ad0*/  IMAD.MOV.U32 R63, RZ, RZ, R67 ;  /* 0x000000ffff3f7224 */ /* 0x000fc400078e0043 */
[----:B------:R-:W2:Y:S04]  /*17ae0*/  LDL.LU R67, [R1+0x54] ;  /* 0x0000540001437983 */ /* 0x000ea80000300800 */
[----:B------:R1:W-:Y:S04]  /*17af0*/  STS.128 [R0+0x400], R60 ;  /* 0x0004003c00007388 */ /* 0x0003e80000000c00 */
[----:B-1----:R-:W2:Y:S01]  /*17b00*/  LDL.LU R63, [R1+0x50] ;  /* 0x00005000013f7983 */ /* 0x002ea20000300800 */
[----:B------:R-:W-:Y:S06]  /*17b10*/  BAR.SYNC.DEFER_BLOCKING 0x0 ;  /* 0x0000000000007b1d */ /* 0x000fec0000010000 */
[----:B------:R-:W3:Y:S04]  /*17b20*/  LDL.LU R0, [R1+0x40] ;  /* 0x0000400001007983 */ /* 0x000ee80000300800 */
[----:B------:R-:W3:Y:S04]  /*17b30*/  LDL.LU R60, [R1+0x48] ;  /* 0x00004800013c7983 */ /* 0x000ee80000300800 */
[----:B--2---:R1:W-:Y:S01]  /*17b40*/  @P3 STG.E desc[UR38][R208.64], R63 ;  /* 0x0000003fd0003986 */ /* 0x0043e2000c101926 */
[----:B------:R-:W-:Y:S01]  /*17b50*/  ISETP.LT.AND P3, PT, R252, UR4, !P0 ;  /* 0x00000004fc007c0c */ /* 0x000fe2000c761270 */
[----:B------:R-:W2:Y:S02]  /*17b60*/  LDCU UR4, c[0x0][0x39c] ;  /* 0x00007380ff0477ac */ /* 0x000ea40008000800 */
[----:B------:R2:W-:Y:S04]  /*17b70*/  @P4 STG.E desc[UR38][R250.64], R67 ;  /* 0x00000043fa004986 */ /* 0x0005e8000c101926 */
[----:B-1----:R-:W3:Y:S04]  /*17b80*/  LDL.LU.64 R208, [R1+0x3a0] ;  /* 0x0003a00001d07983 */ /* 0x002ee80000300a00 */
[----:B------:R-:W3:Y:S04]  /*17b90*/  LDL.LU R61, [R1+0x4c] ;  /* 0x00004c00013d7983 */ /* 0x000ee80000300800 */
[----:B------:R-:W3:Y:S04]  /*17ba0*/  LDL.LU R62, [R1+0x20] ;  /* 0x00002000013e7983 */ /* 0x000ee80000300800 */
[----:B------:R-:W3:Y:S04]  /*17bb0*/  LDL.LU R252, [R1+0x44] ;  /* 0x0000440001fc7983 */ /* 0x000ee80000300800 */
[----:B--2---:R-:W2:Y:S01]  /*17bc0*/  LDL.LU R251, [R1+0x58] ;  /* 0x0000580001fb7983 */ /* 0x004ea20000300800 */
[----:B------:R-:W-:Y:S01]  /*17bd0*/  ISETP.LT.AND P4, PT, R210, UR4, !P0 ;  /* 0x00000004d2007c0c */ /* 0x000fe2000c781270 */
[----:B------:R-:W1:Y:S02]  /*17be0*/  LDCU UR4, c[0x0][0x39c] ;  /* 0x00007380ff0477ac */ /* 0x000e640008000800 */
[----:B------:R-:W3:Y:S04]  /*17bf0*/  LDL.LU R210, [R1+0x39c] ;  /* 0x00039c0001d27983 */ /* 0x000ee80000300800 */
[----:B------:R-:W3:Y:S04]  /*17c00*/  LDL.LU R63, [R1+0x24] ;  /* 0x00002400013f7983 */ /* 0x000ee80000300800 */
[----:B------:R-:W3:Y:S04]  /*17c10*/  LDL.LU R67, [R1+0x28] ;  /* 0x0000280001437983 */ /* 0x000ee80000300800 */
[----:B--2---:R-:W-:Y:S01]  /*17c20*/  @P5 STG.E desc[UR38][R246.64], R251 ;  /* 0x000000fbf6005986 */ /* 0x004fe2000c101926 */
[----:B-1----:R-:W-:Y:S01]  /*17c30*/  ISETP.LT.AND P5, PT, R211, UR4, !P0 ;  /* 0x00000004d3007c0c */ /* 0x002fe2000c7a1270 */
[----:B------:R-:W1:Y:S02]  /*17c40*/  LDCU UR4, c[0x0][0x39c] ;  /* 0x00007380ff0477ac */ /* 0x000e640008000800 */
[----:B----4-:R2:W-:Y:S04]  /*17c50*/  @P6 STG.E desc[UR38][R2.64], R65 ;  /* 0x0000004102006986 */ /* 0x0105e8000c101926 */
[----:B------:R-:W4:Y:S01]  /*17c60*/  LDL.LU R211, [R1+0x398] ;  /* 0x0003980001d37983 */ /* 0x000f220000300800 */
[----:B-1----:R-:W-:Y:S01]  /*17c70*/  ISETP.LT.AND P6, PT, R196, UR4, !P0 ;  /* 0x00000004c4007c0c */ /* 0x002fe2000c7c1270 */
[----:B------:R-:W1:Y:S02]  /*17c80*/  LDCU UR4, c[0x0][0x39c] ;  /* 0x00007380ff0477ac */ /* 0x000e640008000800 */
[----:B------:R-:W4:Y:S04]  /*17c90*/  LDL.LU R196, [R1+0x394] ;  /* 0x0003940001c47983 */ /* 0x000f280000300800 */
[----:B--2---:R-:W2:Y:S04]  /*17ca0*/  LDL.LU R65, [R1+0x2c] ;  /* 0x00002c0001417983 */ /* 0x004ea80000300800 */
[----:B---3--:R3:W-:Y:S04]  /*17cb0*/  @P2 STG.E desc[UR38][R4.64], R0 ;  /* 0x0000000004002986 */ /* 0x0087e8000c101926 */
[----:B------:R1:W-:Y:S01]  /*17cc0*/  @P3 STG.E desc[UR38][R6.64], R252 ;  /* 0x000000fc06003986 */ /* 0x0003e2000c101926 */
[C---:B---3--:R-:W-:Y:S01]  /*17cd0*/  IMAD R0, R197.reuse, R66, RZ ;  /* 0x00000042c5007224 */ /* 0x048fe200078e02ff */
[----:B-1----:R-:W-:Y:S01]  /*17ce0*/  ISETP.LT.AND P2, PT, R197, UR4, !P0 ;  /* 0x00000004c5007c0c */ /* 0x002fe2000c741270 */
[----:B------:R-:W1:Y:S01]  /*17cf0*/  LDCU UR4, c[0x0][0x39c] ;  /* 0x00007380ff0477ac */ /* 0x000e620008000800 */
[----:B------:R-:W-:Y:S02]  /*17d00*/  @P4 STG.E desc[UR38][R240.64], R60 ;  /* 0x0000003cf0004986 */ /* 0x000fe4000c101926 */
[----:B------:R-:W-:-:S02]  /*17d10*/  LEA R2, P3, R0, R248, 0x2 ;  /* 0x000000f800027211 */ /* 0x000fc400078610ff */
[----:B------:R-:W-:Y:S01]  /*17d20*/  LOP3.LUT R4, R64, 0x20, RZ, 0xfc, !PT ;  /* 0x0000002040047812 */ /* 0x000fe200078efcff */
[----:B------:R-:W3:Y:S01]  /*17d30*/  LDL.LU R197, [R1+0x390] ;  /* 0x0003900001c57983 */ /* 0x000ee20000300800 */
[-C--:B------:R-:W-:Y:S01]  /*17d40*/  LEA.HI.X.SX32 R3, R0, R249.reuse, 0x2, P3 ;  /* 0x000000f900037211 */ /* 0x080fe200018f16ff */
[C---:B------:R-:W-:Y:S01]  /*17d50*/  IMAD R0, R198.reuse, R66, RZ ;  /* 0x00000042c6007224 */ /* 0x040fe200078e02ff */
[----:B------:R-:W-:Y:S01]  /*17d60*/  ISETP.LT.AND P4, PT, R198, UR5, !P0 ;  /* 0x00000005c6007c0c */ /* 0x000fe2000c781270 */
[----:B------:R-:W-:Y:S01]  /*17d70*/  @P5 STG.E desc[UR38][R242.64], R61 ;  /* 0x0000003df2005986 */ /* 0x000fe2000c101926 */
[----:B------:R-:W-:Y:S01]  /*17d80*/  ISETP.LT.AND P3, PT, R4, UR7, !P0 ;  /* 0x0000000704007c0c */ /* 0x000fe2000c761270 */
[----:B------:R-:W1:Y:S01]  /*17d90*/  LDCU UR5, c[0x0][0x39c] ;  /* 0x00007380ff0577ac */ /* 0x000e620008000800 */
[C---:B------:R-:W-:Y:S01]  /*17da0*/  LEA R4, P5, R0.reuse, R248, 0x2 ;  /* 0x000000f800047211 */ /* 0x040fe200078a10ff */
[----:B------:R-:W3:Y:S01]  /*17db0*/  LDL.LU R198, [R1+0x384] ;  /* 0x0003840001c67983 */ /* 0x000ee20000300800 */
[----:B------:R-:W1:Y:S02]  /*17dc0*/  LDCU UR7, c[0x0][0x39c] ;  /* 0x00007380ff0777ac */ /* 0x000e640008000800 */
[----:B------:R-:W-:Y:S01]  /*17dd0*/  LEA.HI.X.SX32 R5, R0, R249, 0x2, P5 ;  /* 0x000000f900057211 */ /* 0x000fe200028f16ff */
[----:B------:R-:W-:Y:S01]  /*17de0*/  @P6 STG.E desc[UR38][R244.64], R62 ;  /* 0x0000003ef4006986 */ /* 0x000fe2000c101926 */
[CC--:B------:R-:W-:Y:S01]  /*17df0*/  IMAD R0, R199.reuse, R66.reuse, RZ ;  /* 0x00000042c7007224 */ /* 0x0c0fe200078e02ff */
[----:B-1----:R-:W-:Y:S01]  /*17e00*/  ISETP.LT.AND P6, PT, R199, UR4, !P0 ;  /* 0x00000004c7007c0c */ /* 0x002fe2000c7c1270 */
[----:B------:R-:W1:Y:S01]  /*17e10*/  LDCU UR4, c[0x0][0x39c] ;  /* 0x00007380ff0477ac */ /* 0x000e620008000800 */
[----:B------:R1:W-:Y:S01]  /*17e20*/  @P2 STG.E desc[UR38][R2.64], R63 ;  /* 0x0000003f02002986 */ /* 0x0003e2000c101926 */
[----:B------:R-:W-:Y:S01]  /*17e30*/  ISETP.LT.AND P5, PT, R200, UR6, !P0 ;  /* 0x00000006c8007c0c */ /* 0x000fe2000c7a1270 */
[----:B------:R-:W-:Y:S01]  /*17e40*/  IMAD R6, R202, R66, RZ ;  /* 0x00000042ca067224 */ /* 0x000fe200078e02ff */
[----:B------:R-:W2:Y:S01]  /*17e50*/  LDCU UR6, c[0x0][0x39c] ;  /* 0x00007380ff0677ac */ /* 0x000ea20008000800 */
[----:B------:R1:W-:Y:S04]  /*17e60*/  @P4 STG.E desc[UR38][R4.64], R67 ;  /* 0x0000004304004986 */ /* 0x0003e8000c101926 */
[----:B------:R-:W3:Y:S01]  /*17e70*/  LDL.LU R199, [R1+0x380] ;  /* 0x0003800001c77983 */ /* 0x000ee20000300800 */
[----:B-1----:R-:W-:Y:S01]  /*17e80*/  LEA R2, P2, R0, R248, 0x2 ;  /* 0x000000f800027211 */ /* 0x002fe200078410ff */
[----:B------:R-:W-:-:S02]  /*17e90*/  IMAD R5, R200, R66, RZ ;  /* 0x00000042c8057224 */ /* 0x000fc400078e02ff */
[----:B------:R-:W3:Y:S01]  /*17ea0*/  LDL.LU R200, [R1+0x37c] ;  /* 0x00037c0001c87983 */ /* 0x000ee20000300800 */
[-C--:B------:R-:W-:Y:S02]  /*17eb0*/  LEA.HI.X.SX32 R3, R0, R249.reuse, 0x2, P2 ;  /* 0x000000f900037211 */ /* 0x080fe400010f16ff */
[----:B------:R-:W-:Y:S01]  /*17ec0*/  LEA R4, P4, R5, R248, 0x2 ;  /* 0x000000f805047211 */ /* 0x000fe200078810ff */
[C---:B------:R-:W-:Y:S01]  /*17ed0*/  IMAD R0, R201.reuse, R66, RZ ;  /* 0x00000042c9007224 */ /* 0x040fe200078e02ff */
[----:B------:R-:W-:Y:S01]  /*17ee0*/  ISETP.LT.AND P2, PT, R201, UR5, !P0 ;  /* 0x00000005c9007c0c */ /* 0x000fe2000c741270 */
[----:B------:R-:W1:Y:S01]  /*17ef0*/  LDCU UR5, c[0x0][0x39c] ;  /* 0x00007380ff0577ac */ /* 0x000e620008000800 */
[----:B------:R-:W4:Y:S01]  /*17f00*/  LDL.LU R201, [R1+0x378] ;  /* 0x0003780001c97983 */ /* 0x000f220000300800 */
[----:B------:R-:W-:Y:S02]  /*17f10*/  LEA.HI.X.SX32 R5, R5, R249, 0x2, P4 ;  /* 0x000000f905057211 */ /* 0x000fe400020f16ff */
[----:B------:R-:W-:Y:S01]  /*17f20*/  ISETP.LT.AND P4, PT, R202, UR7, !P0 ;  /* 0x00000007ca007c0c */ /* 0x000fe2000c781270 */
[----:B------:R-:W1:Y:S01]  /*17f30*/  LDCU UR7, c[0x0][0x39c] ;  /* 0x00007380ff0777ac */ /* 0x000e620008000800 */
[----:B------:R-:W4:Y:S04]  /*17f40*/  LDL.LU R202, [R1+0x374] ;  /* 0x0003740001ca7983 */ /* 0x000f280000300800 */
[----:B--2---:R2:W-:Y:S02]  /*17f50*/  @P6 STG.E desc[UR38][R2.64], R65 ;  /* 0x0000004102006986 */ /* 0x0045e4000c101926 */
[----:B--2---:R-:W-:-:S04]  /*17f60*/  LEA R2, P6, R0, R248, 0x2 ;  /* 0x000000f800027211 */ /* 0x004fc800078c10ff */
[----:B------:R-:W-:Y:S01]  /*17f70*/  LEA.HI.X.SX32 R3, R0, R249, 0x2, P6 ;  /* 0x000000f900037211 */ /* 0x000fe200030f16ff */
[CC--:B------:R-:W-:Y:S01]  /*17f80*/  IMAD R0, R203.reuse, R66.reuse, RZ ;  /* 0x00000042cb007224 */ /* 0x0c0fe200078e02ff */
[----:B------:R-:W-:Y:S02]  /*17f90*/  ISETP.LT.AND P6, PT, R203, UR4, !P0 ;  /* 0x00000004cb007c0c */ /* 0x000fe4000c7c1270 */
[C---:B------:R-:W-:Y:S01]  /*17fa0*/  LOP3.LUT R7, R64.reuse, 0x22, RZ, 0xfc, !PT ;  /* 0x0000002240077812 */ /* 0x040fe200078efcff */
[----:B------:R-:W2:Y:S01]  /*17fb0*/  LDL.LU R203, [R1+0x370] ;  /* 0x0003700001cb7983 */ /* 0x000ea20000300800 */
[----:B------:R-:W-:Y:S01]  /*17fc0*/  IMAD R65, R64, R66, RZ ;  /* 0x0000004240417224 */ /* 0x000fe200078e02ff */
[----:B------:R-:W1:Y:S02]  /*17fd0*/  LDCU UR4, c[0x0][0x39c] ;  /* 0x00007380ff0477ac */ /* 0x000e640008000800 */
[----:B------:R-:W2:Y:S01]  /*17fe0*/  LDL.LU R250, [R1+0x60] ;  /* 0x0000600001fa7983 */ /* 0x000ea20000300800 */
[----:B------:R-:W-:-:S03]  /*17ff0*/  IMAD R61, R66, 0x20, R65 ;  /* 0x00000020423d7824 */ /* 0x000fc600078e0241 */
[----:B------:R-:W2:Y:S01]  /*18000*/  LDL.LU R251, [R1+0x64] ;  /* 0x0000640001fb7983 */ /* 0x000ea20000300800 */
[----:B------:R-:W-:-:S03]  /*18010*/  IMAD R63, R66, 0x2, R61 ;  /* 0x00000002423f7824 */ /* 0x000fc600078e023d */
[----:B------:R-:W2:Y:S01]  /*18020*/  LDL.LU R252, [R1+0x68] ;  /* 0x0000680001fc7983 */ /* 0x000ea20000300800 */
[----:B------:R-:W-:-:S03]  /*18030*/  IMAD R65, R66, 0x2, R63 ;  /* 0x0000000242417824 */ /* 0x000fc600078e023f */
[----:B------:R-:W2:Y:S04]  /*18040*/  LDL.LU R62, [R1+0x6c] ;  /* 0x00006c00013e7983 */ /* 0x000ea80000300800 */
[----:B------:R-:W2:Y:S04]  /*18050*/  LDL.LU R240, [R1+0x30] ;  /* 0x0000300001f07983 */ /* 0x000ea80000300800 */
[----:B------:R-:W2:Y:S04]  /*18060*/  LDL.LU R241, [R1+0x34] ;  /* 0x0000340001f17983 */ /* 0x000ea80000300800 */
[----:B------:R-:W2:Y:S04]  /*18070*/  LDL.LU R246, [R1+0x38] ;  /* 0x0000380001f67983 */ /* 0x000ea80000300800 */
[----:B------:R-:W2:Y:S04]  /*18080*/  LDL.LU R247, [R1+0x3c] ;  /* 0x00003c0001f77983 */ /* 0x000ea80000300800 */
[----:B------:R-:W2:Y:S04]  /*18090*/  LDL.LU R67, [R1+0x94] ;  /* 0x0000940001437983 */ /* 0x000ea80000300800 */
[----:B---3--:R3:W-:Y:S04]  /*180a0*/  @P5 STG.E desc[UR38][R4.64], R200 ;  /* 0x000000c804005986 */ /* 0x0087e8000c101926 */
[----:B----4-:R4:W-:Y:S01]  /*180b0*/  @P2 STG.E desc[UR38][R2.64], R201 ;  /* 0x000000c902002986 */ /* 0x0109e2000c101926 */
[----:B---3--:R-:W-:-:S04]  /*180c0*/  LEA R4, P5, R6, R248, 0x2 ;  /* 0x000000f806047211 */ /* 0x008fc800078a10ff */
[-C--:B------:R-:W-:Y:S02]  /*180d0*/  LEA.HI.X.SX32 R5, R6, R249.reuse, 0x2, P5 ;  /* 0x000000f906057211 */ /* 0x080fe400028f16ff */
[----:B-1----:R-:W-:Y:S01]  /*180e0*/  ISETP.LT.AND P2, PT, R7, UR5, !P0 ;  /* 0x0000000507007c0c */ /* 0x002fe2000c741270 */
[----:B------:R-:W1:Y:S01]  /*180f0*/  LDCU UR5, c[0x0][0x39c] ;  /* 0x00007380ff0577ac */ /* 0x000e620008000800 */
[----:B------:R-:W-:Y:S01]  /*18100*/  LOP3.LUT R7, R64, 0x24, RZ, 0xfc, !PT ;  /* 0x0000002440077812 */ /* 0x000fe200078efcff */
[----:B------:R3:W-:Y:S01]  /*18110*/  @P4 STG.E desc[UR38][R4.64], R202 ;  /* 0x000000ca04004986 */ /* 0x0007e2000c101926 */
[C---:B------:R-:W-:Y:S02]  /*18120*/  LEA R6, P4, R0.reuse, R248, 0x2 ;  /* 0x000000f800067211 */ /* 0x040fe400078810ff */
[----:B------:R-:W-:Y:S01]  /*18130*/  ISETP.LT.AND P5, PT, R7, UR6, !P0 ;  /* 0x0000000607007c0c */ /* 0x000fe2000c7a1270 */
[----:B------:R-:W1:Y:S01]  /*18140*/  LDCU UR6, c[0x0][0x39c] ;  /* 0x00007380ff0677ac */ /* 0x000e620008000800 */
[----:B------:R-:W-:-:S02]  /*18150*/  LEA.HI.X.SX32 R7, R0, R249, 0x2, P4 ;  /* 0x000000f900077211 */ /* 0x000fc400020f16ff */
[CC--:B----4-:R-:W-:Y:S02]  /*18160*/  LEA R2, P4, R61.reuse, R248.reuse, 0x2 ;  /* 0x000000f83d027211 */ /* 0x0d0fe400078810ff */
[----:B------:R-:W-:Y:S02]  /*18170*/  LOP3.LUT R0, R64, 0x26, RZ, 0xfc, !PT ;  /* 0x0000002640007812 */ /* 0x000fe400078efcff */
[----:B------:R-:W-:Y:S02]  /*18180*/  LEA.HI.X.SX32 R3, R61, R249, 0x2, P4 ;  /* 0x000000f93d037211 */ /* 0x000fe400020f16ff */
[----:B------:R-:W-:Y:S02]  /*18190*/  ISETP.LT.AND P4, PT, R0, UR7, !P0 ;  /* 0x0000000700007c0c */ /* 0x000fe4000c781270 */
[----:B------:R-:W-:Y:S01]  /*181a0*/  LOP3.LUT R0, R64, 0x28, RZ, 0xfc, !PT ;  /* 0x0000002840007812 */ /* 0x000fe200078efcff */
[----:B--2---:R-:W-:Y:S01]  /*181b0*/  @P6 STG.E desc[UR38][R6.64], R203 ;  /* 0x000000cb06006986 */ /* 0x004fe2000c101926 */
[----:B---3--:R-:W-:-:S04]  /*181c0*/  LEA R4, P6, R63, R248, 0x2 ;  /* 0x000000f83f047211 */ /* 0x008fc800078c10ff */
[-C--:B------:R-:W-:Y:S02]  /*181d0*/  LEA.HI.X.SX32 R5, R63, R249.reuse, 0x2, P6 ;  /* 0x000000f93f057211 */ /* 0x080fe400030f16ff */
[C---:B------:R-:W-:Y:S01]  /*181e0*/  LEA R60, P6, R65.reuse, R248, 0x2 ;  /* 0x000000f8413c7211 */ /* 0x040fe200078c10ff */
[----:B------:R2:W-:Y:S01]  /*181f0*/  @P3 STG.E desc[UR38][R2.64], R208 ;  /* 0x000000d002003986 */ /* 0x0005e2000c101926 */
[----:B------:R-:W-:Y:S01]  /*18200*/  ISETP.LT.AND P3, PT, R0, UR4, !P0 ;  /* 0x0000000400007c0c */ /* 0x000fe2000c761270 */
[----:B------:R-:W3:Y:S01]  /*18210*/  LDCU UR4, c[0x0][0x39c] ;  /* 0x00007380ff0477ac */ /* 0x000ee20008000800 */
[----:B------:R-:W-:Y:S01]  /*18220*/  LEA.HI.X.SX32 R61, R65, R249, 0x2, P6 ;  /* 0x000000f9413d7211 */ /* 0x000fe200030f16ff */
[----:B------:R-:W-:Y:S01]  /*18230*/  IMAD R65, R66, 0x2, R65 ;  /* 0x0000000242417824 */ /* 0x000fe200078e0241 */
[----:B------:R-:W-:-:S03]  /*18240*/  LOP3.LUT R0, R64, 0x2a, RZ, 0xfc, !PT ;  /* 0x0000002a40007812 */ /* 0x000fc600078efcff */
[----:B------:R-:W-:Y:S01]  /*18250*/  IMAD R63, R66, 0x2, R65 ;  /* 0x00000002423f7824 */ /* 0x000fe200078e0241 */
[----:B------:R-:W-:Y:S01]  /*18260*/  @P2 STG.E desc[UR38][R4.64], R209 ;  /* 0x000000d104002986 */ /* 0x000fe2000c101926 */
[----:B-1----:R-:W-:Y:S01]  /*18270*/  ISETP.LT.AND P2, PT, R0, UR5, !P0 ;  /* 0x0000000500007c0c */ /* 0x002fe2000c741270 */
[----:B------:R-:W1:Y:S02]  /*18280*/  LDCU UR5, c[0x0][0x39c] ;  /* 0x00007380ff0577ac */ /* 0x000e640008000800 */
[----:B------:R4:W-:Y:S01]  /*18290*/  @P5 STG.E desc[UR38][R60.64], R210 ;  /* 0x000000d23c005986 */ /* 0x0009e2000c101926 */
[-C--:B--2---:R-:W-:Y:S02]  /*182a0*/  LEA R2, P5, R65, R248.reuse, 0x2 ;  /* 0x000000f841027211 */ /* 0x084fe400078a10ff */
[----:B------:R-:W-:Y:S02]  /*182b0*/  LEA R6, P6, R63, R248, 0x2 ;  /* 0x000000f83f067211 */ /* 0x000fe400078c10ff */
[----:B------:R-:W-:-:S02]  /*182c0*/  LOP3.LUT R0, R64, 0x2c, RZ, 0xfc, !PT ;  /* 0x0000002c40007812 */ /* 0x000fc400078efcff */
[-C--:B------:R-:W-:Y:S02]  /*182d0*/  LEA.HI.X.SX32 R3, R65, R249.reuse, 0x2, P5 ;  /* 0x000000f941037211 */ /* 0x080fe400028f16ff */
[----:B------:R-:W-:Y:S01]  /*182e0*/  LEA.HI.X.SX32 R7, R63, R249, 0x2, P6 ;  /* 0x000000f93f077211 */ /* 0x000fe200030f16ff */
[----:B------:R-:W-:Y:S01]  /*182f0*/  IMAD R63, R66, 0x2, R63 ;  /* 0x00000002423f7824 */ /* 0x000fe200078e023f */
[----:B------:R-:W-:Y:S01]  /*18300*/  ISETP.LT.AND P5, PT, R0, UR6, !P0 ;  /* 0x0000000600007c0c */ /* 0x000fe2000c7a1270 */
[----:B------:R-:W2:Y:S01]  /*18310*/  LDCU UR6, c[0x0][0x39c] ;  /* 0x00007380ff0677ac */ /* 0x000ea20008000800 */
[----:B------:R-:W-:Y:S01]  /*18320*/  LOP3.LUT R0, R64, 0x2e, RZ, 0xfc, !PT ;  /* 0x0000002e40007812 */ /* 0x000fe200078efcff */
[----:B------:R1:W-:Y:S01]  /*18330*/  @P4 STG.E desc[UR38][R2.64], R211 ;  /* 0x000000d302004986 */ /* 0x0003e2000c101926 */
[----:B----4-:R-:W-:Y:S02]  /*18340*/  IMAD R61, R66, 0x2, R63 ;  /* 0x00000002423d7824 */ /* 0x010fe400078e023f */
[----:B---3--:R-:W-:Y:S01]  /*18350*/  ISETP.LT.AND P4, PT, R0, UR4, !P0 ;  /* 0x0000000400007c0c */ /* 0x008fe2000c781270 */
[----:B------:R-:W3:Y:S01]  /*18360*/  LDCU UR4, c[0x0][0x39c] ;  /* 0x00007380ff0477ac */ /* 0x000ee20008000800 */
[----:B------:R4:W-:Y:S01]  /*18370*/  @P3 STG.E desc[UR38][R6.64], R216 ;  /* 0x000000d806003986 */ /* 0x0009e2000c101926 */
[----:B------:R-:W-:-:S02]  /*18380*/  LEA R4, P3, R63, R248, 0x2 ;  /* 0x000000f83f047211 */ /* 0x000fc400078610ff */
[----:B------:R-:W-:Y:S02]  /*18390*/  LOP3.LUT R0, R64, 0x30, RZ, 0xfc, !PT ;  /* 0x0000003040007812 */ /* 0x000fe400078efcff */
[-C--:B-1----:R-:W-:Y:S01]  /*183a0*/  LEA R2, P6, R61, R248.reuse, 0x2 ;  /* 0x000000f83d027211 */ /* 0x082fe200078c10ff */
[C---:B----4-:R-:W-:Y:S01]  /*183b0*/  IMAD R7, R66.reuse, 0x2, R61 ;  /* 0x0000000242077824 */ /* 0x050fe200078e023d */
[-C--:B------:R-:W-:Y:S02]  /*183c0*/  LEA.HI.X.SX32 R5, R63, R249.reuse, 0x2, P3 ;  /* 0x000000f93f057211 */ /* 0x080fe400018f16ff */
[----:B------:R-:W-:Y:S01]  /*183d0*/  LEA.HI.X.SX32 R3, R61, R249, 0x2, P6 ;  /* 0x000000f93d037211 */ /* 0x000fe200030f16ff */
[----:B------:R-:W-:Y:S01]  /*183e0*/  IMAD R63, R66, 0x2, R7 ;  /* 0x00000002423f7824 */ /* 0x000fe200078e0207 */
[----:B------:R-:W-:Y:S01]  /*183f0*/  ISETP.LT.AND P3, PT, R0, UR5, !P0 ;  /* 0x0000000500007c0c */ /* 0x000fe2000c761270 */
[----:B------:R-:W1:Y:S01]  /*18400*/  LDCU UR5, c[0x0][0x39c] ;  /* 0x00007380ff0577ac */ /* 0x000e620008000800 */
[----:B------:R-:W-:-:S02]  /*18410*/  LEA R6, P6, R7, R248, 0x2 ;  /* 0x000000f807067211 */ /* 0x000fc400078c10ff */
[----:B------:R-:W-:Y:S01]  /*18420*/  LOP3.LUT R0, R64, 0x32, RZ, 0xfc, !PT ;  /* 0x0000003240007812 */ /* 0x000fe200078efcff */
[----:B------:R4:W-:Y:S01]  /*18430*/  @P2 STG.E desc[UR38][R4.64], R217 ;  /* 0x000000d904002986 */ /* 0x0009e2000c101926 */
[-C--:B------:R-:W-:Y:S02]  /*18440*/  LEA.HI.X.SX32 R7, R7, R249.reuse, 0x2, P6 ;  /* 0x000000f907077211 */ /* 0x080fe400030f16ff */
[----:B--2---:R-:W-:Y:S01]  /*18450*/  ISETP.LT.AND P2, PT, R0, UR6, !P0 ;  /* 0x0000000600007c0c */ /* 0x004fe2000c741270 */
[----:B------:R-:W2:Y:S01]  /*18460*/  LDCU UR6, c[0x0][0x39c] ;  /* 0x00007380ff0677ac */ /* 0x000ea20008000800 */
[CC--:B------:R-:W-:Y:S02]  /*18470*/  LEA R60, P6, R63.reuse, R248.reuse, 0x2 ;  /* 0x000000f83f3c7211 */ /* 0x0c0fe400078c10ff */
[----:B------:R-:W-:Y:S01]  /*18480*/  LOP3.LUT R0, R64, 0x34, RZ, 0xfc, !PT ;  /* 0x0000003440007812 */ /* 0x000fe200078efcff */
[----:B------:R1:W-:Y:S01]  /*18490*/  @P5 STG.E desc[UR38][R2.64], R218 ;  /* 0x000000da02005986 */ /* 0x0003e2000c101926 */
[----:B------:R-:W-:Y:S01]  /*184a0*/  LEA.HI.X.SX32 R61, R63, R249, 0x2, P6 ;  /* 0x000000f93f3d7211 */ /* 0x000fe200030f16ff */
[----:B------:R-:W-:Y:S01]  /*184b0*/  IMAD R63, R66, 0x2, R63 ;  /* 0x00000002423f7824 */ /* 0x000fe200078e023f */
[----:B---3--:R-:W-:Y:S01]  /*184c0*/  ISETP.LT.AND P5, PT, R0, UR4, !P0 ;  /* 0x0000000400007c0c */ /* 0x008fe2000c7a1270 */
[----:B------:R-:W3:Y:S01]  /*184d0*/  LDCU UR4, c[0x0][0x39c] ;  /* 0x00007380ff0477ac */ /* 0x000ee20008000800 */
[----:B------:R-:W-:Y:S01]  /*184e0*/  LOP3.LUT R0, R64, 0x36, RZ, 0xfc, !PT ;  /* 0x0000003640007812 */ /* 0x000fe200078efcff */
[----:B----4-:R-:W-:Y:S01]  /*184f0*/  IMAD R5, R66, 0x2, R63 ;  /* 0x0000000242057824 */ /* 0x010fe200078e023f */
[----:B------:R4:W-:Y:S01]  /*18500*/  @P4 STG.E desc[UR38][R6.64], R219 ;  /* 0x000000db06004986 */ /* 0x0009e2000c101926 */
[----:B-1----:R-:W-:-:S02]  /*18510*/  LEA R2, P6, R63, R248, 0x2 ;  /* 0x000000f83f027211 */ /* 0x002fc400078c10ff */
[----:B------:R-:W-:Y:S01]  /*18520*/  ISETP.LT.AND P4, PT, R0, UR5, !P0 ;  /* 0x0000000500007c0c */ /* 0x000fe2000c781270 */
[----:B------:R-:W1:Y:S01]  /*18530*/  LDCU UR5, c[0x0][0x39c] ;  /* 0x00007380ff0577ac */ /* 0x000e620008000800 */
[-C--:B------:R-:W-:Y:S01]  /*18540*/  LEA.HI.X.SX32 R3, R63, R249.reuse, 0x2, P6 ;  /* 0x000000f93f037211 */ /* 0x080fe200030f16ff */
[----:B------:R-:W-:Y:S01]  /*18550*/  IMAD R63, R66, 0x2, R5 ;  /* 0x00000002423f7824 */ /* 0x000fe200078e0205 */
[----:B------:R-:W-:Y:S02]  /*18560*/  LOP3.LUT R0, R64, 0x38, RZ, 0xfc, !PT ;  /* 0x0000003840007812 */ /* 0x000fe400078efcff */
[C---:B------:R-:W-:Y:S01]  /*18570*/  LEA R4, P6, R5.reuse, R248, 0x2 ;  /* 0x000000f805047211 */ /* 0x040fe200078c10ff */
[----:B------:R1:W-:Y:S01]  /*18580*/  @P3 STG.E desc[UR38][R60.64], R224 ;  /* 0x000000e03c003986 */ /* 0x0003e2000c101926 */
[----:B--2---:R-:W-:Y:S01]  /*18590*/  ISETP.LT.AND P3, PT, R0, UR6, !P0 ;  /* 0x0000000600007c0c */ /* 0x004fe2000c761270 */
[----:B------:R-:W2:Y:S01]  /*185a0*/  LDCU UR6, c[0x0][0x39c] ;  /* 0x00007380ff0677ac */ /* 0x000ea20008000800 */
[----:B------:R-:W-:-:S02]  /*185b0*/  LEA.HI.X.SX32 R5, R5, R249, 0x2, P6 ;  /* 0x000000f905057211 */ /* 0x000fc400030f16ff */
[----:B------:R-:W-:Y:S02]  /*185c0*/  LOP3.LUT R0, R64, 0x3a, RZ, 0xfc, !PT ;  /* 0x0000003a40007812 */ /* 0x000fe400078efcff */
[CC--:B----4-:R-:W-:Y:S01]  /*185d0*/  LEA R6, P6, R63.reuse, R248.reuse, 0x2 ;  /* 0x000000f83f067211 */ /* 0x0d0fe200078c10ff */
[----:B------:R4:W-:Y:S01]  /*185e0*/  @P2 STG.E desc[UR38][R2.64], R225 ;  /* 0x000000e102002986 */ /* 0x0009e2000c101926 */
[----:B---3--:R-:W-:Y:S01]  /*185f0*/  ISETP.LT.AND P2, PT, R0, UR4, !P0 ;  /* 0x0000000400007c0c */ /* 0x008fe2000c741270 */
[----:B------:R-:W3:Y:S01]  /*18600*/  LDCU UR4, c[0x0][0x39c] ;  /* 0x00007380ff0477ac */ /* 0x000ee20008000800 */
[----:B------:R-:W-:Y:S01]  /*18610*/  LEA.HI.X.SX32 R7, R63, R249, 0x2, P6 ;  /* 0x000000f93f077211 */ /* 0x000fe200030f16ff */
[----:B------:R-:W-:Y:S01]  /*18620*/  IMAD R63, R66, 0x2, R63 ;  /* 0x00000002423f7824 */ /* 0x000fe200078e023f */
[----:B------:R-:W-:Y:S01]  /*18630*/  LOP3.LUT R0, R64, 0x3c, RZ, 0xfc, !PT ;  /* 0x0000003c40007812 */ /* 0x000fe200078efcff */
[----:B------:R2:W-:Y:S02]  /*18640*/  @P5 STG.E desc[UR38][R4.64], R226 ;  /* 0x000000e204005986 */ /* 0x0005e4000c101926 */
[----:B-1----:R-:W-:Y:S01]  /*18650*/  IMAD R61, R66, 0x2, R63 ;  /* 0x00000002423d7824 */ /* 0x002fe200078e023f */
[----:B------:R-:W-:Y:S01]  /*18660*/  ISETP.LT.AND P5, PT, R0, UR5, !P0 ;  /* 0x0000000500007c0c */ /* 0x000fe2000c7a1270 */
[----:B------:R-:W1:Y:S01]  /*18670*/  LDCU UR5, c[0x0][0x39c] ;  /* 0x00007380ff0577ac */ /* 0x000e620008000800 */
[----:B----4-:R-:W-:-:S02]  /*18680*/  LEA R2, P6, R63, R248, 0x2 ;  /* 0x000000f83f027211 */ /* 0x010fc400078c10ff */
[----:B------:R-:W-:Y:S02]  /*18690*/  LOP3.LUT R0, R64, 0x3e, RZ, 0xfc, !PT ;  /* 0x0000003e40007812 */ /* 0x000fe400078efcff */
[-C--:B------:R-:W-:Y:S01]  /*186a0*/  LEA.HI.X.SX32 R3, R63, R249.reuse, 0x2, P6 ;  /* 0x000000f93f037211 */ /* 0x080fe200030f16ff */
[----:B------:R-:W-:Y:S01]  /*186b0*/  IMAD R63, R66, 0x2, R61 ;  /* 0x00000002423f7824 */ /* 0x000fe200078e023d */
[CC--:B--2---:R-:W-:Y:S01]  /*186c0*/  LEA R4, P6, R61.reuse, R248.reuse, 0x2 ;  /* 0x000000f83d047211 */ /* 0x0c4fe200078c10ff */
[----:B------:R2:W-:Y:S01]  /*186d0*/  @P4 STG.E desc[UR38][R6.64], R227 ;  /* 0x000000e306004986 */ /* 0x0005e2000c101926 */
[----:B------:R-:W-:Y:S01]  /*186e0*/  ISETP.LT.AND P4, PT, R0, UR6, !P0 ;  /* 0x0000000600007c0c */ /* 0x000fe2000c781270 */
[----:B------:R-:W4:Y:S01]  /*186f0*/  LDCU UR6, c[0x0][0x39c] ;  /* 0x00007380ff0677ac */ /* 0x000f220008000800 */
[----:B------:R-:W-:Y:S01]  /*18700*/  LOP3.LUT R0, R64, 0x40, RZ, 0xfc, !PT ;  /* 0x0000004040007812 */ /* 0x000fe200078efcff */
[----:B------:R-:W-:Y:S01]  /*18710*/  IMAD R65, R66, 0x2, R63 ;  /* 0x0000000242417824 */ /* 0x000fe200078e023f */
[----:B------:R-:W-:Y:S01]  /*18720*/  LEA.HI.X.SX32 R5, R61, R249, 0x2, P6 ;  /* 0x000000f93d057211 */ /* 0x000fe200030f16ff */
[----:B------:R1:W-:Y:S01]  /*18730*/  @P3 STG.E desc[UR38][R2.64], R136 ;  /* 0x0000008802003986 */ /* 0x0003e2000c101926 */
[----:B---3--:R-:W-:Y:S01]  /*18740*/  ISETP.LT.AND P3, PT, R0, UR4, !P0 ;  /* 0x0000000400007c0c */ /* 0x008fe2000c761270 */
[----:B------:R-:W3:Y:S01]  /*18750*/  LDCU UR4, c[0x0][0x39c] ;  /* 0x00007380ff0477ac */ /* 0x000ee20008000800 */
[----:B--2---:R-:W-:-:S04]  /*18760*/  LEA R6, P6, R63, R248, 0x2 ;  /* 0x000000f83f067211 */ /* 0x004fc800078c10ff */
[-C--:B------:R-:W-:Y:S02]  /*18770*/  LEA.HI.X.SX32 R7, R63, R249.reuse, 0x2, P6 ;  /* 0x000000f93f077211 */ /* 0x080fe400030f16ff */
[CC--:B------:R-:W-:Y:S02]  /*18780*/  LEA R60, P6, R65.reuse, R248.reuse, 0x2 ;  /* 0x000000f8413c7211 */ /* 0x0c0fe400078c10ff */
[----:B------:R-:W-:Y:S02]  /*18790*/  LOP3.LUT R0, R64, 0x42, RZ, 0xfc, !PT ;  /* 0x0000004240007812 */ /* 0x000fe400078efcff */
[----:B------:R-:W-:Y:S01]  /*187a0*/  LEA.HI.X.SX32 R61, R65, R249, 0x2, P6 ;  /* 0x000000f9413d7211 */ /* 0x000fe200030f16ff */
[----:B------:R-:W-:Y:S01]  /*187b0*/  IMAD R65, R66, 0x2, R65 ;  /* 0x0000000242417824 */ /* 0x000fe200078e0241 */
[----:B------:R2:W-:Y:S01]  /*187c0*/  @P2 STG.E desc[UR38][R4.64], R137 ;  /* 0x0000008904002986 */ /* 0x0005e2000c101926 */
[----:B-1----:R-:W-:Y:S01]  /*187d0*/  ISETP.LT.AND P2, PT, R0, UR5, !P0 ;  /* 0x0000000500007c0c */ /* 0x002fe2000c741270 */
[----:B------:R-:W1:Y:S01]  /*187e0*/  LDCU UR5, c[0x0][0x39c] ;  /* 0x00007380ff0577ac */ /* 0x000e620008000800 */
[----:B------:R-:W-:Y:S01]  /*187f0*/  LOP3.LUT R0, R64, 0x44, RZ, 0xfc, !PT ;  /* 0x0000004440007812 */ /* 0x000fe200078efcff */
[----:B------:R-:W-:Y:S01]  /*18800*/  IMAD R63, R66, 0x2, R65 ;  /* 0x00000002423f7824 */ /* 0x000fe200078e0241 */
[----:B------:R-:W-:Y:S02]  /*18810*/  @P5 STG.E desc[UR38][R6.64], R138 ;  /* 0x0000008a06005986 */ /* 0x000fe4000c101926 */
[----:B----4-:R-:W-:Y:S01]  /*18820*/  ISETP.LT.AND P5, PT, R0, UR6, !P0 ;  /* 0x0000000600007c0c */ /* 0x010fe2000c7a1270 */
[----:B------:R-:W4:Y:S01]  /*18830*/  LDCU UR6, c[0x0][0x39c] ;  /* 0x00007380ff0677ac */ /* 0x000f220008000800 */
[----:B------:R1:W-:Y:S01]  /*18840*/  @P4 STG.E desc[UR38][R60.64], R139 ;  /* 0x0000008b3c004986 */ /* 0x0003e2000c101926 */
[----:B------:R-:W-:-:S02]  /*18850*/  LEA R2, P4, R65, R248, 0x2 ;  /* 0x000000f841027211 */ /* 0x000fc400078810ff */
[----:B------:R-:W-:Y:S02]  /*18860*/  LOP3.LUT R0, R64, 0x46, RZ, 0xfc, !PT ;  /* 0x0000004640007812 */ /* 0x000fe400078efcff */
[-C--:B--2---:R-:W-:Y:S02]  /*18870*/  LEA R4, P6, R63, R248.reuse, 0x2 ;  /* 0x000000f83f047211 */ /* 0x084fe400078c10ff */
[-C--:B------:R-:W-:Y:S02]  /*18880*/  LEA.HI.X.SX32 R3, R65, R249.reuse, 0x2, P4 ;  /* 0x000000f941037211 */ /* 0x080fe400020f16ff */
[----:B---3--:R-:W-:Y:S01]  /*18890*/  ISETP.LT.AND P4, PT, R0, UR4, !P0 ;  /* 0x0000000400007c0c */ /* 0x008fe2000c781270 */
[----:B------:R-:W2:Y:S01]  /*188a0*/  LDCU UR4, c[0x0][0x39c] ;  /* 0x00007380ff0477ac */ /* 0x000ea20008000800 */
[----:B------:R-:W-:Y:S01]  /*188b0*/  LEA.HI.X.SX32 R5, R63, R249, 0x2, P6 ;  /* 0x000000f93f057211 */ /* 0x000fe200030f16ff */
[----:B------:R-:W-:Y:S01]  /*188c0*/  IMAD R63, R66, 0x2, R63 ;  /* 0x00000002423f7824 */ /* 0x000fe200078e023f */
[----:B------:R-:W-:Y:S01]  /*188d0*/  LOP3.LUT R0, R64, 0x48, RZ, 0xfc, !PT ;  /* 0x0000004840007812 */ /* 0x000fe200078efcff */
[----:B------:R3:W-:Y:S02]  /*188e0*/  @P3 STG.E desc[UR38][R2.64], R144 ;  /* 0x0000009002003986 */ /* 0x0007e4000c101926 */
[----:B-1----:R-:W-:Y:S01]  /*188f0*/  IMAD R61, R66, 0x2, R63 ;  /* 0x00000002423d7824 */ /* 0x002fe200078e023f */
[----:B------:R-:W-:Y:S01]  /*18900*/  ISETP.LT.AND P3, PT, R0, UR5, !P0 ;  /* 0x0000000500007c0c */ /* 0x000fe2000c761270 */
[----:B------:R1:W-:Y:S01]  /*18910*/  @P2 STG.E desc[UR38][R4.64], R145 ;  /* 0x0000009104002986 */ /* 0x0003e2000c101926 */
[----:B------:R-:W-:Y:S01]  /*18920*/  LEA R6, P2, R63, R248, 0x2 ;  /* 0x000000f83f067211 */ /* 0x000fe200078410ff */
[----:B------:R-:W2:Y:S01]  /*18930*/  LDCU UR5, c[0x0][0x39c] ;  /* 0x00007380ff0577ac */ /* 0x000ea20008000800 */
[----:B------:R-:W-:-:S02]  /*18940*/  LOP3.LUT R0, R64, 0x4a, RZ, 0xfc, !PT ;  /* 0x0000004a40007812 */ /* 0x000fc400078efcff */
[-C--:B------:R-:W-:Y:S02]  /*18950*/  LEA.HI.X.SX32 R7, R63, R249.reuse, 0x2, P2 ;  /* 0x000000f93f077211 */ /* 0x080fe400010f16ff */
[CC--:B---3--:R-:W-:Y:S01]  /*18960*/  LEA R2, P6, R61.reuse, R248.reuse, 0x2 ;  /* 0x000000f83d027211 */ /* 0x0c8fe200078c10ff */
[----:B-1----:R-:W-:Y:S01]  /*18970*/  IMAD R5, R66, 0x2, R61 ;  /* 0x0000000242057824 */ /* 0x002fe200078e023d */
[----:B----4-:R-:W-:Y:S01]  /*18980*/  ISETP.LT.AND P2, PT, R0, UR6, !P0 ;  /* 0x0000000600007c0c */ /* 0x010fe2000c741270 */
[----:B------:R-:W1:Y:S01]  /*18990*/  LDCU UR6, c[0x0][0x39c] ;  /* 0x00007380ff0677ac */ /* 0x000e620008000800 */
[----:B------:R-:W-:Y:S01]  /*189a0*/  LOP3.LUT R0, R64, 0x4c, RZ, 0xfc, !PT ;  /* 0x0000004c40007812 */ /* 0x000fe200078efcff */
[----:B------:R-:W-:Y:S01]  /*189b0*/  IMAD R63, R66, 0x2, R5 ;  /* 0x00000002423f7824 */ /* 0x000fe200078e0205 */
[-C--:B------:R-:W-:Y:S02]  /*189c0*/  LEA.HI.X.SX32 R3, R61, R249.reuse, 0x2, P6 ;  /* 0x000000f93d037211 */ /* 0x080fe400030f16ff */
[C---:B------:R-:W-:Y:S01]  /*189d0*/  LEA R4, P6, R5.reuse, R248, 0x2 ;  /* 0x000000f805047211 */ /* 0x040fe200078c10ff */
[----:B------:R3:W-:Y:S01]  /*189e0*/  @P5 STG.E desc[UR38][R6.64], R146 ;  /* 0x0000009206005986 */ /* 0x0007e2000c101926 */
[----:B--2---:R-:W-:Y:S01]  /*189f0*/  ISETP.LT.AND P5, PT, R0, UR4, !P0 ;  /* 0x0000000400007c0c */ /* 0x004fe2000c7a1270 */
[----:B------:R-:W2:Y:S01]  /*18a00*/  LDCU UR4, c[0x0][0x39c] ;  /* 0x00007380ff0477ac */ /* 0x000ea20008000800 */
[----:B------:R-:W-:-:S02]  /*18a10*/  LEA.HI.X.SX32 R5, R5, R249, 0x2, P6 ;  /* 0x000000f905057211 */ /* 0x000fc400030f16ff */
[C---:B------:R-:W-:Y:S02]  /*18a20*/  LEA R60, P6, R63.reuse, R248, 0x2 ;  /* 0x000000f83f3c7211 */ /* 0x040fe400078c10ff */
[----:B------:R-:W-:Y:S02]  /*18a30*/  LOP3.LUT R0, R64, 0x4e, RZ, 0xfc, !PT ;  /* 0x0000004e40007812 */ /* 0x000fe400078efcff */
[----:B------:R-:W-:Y:S01]  /*18a40*/  LEA.HI.X.SX32 R61, R63, R249, 0x2, P6 ;  /* 0x000000f93f3d7211 */ /* 0x000fe200030f16ff */
[----:B------:R-:W-:Y:S01]  /*18a50*/  IMAD R63, R66, 0x2, R63 ;  /* 0x00000002423f7824 */ /* 0x000fe200078e023f */
[----:B------:R4:W-:Y:S01]  /*18a60*/  @P4 STG.E desc[UR38][R2.64], R147 ;  /* 0x0000009302004986 */ /* 0x0009e2000c101926 */
[----:B------:R-:W-:Y:S01]  /*18a70*/  ISETP.LT.AND P4, PT, R0, UR5, !P0 ;  /* 0x0000000500007c0c */ /* 0x000fe2000c781270 */
[----:B------:R-:W2:Y:S01]  /*18a80*/  LDCU UR5, c[0x0][0x39c] ;  /* 0x00007380ff0577ac */ /* 0x000ea20008000800 */
[----:B------:R-:W-:Y:S01]  /*18a90*/  LOP3.LUT R0, R64, 0x50, RZ, 0xfc, !PT ;  /* 0x0000005040007812 */ /* 0x000fe200078efcff */
[----:B---3--:R-:W-:Y:S01]  /*18aa0*/  IMAD R7, R66, 0x2, R63 ;  /* 0x0000000242077824 */ /* 0x008fe200078e023f */
[----:B------:R3:W-:Y:S02]  /*18ab0*/  @P3 STG.E desc[UR38][R4.64], R152 ;  /* 0x0000009804003986 */ /* 0x0007e4000c101926 */
[----:B-1----:R-:W-:Y:S01]  /*18ac0*/  ISETP.LT.AND P3, PT, R0, UR6, !P0 ;  /* 0x0000000600007c0c */ /* 0x002fe2000c761270 */
[----:B------:R-:W1:Y:S01]  /*18ad0*/  LDCU UR6, c[0x0][0x39c] ;  /* 0x00007380ff0677ac */ /* 0x000e620008000800 */
[----:B------:R-:W-:-:S02]  /*18ae0*/  LOP3.LUT R0, R64, 0x52, RZ, 0xfc, !PT ;  /* 0x0000005240007812 */ /* 0x000fc400078efcff */
[CC--:B----4-:R-:W-:Y:S01]  /*18af0*/  LEA R2, P6, R63.reuse, R248.reuse, 0x2 ;  /* 0x000000f83f027211 */ /* 0x0d0fe200078c10ff */
[----:B------:R4:W-:Y:S03]  /*18b00*/  @P2 STG.E desc[UR38][R60.64], R153 ;  /* 0x000000993c002986 */ /* 0x0009e6000c101926 */
[-C--:B------:R-:W-:Y:S01]  /*18b10*/  LEA.HI.X.SX32 R3, R63, R249.reuse, 0x2, P6 ;  /* 0x000000f93f037211 */ /* 0x080fe200030f16ff */
[----:B------:R-:W-:Y:S01]  /*18b20*/  IMAD R63, R66, 0x2, R7 ;  /* 0x00000002423f7824 */ /* 0x000fe200078e0207 */
[C---:B---3--:R-:W-:Y:S02]  /*18b30*/  LEA R4, P6, R7.reuse, R248, 0x2 ;  /* 0x000000f807047211 */ /* 0x048fe400078c10ff */
[----:B--2---:R-:W-:Y:S01]  /*18b40*/  ISETP.LT.AND P2, PT, R0, UR4, !P0 ;  /* 0x0000000400007c0c */ /* 0x004fe2000c741270 */
[----:B------:R-:W2:Y:S01]  /*18b50*/  LDCU UR4, c[0x0][0x39c] ;  /* 0x00007380ff0477ac */ /* 0x000ea20008000800 */
[----:B------:R-:W-:-:S02]  /*18b60*/  LEA.HI.X.SX32 R5, R7, R249, 0x2, P6 ;  /* 0x000000f907057211 */ /* 0x000fc400030f16ff */
[C---:B------:R-:W-:Y:S02]  /*18b70*/  LEA R6, P6, R63.reuse, R248, 0x2 ;  /* 0x000000f83f067211 */ /* 0x040fe400078c10ff */
[----:B------:R-:W-:Y:S01]  /*18b80*/  LOP3.LUT R0, R64, 0x54, RZ, 0xfc, !PT ;  /* 0x0000005440007812 */ /* 0x000fe200078efcff */
[----:B------:R3:W-:Y:S01]  /*18b90*/  @P5 STG.E desc[UR38][R2.64], R154 ;  /* 0x0000009a02005986 */ /* 0x0007e2000c101926 */
[----:B------:R-:W-:Y:S01]  /*18ba0*/  LEA.HI.X.SX32 R7, R63, R249, 0x2, P6 ;  /* 0x000000f93f077211 */ /* 0x000fe200030f16ff */
[----:B------:R-:W-:Y:S01]  /*18bb0*/  IMAD R63, R66, 0x2, R63 ;  /* 0x00000002423f7824 */ /* 0x000fe200078e023f */
[----:B------:R-:W-:Y:S01]  /*18bc0*/  ISETP.LT.AND P5, PT, R0, UR5, !P0 ;  /* 0x0000000500007c0c */ /* 0x000fe2000c7a1270 */
[----:B------:R-:W2:Y:S01]  /*18bd0*/  LDCU UR5, c[0x0][0x39c] ;  /* 0x00007380ff0577ac */ /* 0x000ea20008000800 */
[----:B------:R-:W-:Y:S01]  /*18be0*/  LOP3.LUT R0, R64, 0x56, RZ, 0xfc, !PT ;  /* 0x0000005640007812 */ /* 0x000fe200078efcff */
[----:B------:R2:W-:Y:S01]  /*18bf0*/  @P4 STG.E desc[UR38][R4.64], R155 ;  /* 0x0000009b04004986 */ /* 0x0005e2000c101926 */
[----:B----4-:R-:W-:-:S02]  /*18c00*/  IMAD R61, R66, 0x2, R63 ;  /* 0x00000002423d7824 */ /* 0x010fc400078e023f */
[----:B-1----:R-:W-:Y:S01]  /*18c10*/  ISETP.LT.AND P4, PT, R0, UR6, !P0 ;  /* 0x0000000600007c0c */ /* 0x002fe2000c781270 */
[----:B------:R-:W1:Y:S01]  /*18c20*/  LDCU UR6, c[0x0][0x39c] ;  /* 0x00007380ff0677ac */ /* 0x000e620008000800 */
[CC--:B---3--:R-:W-:Y:S02]  /*18c30*/  LEA R2, P6, R63.reuse, R248.reuse, 0x2 ;  /* 0x000000f83f027211 */ /* 0x0c8fe400078c10ff */
[----:B------:R-:W-:Y:S01]  /*18c40*/  LOP3.LUT R0, R64, 0x58, RZ, 0xfc, !PT ;  /* 0x0000005840007812 */ /* 0x000fe200078efcff */
[----:B------:R3:W-:Y:S01]  /*18c50*/  @P3 STG.E desc[UR38][R6.64], R160 ;  /* 0x000000a006003986 */ /* 0x0007e2000c101926 */
[-C--:B------:R-:W-:Y:S01]  /*18c60*/  LEA.HI.X.SX32 R3, R63, R249.reuse, 0x2, P6 ;  /* 0x000000f93f037211 */ /* 0x080fe200030f16ff */
[----:B------:R-:W-:Y:S01]  /*18c70*/  IMAD R63, R66, 0x2, R61 ;  /* 0x00000002423f7824 */ /* 0x000fe200078e023d */
[C---:B--2---:R-:W-:Y:S02]  /*18c80*/  LEA R4, P6, R61.reuse, R248, 0x2 ;  /* 0x000000f83d047211 */ /* 0x044fe400078c10ff */
[----:B------:R-:W-:Y:S01]  /*18c90*/  ISETP.LT.AND P3, PT, R0, UR4, !P0 ;  /* 0x0000000400007c0c */ /* 0x000fe2000c761270 */
[----:B------:R-:W2:Y:S01]  /*18ca0*/  LDCU UR4, c[0x0][0x39c] ;  /* 0x00007380ff0477ac */ /* 0x000ea20008000800 */
[----:B------:R-:W-:Y:S01]  /*18cb0*/  LEA.HI.X.SX32 R5, R61, R249, 0x2, P6 ;  /* 0x000000f93d057211 */ /* 0x000fe200030f16ff */
[----:B------:R-:W-:Y:S01]  /*18cc0*/  IMAD R65, R66, 0x2, R63 ;  /* 0x0000000242417824 */ /* 0x000fe200078e023f */
[----:B------:R-:W-:-:S02]  /*18cd0*/  LOP3.LUT R0, R64, 0x5a, RZ, 0xfc, !PT ;  /* 0x0000005a40007812 */ /* 0x000fc400078efcff */
[CC--:B---3--:R-:W-:Y:S01]  /*18ce0*/  LEA R6, P6, R63.reuse, R248.reuse, 0x2 ;  /* 0x000000f83f067211 */ /* 0x0c8fe200078c10ff */
[----:B------:R3:W-:Y:S01]  /*18cf0*/  @P2 STG.E desc[UR38][R2.64], R161 ;  /* 0x000000a102002986 */ /* 0x0007e2000c101926 */
[----:B------:R-:W-:Y:S01]  /*18d00*/  ISETP.LT.AND P2, PT, R0, UR5, !P0 ;  /* 0x0000000500007c0c */ /* 0x000fe2000c741270 */
[----:B------:R-:W4:Y:S01]  /*18d10*/  LDCU UR5, c[0x0][0x39c] ;  /* 0x00007380ff0577ac */ /* 0x000f220008000800 */
[-C--:B------:R-:W-:Y:S02]  /*18d20*/  LEA.HI.X.SX32 R7, R63, R249.reuse, 0x2, P6 ;  /* 0x000000f93f077211 */ /* 0x080fe400030f16ff */
[C---:B------:R-:W-:Y:S02]  /*18d30*/  LEA R60, P6, R65.reuse, R248, 0x2 ;  /* 0x000000f8413c7211 */ /* 0x040fe400078c10ff */
[----:B------:R-:W-:Y:S01]  /*18d40*/  LOP3.LUT R0, R64, 0x5c, RZ, 0xfc, !PT ;  /* 0x0000005c40007812 */ /* 0x000fe200078efcff */
[----:B------:R3:W-:Y:S01]  /*18d50*/  @P5 STG.E desc[UR38][R4.64], R162 ;  /* 0x000000a204005986 */ /* 0x0007e2000c101926 */
[----:B------:R-:W-:Y:S01]  /*18d60*/  LEA.HI.X.SX32 R61, R65, R249, 0x2, P6 ;  /* 0x000000f9413d7211 */ /* 0x000fe200030f16ff */
[----:B------:R-:W-:Y:S01]  /*18d70*/  IMAD R65, R66, 0x2, R65 ;  /* 0x0000000242417824 */ /* 0x000fe200078e0241 */
[----:B-1----:R-:W-:Y:S01]  /*18d80*/  ISETP.LT.AND P5, PT, R0, UR6, !P0 ;  /* 0x0000000600007c0c */ /* 0x002fe2000c7a1270 */
[----:B------:R-:W1:Y:S01]  /*18d90*/  LDCU UR6, c[0x0][0x39c] ;  /* 0x00007380ff0677ac */ /* 0x000e620008000800 */
[----:B------:R-:W-:Y:S01]  /*18da0*/  LOP3.LUT R0, R64, 0x5e, RZ, 0xfc, !PT ;  /* 0x0000005e40007812 */ /* 0x000fe200078efcff */
[----:B------:R-:W-:Y:S01]  /*18db0*/  @P4 STG.E desc[UR38][R6.64], R163 ;  /* 0x000000a306004986 */ /* 0x000fe2000c101926 */
[----:B------:R-:W-:-:S02]  /*18dc0*/  IMAD R63, R66, 0x2, R65 ;  /* 0x00000002423f7824 */ /* 0x000fc400078e0241 */
[----:B--2---:R-:W-:Y:S01]  /*18dd0*/  ISETP.LT.AND P4, PT, R0, UR4, !P0 ;  /* 0x0000000400007c0c */ /* 0x004fe2000c781270 */
[----:B------:R-:W2:Y:S01]  /*18de0*/  LDCU UR4, c[0x0][0x39c] ;  /* 0x00007380ff0477ac */ /* 0x000ea20008000800 */
[----:B------:R1:W-:Y:S01]  /*18df0*/  @P3 STG.E desc[UR38][R60.64], R168 ;  /* 0x000000a83c003986 */ /* 0x0003e2000c101926 */
[-C--:B---3--:R-:W-:Y:S02]  /*18e00*/  LEA R2, P3, R65, R248.reuse, 0x2 ;  /* 0x000000f841027211 */ /* 0x088fe400078610ff */
[----:B------:R-:W-:Y:S02]  /*18e10*/  LEA R4, P6, R63, R248, 0x2 ;  /* 0x000000f83f047211 */ /* 0x000fe400078c10ff */
[----:B------:R-:W-:Y:S02]  /*18e20*/  LOP3.LUT R0, R64, 0x60, RZ, 0xfc, !PT ;  /* 0x0000006040007812 */ /* 0x000fe400078efcff */
[-C--:B------:R-:W-:Y:S02]  /*18e30*/  LEA.HI.X.SX32 R3, R65, R249.reuse, 0x2, P3 ;  /* 0x000000f941037211 */ /* 0x080fe400018f16ff */
[----:B------:R-:W-:Y:S01]  /*18e40*/  LEA.HI.X.SX32 R5, R63, R249, 0x2, P6 ;  /* 0x000000f93f057211 */ /* 0x000fe200030f16ff */
[----:B------:R-:W-:Y:S01]  /*18e50*/  IMAD R63, R66, 0x2, R63 ;  /* 0x00000002423f7824 */ /* 0x000fe200078e023f */
[----:B----4-:R-:W-:Y:S01]  /*18e60*/  ISETP.LT.AND P3, PT, R0, UR5, !P0 ;  /* 0x0000000500007c0c */ /* 0x010fe2000c761270 */
[----:B------:R-:W3:Y:S01]  /*18e70*/  LDCU UR5, c[0x0][0x39c] ;  /* 0x00007380ff0577ac */ /* 0x000ee20008000800 */
[----:B------:R-:W-:Y:S01]  /*18e80*/  LOP3.LUT R0, R64, 0x62, RZ, 0xfc, !PT ;  /* 0x0000006240007812 */ /* 0x000fe200078efcff */
[----:B------:R4:W-:Y:S01]  /*18e90*/  @P2 STG.E desc[UR38][R2.64], R169 ;  /* 0x000000a902002986 */ /* 0x0009e2000c101926 */
[----:B-1----:R-:W-:-:S02]  /*18ea0*/  IMAD R61, R66, 0x2, R63 ;  /* 0x00000002423d7824 */ /* 0x002fc400078e023f */
[----:B------:R-:W-:Y:S01]  /*18eb0*/  ISETP.LT.AND P2, PT, R0, UR6, !P0 ;  /* 0x0000000600007c0c */ /* 0x000fe2000c741270 */
[----:B------:R1:W-:Y:S01]  /*18ec0*/  @P5 STG.E desc[UR38][R4.64], R170 ;  /* 0x000000aa04005986 */ /* 0x0003e2000c101926 */
[CC--:B------:R-:W-:Y:S01]  /*18ed0*/  LEA R6, P5, R63.reuse, R248.reuse, 0x2 ;  /* 0x000000f83f067211 */ /* 0x0c0fe200078a10ff */
[----:B------:R-:W3:Y:S01]  /*18ee0*/  LDCU UR6, c[0x0][0x39c] ;  /* 0x00007380ff0677ac */ /* 0x000ee20008000800 */
[----:B------:R-:W-:Y:S02]  /*18ef0*/  LOP3.LUT R0, R64, 0x64, RZ, 0xfc, !PT ;  /* 0x0000006440007812 */ /* 0x000fe400078efcff */
[----:B------:R-:W-:Y:S02]  /*18f00*/  LEA.HI.X.SX32 R7, R63, R249, 0x2, P5 ;  /* 0x000000f93f077211 */ /* 0x000fe400028f16ff */
[----:B--2---:R-:W-:Y:S01]  /*18f10*/  ISETP.LT.AND P5, PT, R0, UR4, !P0 ;  /* 0x0000000400007c0c */ /* 0x004fe2000c7a1270 */
[----:B------:R-:W2:Y:S01]  /*18f20*/  LDCU UR4, c[0x0][0x39c] ;  /* 0x00007380ff0477ac */ /* 0x000ea20008000800 */
[----:B----4-:R-:W-:Y:S01]  /*18f30*/  LEA R2, P6, R61, R248, 0x2 ;  /* 0x000000f83d027211 */ /* 0x010fe200078c10ff */
[----:B-1----:R-:W-:Y:S01]  /*18f40*/  IMAD R5, R66, 0x2, R61 ;  /* 0x0000000242057824 */ /* 0x002fe200078e023d */
[----:B------:R-:W-:-:S02]  /*18f50*/  LOP3.LUT R0, R64, 0x66, RZ, 0xfc, !PT ;  /* 0x0000006640007812 */ /* 0x000fc400078efcff */
[-C--:B------:R-:W-:Y:S01]  /*18f60*/  LEA.HI.X.SX32 R3, R61, R249.reuse, 0x2, P6 ;  /* 0x000000f93d037211 */ /* 0x080fe200030f16ff */
[----:B------:R-:W-:Y:S01]  /*18f70*/  IMAD R63, R66, 0x2, R5 ;  /* 0x00000002423f7824 */ /* 0x000fe200078e0205 */
[CC--:B------:R-:W-:Y:S01]  /*18f80*/  LEA R4, P6, R5.reuse, R248.reuse, 0x2 ;  /* 0x000000f805047211 */ /* 0x0c0fe200078c10ff */
[----:B------:R1:W-:Y:S01]  /*18f90*/  @P4 STG.E desc[UR38][R6.64], R171 ;  /* 0x000000ab06004986 */ /* 0x0003e2000c101926 */
[----:B---3--:R-:W-:Y:S01]  /*18fa0*/  ISETP.LT.AND P4, PT, R0, UR5, !P0 ;  /* 0x0000000500007c0c */ /* 0x008fe2000c781270 */
[----:B------:R-:W3:Y:S01]  /*18fb0*/  LDCU UR5, c[0x0][0x39c] ;  /* 0x00007380ff0577ac */ /* 0x000ee20008000800 */
[----:B------:R-:W-:Y:S02]  /*18fc0*/  LOP3.LUT R0, R64, 0x68, RZ, 0xfc, !PT ;  /* 0x0000006840007812 */ /* 0x000fe400078efcff */
[----:B------:R-:W-:Y:S01]  /*18fd0*/  LEA.HI.X.SX32 R5, R5, R249, 0x2, P6 ;  /* 0x000000f905057211 */ /* 0x000fe200030f16ff */
[----:B------:R4:W-:Y:S01]  /*18fe0*/  @P3 STG.E desc[UR38][R2.64], R176 ;  /* 0x000000b002003986 */ /* 0x0009e2000c101926 */
[----:B------:R-:W-:-:S02]  /*18ff0*/  LEA R60, P6, R63, R248, 0x2 ;  /* 0x000000f83f3c7211 */ /* 0x000fc400078c10ff */
[----:B------:R-:W-:Y:S01]  /*19000*/  ISETP.LT.AND P3, PT, R0, UR6, !P0 ;  /* 0x0000000600007c0c */ /* 0x000fe2000c761270 */
[----:B------:R3:W-:Y:S01]  /*19010*/  @P2 STG.E desc[UR38][R4.64], R177 ;  /* 0x000000b104002986 */ /* 0x0007e2000c101926 */
[----:B------:R-:W-:Y:S01]  /*19020*/  LOP3.LUT R0, R64, 0x6a, RZ, 0xfc, !PT ;  /* 0x0000006a40007812 */ /* 0x000fe200078efcff */
[----:B------:R-:W3:Y:S01]  /*19030*/  LDCU UR6, c[0x0][0x39c] ;  /* 0x00007380ff0677ac */ /* 0x000ee20008000800 */
[----:B------:R-:W-:Y:S01]  /*19040*/  LEA.HI.X.SX32 R61, R63, R249, 0x2, P6 ;  /* 0x000000f93f3d7211 */ /* 0x000fe200030f16ff */
[----:B------:R-:W-:Y:S01]  /*19050*/  IMAD R63, R66, 0x2, R63 ;  /* 0x00000002423f7824 */ /* 0x000fe200078e023f */
[----:B--2---:R-:W-:Y:S01]  /*19060*/  ISETP.LT.AND P2, PT, R0, UR4, !P0 ;  /* 0x0000000400007c0c */ /* 0x004fe2000c741270 */
[----:B------:R-:W2:Y:S02]  /*19070*/  LDCU UR4, c[0x0][0x39c] ;  /* 0x00007380ff0477ac */ /* 0x000ea40008000800 */
[----:B-1----:R-:W-:Y:S01]  /*19080*/  IMAD R7, R66, 0x2, R63 ;  /* 0x0000000242077824 */ /* 0x002fe200078e023f */
[----:B----4-:R-:W-:-:S02]  /*19090*/  LEA R2, P6, R63, R248, 0x2 ;  /* 0x000000f83f027211 */ /* 0x010fc400078c10ff */
[----:B------:R-:W-:Y:S02]  /*190a0*/  LOP3.LUT R0, R64, 0x6c, RZ, 0xfc, !PT ;  /* 0x0000006c40007812 */ /* 0x000fe400078efcff */
[-C--:B------:R-:W-:Y:S01]  /*190b0*/  LEA.HI.X.SX32 R3, R63, R249.reuse, 0x2, P6 ;  /* 0x000000f93f037211 */ /* 0x080fe200030f16ff */
[----:B------:R-:W-:Y:S01]  /*190c0*/  IMAD R63, R66, 0x2, R7 ;  /* 0x00000002423f7824 */ /* 0x000fe200078e0207 */
[CC--:B---3--:R-:W-:Y:S01]  /*190d0*/  LEA R4, P6, R7.reuse, R248.reuse, 0x2 ;  /* 0x000000f807047211 */ /* 0x0c8fe200078c10ff */
[----:B------:R1:W-:Y:S01]  /*190e0*/  @P5 STG.E desc[UR38][R60.64], R178 ;  /* 0x000000b23c005986 */ /* 0x0003e2000c101926 */
[----:B------:R-:W-:Y:S01]  /*190f0*/  ISETP.LT.AND P5, PT, R0, UR5, !P0 ;  /* 0x0000000500007c0c */ /* 0x000fe2000c7a1270 */
[----:B------:R-:W3:Y:S01]  /*19100*/  LDCU UR5, c[0x0][0x39c] ;  /* 0x00007380ff0577ac */ /* 0x000ee20008000800 */
[----:B------:R-:W-:Y:S02]  /*19110*/  LEA.HI.X.SX32 R5, R7, R249, 0x2, P6 ;  /* 0x000000f907057211 */ /* 0x000fe400030f16ff */
[----:B------:R-:W-:-:S02]  /*19120*/  LEA R6, P6, R63, R248, 0x2 ;  /* 0x000000f83f067211 */ /* 0x000fc400078c10ff */
[----:B------:R-:W-:Y:S01]  /*19130*/  LOP3.LUT R0, R64, 0x6e, RZ, 0xfc, !PT ;  /* 0x0000006e40007812 */ /* 0x000fe200078efcff */
[----:B------:R4:W-:Y:S01]  /*19140*/  @P4 STG.E desc[UR38][R2.64], R179 ;  /* 0x000000b302004986 */ /* 0x0009e2000c101926 */
[----:B------:R-:W-:Y:S01]  /*19150*/  LEA.HI.X.SX32 R7, R63, R249, 0x2, P6 ;  /* 0x000000f93f077211 */ /* 0x000fe200030f16ff */
[----:B------:R-:W-:Y:S01]  /*19160*/  IMAD R63, R66, 0x2, R63 ;  /* 0x00000002423f7824 */ /* 0x000fe200078e023f */
[----:B--2---:R-:W-:Y:S01]  /*19170*/  ISETP.LT.AND P4, PT, R0, UR4, !P0 ;  /* 0x0000000400007c0c */ /* 0x004fe2000c781270 */
[----:B------:R-:W2:Y:S01]  /*19180*/  LDCU UR4, c[0x0][0x39c] ;  /* 0x00007380ff0477ac */ /* 0x000ea20008000800 */
[----:B------:R-:W-:Y:S01]  /*19190*/  LOP3.LUT R0, R64, 0x70, RZ, 0xfc, !PT ;  /* 0x0000007040007812 */ /* 0x000fe200078efcff */
[----:B------:R3:W-:Y:S01]  /*191a0*/  @P3 STG.E desc[UR38][R4.64], R184 ;  /* 0x000000b804003986 */ /* 0x0007e2000c101926 */
[----:B-1----:R-:W-:Y:S02]  /*191b0*/  IMAD R61, R66, 0x2, R63 ;  /* 0x00000002423d7824 */ /* 0x002fe400078e023f */
[----:B------:R-:W-:Y:S01]  /*191c0*/  ISETP.LT.AND P3, PT, R0, UR6, !P0 ;  /* 0x0000000600007c0c */ /* 0x000fe2000c761270 */
[----:B------:R-:W1:Y:S01]  /*191d0*/  LDCU UR6, c[0x0][0x39c] ;  /* 0x00007380ff0677ac */ /* 0x000e620008000800 */
[----:B----4-:R-:W-:-:S02]  /*191e0*/  LEA R2, P6, R63, R248, 0x2 ;  /* 0x000000f83f027211 */ /* 0x010fc400078c10ff */
[----:B------:R-:W-:Y:S01]  /*191f0*/  LOP3.LUT R0, R64, 0x72, RZ, 0xfc, !PT ;  /* 0x0000007240007812 */ /* 0x000fe200078efcff */
[----:B------:R4:W-:Y:S01]  /*19200*/  @P2 STG.E desc[UR38][R6.64], R185 ;  /* 0x000000b906002986 */ /* 0x0009e2000c101926 */
[-C--:B------:R-:W-:Y:S01]  /*19210*/  LEA.HI.X.SX32 R3, R63, R249.reuse, 0x2, P6 ;  /* 0x000000f93f037211 */ /* 0x080fe200030f16ff */
[----:B------:R-:W-:Y:S01]  /*19220*/  IMAD R63, R66, 0x2, R61 ;  /* 0x00000002423f7824 */ /* 0x000fe200078e023d */
[C---:B---3--:R-:W-:Y:S02]  /*19230*/  LEA R4, P6, R61.reuse, R248, 0x2 ;  /* 0x000000f83d047211 */ /* 0x048fe400078c10ff */
[----:B------:R-:W-:Y:S01]  /*19240*/  ISETP.LT.AND P2, PT, R0, UR5, !P0 ;  /* 0x0000000500007c0c */ /* 0x000fe2000c741270 */
[----:B------:R-:W3:Y:S01]  /*19250*/  LDCU UR5, c[0x0][0x39c] ;  /* 0x00007380ff0577ac */ /* 0x000ee20008000800 */
[----:B------:R-:W-:Y:S01]  /*19260*/  LEA.HI.X.SX32 R5, R61, R249, 0x2, P6 ;  /* 0x000000f93d057211 */ /* 0x000fe200030f16ff */
[----:B------:R-:W-:Y:S01]  /*19270*/  IMAD R65, R66, 0x2, R63 ;  /* 0x0000000242417824 */ /* 0x000fe200078e023f */
[----:B------:R-:W-:-:S02]  /*19280*/  LOP3.LUT R0, R64, 0x74, RZ, 0xfc, !PT ;  /* 0x0000007440007812 */ /* 0x000fc400078efcff */
[CC--:B----4-:R-:W-:Y:S01]  /*19290*/  LEA R6, P6, R63.reuse, R248.reuse, 0x2 ;  /* 0x000000f83f067211 */ /* 0x0d0fe200078c10ff */
[----:B------:R4:W-:Y:S01]  /*192a0*/  @P5 STG.E desc[UR38][R2.64], R186 ;  /* 0x000000ba02005986 */ /* 0x0009e2000c101926 */
[----:B--2---:R-:W-:Y:S01]  /*192b0*/  ISETP.LT.AND P5, PT, R0, UR4, !P0 ;  /* 0x0000000400007c0c */ /* 0x004fe2000c7a1270 */
[----:B------:R-:W2:Y:S01]  /*192c0*/  LDCU UR4, c[0x0][0x39c] ;  /* 0x00007380ff0477ac */ /* 0x000ea20008000800 */
        /* <DEDUP_REMOVED lines=11> */
[----:B---3--:R-:W-:Y:S01]  /*19380*/  ISETP.LT.AND P3, PT, R0, UR5, !P0 ;  /* 0x0000000500007c0c */ /* 0x008fe2000c761270 */
[----:B------:R-:W3:Y:S01]  /*19390*/  LDCU UR5, c[0x0][0x39c] ;  /* 0x00007380ff0577ac */ /* 0x000ee20008000800 */
[----:B------:R1:W-:Y:S01]  /*193a0*/  @P2 STG.E desc[UR38][R60.64], R193 ;  /* 0x000000c13c002986 */ /* 0x0003e2000c101926 */
[-C--:B----4-:R-:W-:Y:S02]  /*193b0*/  LEA R2, P2, R65, R248.reuse, 0x2 ;  /* 0x000000f841027211 */ /* 0x090fe400078410ff */
[----:B--2---:R-:W-:Y:S02]  /*193c0*/  LEA R4, P6, R63, R248, 0x2 ;  /* 0x000000f83f047211 */ /* 0x004fe400078c10ff */
[----:B------:R-:W-:Y:S02]  /*193d0*/  LOP3.LUT R0, R64, 0x7a, RZ, 0xfc, !PT ;  /* 0x0000007a40007812 */ /* 0x000fe400078efcff */
[-C--:B------:R-:W-:Y:S02]  /*193e0*/  LEA.HI.X.SX32 R3, R65, R249.reuse, 0x2, P2 ;  /* 0x000000f941037211 */ /* 0x080fe400010f16ff */
[----:B------:R-:W-:Y:S01]  /*193f0*/  LEA.HI.X.SX32 R5, R63, R249, 0x2, P6 ;  /* 0x000000f93f057211 */ /* 0x000fe200030f16ff */
[----:B------:R-:W-:Y:S01]  /*19400*/  IMAD R63, R66, 0x2, R63 ;  /* 0x00000002423f7824 */ /* 0x000fe200078e023f */
[----:B------:R-:W-:Y:S01]  /*19410*/  ISETP.LT.AND P2, PT, R0, UR4, !P0 ;  /* 0x0000000400007c0c */ /* 0x000fe2000c741270 */
[----:B------:R-:W2:Y:S01]  /*19420*/  LDCU UR4, c[0x0][0x39c] ;  /* 0x00007380ff0477ac */ /* 0x000ea20008000800 */
[----:B------:R-:W-:Y:S01]  /*19430*/  LOP3.LUT R0, R64, 0x7c, RZ, 0xfc, !PT ;  /* 0x0000007c40007812 */ /* 0x000fe200078efcff */
[----:B------:R4:W-:Y:S01]  /*19440*/  @P5 STG.E desc[UR38][R2.64], R194 ;  /* 0x000000c202005986 */ /* 0x0009e2000c101926 */
[----:B-1----:R-:W-:-:S02]  /*19450*/  IMAD R61, R66, 0x2, R63 ;  /* 0x00000002423d7824 */ /* 0x002fc400078e023f */
[----:B------:R-:W-:Y:S01]  /*19460*/  ISETP.LT.AND P5, PT, R0, UR6, !P0 ;  /* 0x0000000600007c0c */ /* 0x000fe2000c7a1270 */
[----:B------:R1:W-:Y:S01]  /*19470*/  @P4 STG.E desc[UR38][R4.64], R195 ;  /* 0x000000c304004986 */ /* 0x0003e2000c101926 */
[CC--:B------:R-:W-:Y:S01]  /*19480*/  LEA R6, P4, R63.reuse, R248.reuse, 0x2 ;  /* 0x000000f83f067211 */ /* 0x0c0fe200078810ff */
[----:B------:R-:W2:Y:S01]  /*19490*/  LDCU UR6, c[0x0][0x39c] ;  /* 0x00007380ff0677ac */ /* 0x000ea20008000800 */
[----:B------:R-:W-:Y:S02]  /*194a0*/  LOP3.LUT R0, R64, 0x7e, RZ, 0xfc, !PT ;  /* 0x0000007e40007812 */ /* 0x000fe400078efcff */
[----:B------:R-:W-:Y:S02]  /*194b0*/  LEA.HI.X.SX32 R7, R63, R249, 0x2, P4 ;  /* 0x000000f93f077211 */ /* 0x000fe400020f16ff */
[----:B---3--:R-:W-:Y:S01]  /*194c0*/  ISETP.LT.AND P4, PT, R0, UR5, !P0 ;  /* 0x0000000500007c0c */ /* 0x008fe2000c781270 */
[----:B------:R-:W3:Y:S01]  /*194d0*/  LDCU UR5, c[0x0][0x39c] ;  /* 0x00007380ff0577ac */ /* 0x000ee20008000800 */
[----:B----4-:R-:W-:Y:S01]  /*194e0*/  LEA R2, P6, R61, R248, 0x2 ;  /* 0x000000f83d027211 */ /* 0x010fe200078c10ff */
[----:B-1----:R-:W-:Y:S01]  /*194f0*/  IMAD R5, R66, 0x2, R61 ;  /* 0x0000000242057824 */ /* 0x002fe200078e023d */
[----:B------:R-:W-:-:S02]  /*19500*/  LOP3.LUT R0, R64, 0x80, RZ, 0xfc, !PT ;  /* 0x0000008040007812 */ /* 0x000fc400078efcff */
[-C--:B------:R-:W-:Y:S01]  /*19510*/  LEA.HI.X.SX32 R3, R61, R249.reuse, 0x2, P6 ;  /* 0x000000f93d037211 */ /* 0x080fe200030f16ff */
[----:B------:R-:W-:Y:S01]  /*19520*/  IMAD R63, R66, 0x2, R5 ;  /* 0x00000002423f7824 */ /* 0x000fe200078e0205 */
[CC--:B------:R-:W-:Y:S01]  /*19530*/  LEA R4, P6, R5.reuse, R248.reuse, 0x2 ;  /* 0x000000f805047211 */ /* 0x0c0fe200078c10ff */
[----:B------:R1:W-:Y:S01]  /*19540*/  @P3 STG.E desc[UR38][R6.64], R72 ;  /* 0x0000004806003986 */ /* 0x0003e2000c101926 */
[----:B--2---:R-:W-:Y:S01]  /*19550*/  ISETP.LT.AND P3, PT, R0, UR4, !P0 ;  /* 0x0000000400007c0c */ /* 0x004fe2000c761270 */
[----:B------:R-:W2:Y:S01]  /*19560*/  LDCU UR4, c[0x0][0x39c] ;  /* 0x00007380ff0477ac */ /* 0x000ea20008000800 */
[----:B------:R-:W-:Y:S02]  /*19570*/  LOP3.LUT R0, R64, 0x82, RZ, 0xfc, !PT ;  /* 0x0000008240007812 */ /* 0x000fe400078efcff */
[----:B------:R-:W-:Y:S01]  /*19580*/  LEA.HI.X.SX32 R5, R5, R249, 0x2, P6 ;  /* 0x000000f905057211 */ /* 0x000fe200030f16ff */
[----:B------:R4:W-:Y:S01]  /*19590*/  @P2 STG.E desc[UR38][R2.64], R73 ;  /* 0x0000004902002986 */ /* 0x0009e2000c101926 */
[----:B------:R-:W-:-:S02]  /*195a0*/  LEA R60, P6, R63, R248, 0x2 ;  /* 0x000000f83f3c7211 */ /* 0x000fc400078c10ff */
[----:B------:R-:W-:Y:S01]  /*195b0*/  ISETP.LT.AND P2, PT, R0, UR6, !P0 ;  /* 0x0000000600007c0c */ /* 0x000fe2000c741270 */
[----:B------:R2:W-:Y:S01]  /*195c0*/  @P5 STG.E desc[UR38][R4.64], R74 ;  /* 0x0000004a04005986 */ /* 0x0005e2000c101926 */
[----:B------:R-:W-:Y:S01]  /*195d0*/  LOP3.LUT R0, R64, 0x84, RZ, 0xfc, !PT ;  /* 0x0000008440007812 */ /* 0x000fe200078efcff */
[----:B------:R-:W2:Y:S01]  /*195e0*/  LDCU UR6, c[0x0][0x39c] ;  /* 0x00007380ff0677ac */ /* 0x000ea20008000800 */
[----:B------:R-:W-:Y:S01]  /*195f0*/  LEA.HI.X.SX32 R61, R63, R249, 0x2, P6 ;  /* 0x000000f93f3d7211 */ /* 0x000fe200030f16ff */
[----:B------:R-:W-:Y:S01]  /*19600*/  IMAD R63, R66, 0x2, R63 ;  /* 0x00000002423f7824 */ /* 0x000fe200078e023f */
[----:B---3--:R-:W-:Y:S01]  /*19610*/  ISETP.LT.AND P5, PT, R0, UR5, !P0 ;  /* 0x0000000500007c0c */ /* 0x008fe2000c7a1270 */
[----:B------:R-:W3:Y:S02]  /*19620*/  LDCU UR5, c[0x0][0x39c] ;  /* 0x00007380ff0577ac */ /* 0x000ee40008000800 */
[----:B-1----:R-:W-:Y:S01]  /*19630*/  IMAD R7, R66, 0x2, R63 ;  /* 0x0000000242077824 */ /* 0x002fe200078e023f */
[----:B----4-:R-:W-:-:S02]  /*19640*/  LEA R2, P6, R63, R248, 0x2 ;  /* 0x000000f83f027211 */ /* 0x010fc400078c10ff */
[----:B------:R-:W-:Y:S02]  /*19650*/  LOP3.LUT R0, R64, 0x86, RZ, 0xfc, !PT ;  /* 0x0000008640007812 */ /* 0x000fe400078efcff */
[-C--:B------:R-:W-:Y:S01]  /*19660*/  LEA.HI.X.SX32 R3, R63, R249.reuse, 0x2, P6 ;  /* 0x000000f93f037211 */ /* 0x080fe200030f16ff */
[----:B------:R-:W-:Y:S01]  /*19670*/  IMAD R63, R66, 0x2, R7 ;  /* 0x00000002423f7824 */ /* 0x000fe200078e0207 */
[CC--:B--2---:R-:W-:Y:S01]  /*19680*/  LEA R4, P6, R7.reuse, R248.reuse, 0x2 ;  /* 0x000000f807047211 */ /* 0x0c4fe200078c10ff */
[----:B------:R1:W-:Y:S01]  /*19690*/  @P4 STG.E desc[UR38][R60.64], R75 ;  /* 0x0000004b3c004986 */ /* 0x0003e2000c101926 */
[----:B------:R-:W-:Y:S01]  /*196a0*/  ISETP.LT.AND P4, PT, R0, UR4, !P0 ;  /* 0x0000000400007c0c */ /* 0x000fe2000c781270 */
[----:B------:R-:W2:Y:S01]  /*196b0*/  LDCU UR4, c[0x0][0x39c] ;  /* 0x00007380ff0477ac */ /* 0x000ea20008000800 */
[----:B------:R-:W-:Y:S02]  /*196c0*/  LEA.HI.X.SX32 R5, R7, R249, 0x2, P6 ;  /* 0x000000f907057211 */ /* 0x000fe400030f16ff */
[----:B------:R-:W-:-:S02]  /*196d0*/  LEA R6, P6, R63, R248, 0x2 ;  /* 0x000000f83f067211 */ /* 0x000fc400078c10ff */
[----:B------:R-:W-:Y:S01]  /*196e0*/  LOP3.LUT R0, R64, 0x88, RZ, 0xfc, !PT ;  /* 0x0000008840007812 */ /* 0x000fe200078efcff */
[----:B------:R4:W-:Y:S01]  /*196f0*/  @P3 STG.E desc[UR38][R2.64], R80 ;  /* 0x0000005002003986 */ /* 0x0009e2000c101926 */
[----:B------:R-:W-:Y:S01]  /*19700*/  LEA.HI.X.SX32 R7, R63, R249, 0x2, P6 ;  /* 0x000000f93f077211 */ /* 0x000fe200030f16ff */
[----:B------:R-:W-:Y:S01]  /*19710*/  IMAD R63, R66, 0x2, R63 ;  /* 0x00000002423f7824 */ /* 0x000fe200078e023f */
[----:B---3--:R-:W-:Y:S01]  /*19720*/  ISETP.LT.AND P3, PT, R0, UR5, !P0 ;  /* 0x0000000500007c0c */ /* 0x008fe2000c761270 */
[----:B------:R-:W3:Y:S01]  /*19730*/  LDCU UR5, c[0x0][0x39c] ;  /* 0x00007380ff0577ac */ /* 0x000ee20008000800 */
        /* <DEDUP_REMOVED lines=16> */
[CC--:B----4-:R-:W-:Y:S01]  /*19840*/  LEA R6, P6, R63.reuse, R248.reuse, 0x2 ;  /* 0x000000f83f067211 */ /* 0x0d0fe200078c10ff */
[----:B------:R4:W-:Y:S01]  /*19850*/  @P4 STG.E desc[UR38][R2.64], R83 ;  /* 0x0000005302004986 */ /* 0x0009e2000c101926 */
[----:B---3--:R-:W-:Y:S01]  /*19860*/  ISETP.LT.AND P4, PT, R0, UR5, !P0 ;  /* 0x0000000500007c0c */ /* 0x008fe2000c781270 */
[----:B------:R-:W3:Y:S01]  /*19870*/  LDCU UR5, c[0x0][0x39c] ;  /* 0x00007380ff0577ac */ /* 0x000ee20008000800 */
        /* <DEDUP_REMOVED lines=14> */
[-C--:B----4-:R-:W-:Y:S02]  /*19960*/  LEA R2, P5, R65, R248.reuse, 0x2 ;  /* 0x000000f841027211 */ /* 0x090fe400078a10ff */
[----:B---3--:R-:W-:Y:S02]  /*19970*/  LEA R4, P6, R63, R248, 0x2 ;  /* 0x000000f83f047211 */ /* 0x008fe400078c10ff */
[----:B------:R-:W-:Y:S02]  /*19980*/  LOP3.LUT R0, R64, 0x94, RZ, 0xfc, !PT ;  /* 0x0000009440007812 */ /* 0x000fe400078efcff */
[-C--:B------:R-:W-:Y:S02]  /*19990*/  LEA.HI.X.SX32 R3, R65, R249.reuse, 0x2, P5 ;  /* 0x000000f941037211 */ /* 0x080fe400028f16ff */
[----:B------:R-:W-:Y:S01]  /*199a0*/  LEA.HI.X.SX32 R5, R63, R249, 0x2, P6 ;  /* 0x000000f93f057211 */ /* 0x000fe200030f16ff */
[----:B------:R-:W-:Y:S01]  /*199b0*/  IMAD R63, R66, 0x2, R63 ;  /* 0x00000002423f7824 */ /* 0x000fe200078e023f */
[----:B------:R-:W-:Y:S01]  /*199c0*/  ISETP.LT.AND P5, PT, R0, UR5, !P0 ;  /* 0x0000000500007c0c */ /* 0x000fe2000c7a1270 */
        /* <DEDUP_REMOVED lines=104> */
[----:B-1----:R-:W-:-:S03]  /*1a050*/  IMAD R5, R66, 0x2, R61 ;  /* 0x0000000242057824 */ /* 0x002fc600078e023d */
[-C--:B------:R-:W-:Y:S02]  /*1a060*/  LEA.HI.X.SX32 R3, R61, R249.reuse, 0x2, P6 ;  /* 0x000000f93d037211 */ /* 0x080fe400030f16ff */
[----:B------:R-:W-:Y:S01]  /*1a070*/  LOP3.LUT R0, R64, 0xb4, RZ, 0xfc, !PT ;  /* 0x000000b440007812 */ /* 0x000fe200078efcff */
[----:B------:R-:W-:Y:S01]  /*1a080*/  IMAD R63, R66, 0x2, R5 ;  /* 0x00000002423f7824 */ /* 0x000fe200078e0205 */
[CC--:B------:R-:W-:Y:S01]  /*1a090*/  LEA R4, P6, R5.reuse, R248.reuse, 0x2 ;  /* 0x000000f805047211 */ /* 0x0c0fe200078c10ff */
[----:B------:R1:W-:Y:S01]  /*1a0a0*/  @P5 STG.E desc[UR38][R6.64], R122 ;  /* 0x0000007a06005986 */ /* 0x0003e2000c101926 */
[----:B--2---:R-:W-:Y:S01]  /*1a0b0*/  ISETP.LT.AND P5, PT, R0, UR4, !P0 ;  /* 0x0000000400007c0c */ /* 0x004fe2000c7a1270 */
[----:B------:R-:W2:Y:S01]  /*1a0c0*/  LDCU UR4, c[0x0][0x39c] ;  /* 0x00007380ff0477ac */ /* 0x000ea20008000800 */
[----:B------:R-:W-:Y:S02]  /*1a0d0*/  LEA.HI.X.SX32 R5, R5, R249, 0x2, P6 ;  /* 0x000000f905057211 */ /* 0x000fe400030f16ff */
[----:B------:R-:W-:-:S02]  /*1a0e0*/  LEA R60, P6, R63, R248, 0x2 ;  /* 0x000000f83f3c7211 */ /* 0x000fc400078c10ff */
[----:B------:R-:W-:Y:S01]  /*1a0f0*/  LOP3.LUT R0, R64, 0xb6, RZ, 0xfc, !PT ;  /* 0x000000b640007812 */ /* 0x000fe200078efcff */
[----:B------:R4:W-:Y:S01]  /*1a100*/  @P4 STG.E desc[UR38][R2.64], R123 ;  /* 0x0000007b02004986 */ /* 0x0009e2000c101926 */
[----:B------:R-:W-:Y:S01]  /*1a110*/  LEA.HI.X.SX32 R61, R63, R249, 0x2, P6 ;  /* 0x000000f93f3d7211 */ /* 0x000fe200030f16ff */
[----:B------:R-:W-:Y:S01]  /*1a120*/  IMAD R63, R66, 0x2, R63 ;  /* 0x00000002423f7824 */ /* 0x000fe200078e023f */
[----:B------:R-:W-:Y:S01]  /*1a130*/  ISETP.LT.AND P4, PT, R0, UR6, !P0 ;  /* 0x0000000600007c0c */ /* 0x000fe2000c781270 */
[----:B------:R2:W-:Y:S01]  /*1a140*/  @P3 STG.E desc[UR38][R4.64], R128 ;  /* 0x0000008004003986 */ /* 0x0005e2000c101926 */
[----:B------:R-:W-:Y:S01]  /*1a150*/  LOP3.LUT R0, R64, 0xb8, RZ, 0xfc, !PT ;  /* 0x000000b840007812 */ /* 0x000fe200078efcff */
[----:B-1----:R-:W-:Y:S01]  /*1a160*/  IMAD R7, R66, 0x2, R63 ;  /* 0x0000000242077824 */ /* 0x002fe200078e023f */
[----:B------:R-:W1:Y:S02]  /*1a170*/  LDCU UR6, c[0x0][0x39c] ;  /* 0x00007380ff0677ac */ /* 0x000e640008000800 */
[----:B---3--:R-:W-:Y:S01]  /*1a180*/  ISETP.LT.AND P3, PT, R0, UR5, !P0 ;  /* 0x0000000500007c0c */ /* 0x008fe2000c761270 */
[----:B------:R-:W3:Y:S01]  /*1a190*/  LDCU UR5, c[0x0][0x39c] ;  /* 0x00007380ff0577ac */ /* 0x000ee20008000800 */
        /* <DEDUP_REMOVED lines=8> */
[----:B------:R-:W-:Y:S02]  /*1a220*/  LEA.HI.X.SX32 R5, R7, R249, 0x2, P6 ;  /* 0x000000f907057211 */ /* 0x000fe400030f16ff */
[----:B------:R-:W-:-:S02]  /*1a230*/  LEA R6, P6, R63, R248, 0x2 ;  /* 0x000000f83f067211 */ /* 0x000fc400078c10ff */
[----:B------:R-:W-:Y:S02]  /*1a240*/  LOP3.LUT R0, R64, 0xbc, RZ, 0xfc, !PT ;  /* 0x000000bc40007812 */ /* 0x000fe400078efcff */
[----:B------:R-:W-:Y:S01]  /*1a250*/  LEA.HI.X.SX32 R7, R63, R249, 0x2, P6 ;  /* 0x000000f93f077211 */ /* 0x000fe200030f16ff */
[----:B------:R-:W-:Y:S01]  /*1a260*/  IMAD R63, R66, 0x2, R63 ;  /* 0x00000002423f7824 */ /* 0x000fe200078e023f */
[----:B------:R4:W-:Y:S01]  /*1a270*/  @P5 STG.E desc[UR38][R2.64], R130 ;  /* 0x0000008202005986 */ /* 0x0009e2000c101926 */
[----:B---3--:R-:W-:Y:S01]  /*1a280*/  ISETP.LT.AND P5, PT, R0, UR5, !P0 ;  /* 0x0000000500007c0c */ /* 0x008fe2000c7a1270 */
[----:B------:R-:W3:Y:S01]  /*1a290*/  LDCU UR5, c[0x0][0x39c] ;  /* 0x00007380ff0577ac */ /* 0x000ee20008000800 */
[----:B------:R-:W-:Y:S01]  /*1a2a0*/  LOP3.LUT R0, R64, 0xbe, RZ, 0xfc, !PT ;  /* 0x000000be40007812 */ /* 0x000fe200078efcff */
[----:B--2---:R-:W-:Y:S01]  /*1a2b0*/  IMAD R61, R66, 0x2, R63 ;  /* 0x00000002423d7824 */ /* 0x004fe200078e023f */
[----:B------:R2:W-:Y:S02]  /*1a2c0*/  @P4 STG.E desc[UR38][R4.64], R131 ;  /* 0x0000008304004986 */ /* 0x0005e4000c101926 */
[----:B-1----:R-:W-:Y:S01]  /*1a2d0*/  ISETP.LT.AND P4, PT, R0, UR6, !P0 ;  /* 0x0000000600007c0c */ /* 0x002fe2000c781270 */
[----:B------:R-:W1:Y:S01]  /*1a2e0*/  LDCU UR6, c[0x0][0x39c] ;  /* 0x00007380ff0677ac */ /* 0x000e620008000800 */
[----:B----4-:R-:W-:-:S02]  /*1a2f0*/  LEA R2, P6, R63, R248, 0x2 ;  /* 0x000000f83f027211 */ /* 0x010fc400078c10ff */
[----:B------:R-:W-:Y:S02]  /*1a300*/  LOP3.LUT R0, R64, 0xc0, RZ, 0xfc, !PT ;  /* 0x000000c040007812 */ /* 0x000fe400078efcff */
[-C--:B------:R-:W-:Y:S01]  /*1a310*/  LEA.HI.X.SX32 R3, R63, R249.reuse, 0x2, P6 ;  /* 0x000000f93f037211 */ /* 0x080fe200030f16ff */
[----:B------:R-:W-:Y:S01]  /*1a320*/  IMAD R63, R66, 0x2, R61 ;  /* 0x00000002423f7824 */ /* 0x000fe200078e023d */
[C---:B--2---:R-:W-:Y:S01]  /*1a330*/  LEA R4, P6, R61.reuse, R248, 0x2 ;  /* 0x000000f83d047211 */ /* 0x044fe200078c10ff */
[----:B------:R2:W-:Y:S01]  /*1a340*/  @P3 STG.E desc[UR38][R6.64], R228 ;  /* 0x000000e406003986 */ /* 0x0005e2000c101926 */
[----:B------:R-:W-:Y:S01]  /*1a350*/  ISETP.LT.AND P3, PT, R0, UR4, !P0 ;  /* 0x0000000400007c0c */ /* 0x000fe2000c761270 */
[----:B------:R-:W4:Y:S01]  /*1a360*/  LDCU UR4, c[0x0][0x39c] ;  /* 0x00007380ff0477ac */ /* 0x000f220008000800 */
[----:B------:R-:W-:Y:S01]  /*1a370*/  LEA.HI.X.SX32 R5, R61, R249, 0x2, P6 ;  /* 0x000000f93d057211 */ /* 0x000fe200030f16ff */
[----:B------:R-:W-:Y:S01]  /*1a380*/  IMAD R65, R66, 0x2, R63 ;  /* 0x0000000242417824 */ /* 0x000fe200078e023f */
[----:B------:R-:W-:-:S02]  /*1a390*/  LOP3.LUT R0, R64, 0xc2, RZ, 0xfc, !PT ;  /* 0x000000c240007812 */ /* 0x000fc400078efcff */
[CC--:B--2---:R-:W-:Y:S01]  /*1a3a0*/  LEA R6, P6, R63.reuse, R248.reuse, 0x2 ;  /* 0x000000f83f067211 */ /* 0x0c4fe200078c10ff */
[----:B------:R2:W-:Y:S03]  /*1a3b0*/  @P2 STG.E desc[UR38][R2.64], R229 ;  /* 0x000000e502002986 */ /* 0x0005e6000c101926 */
[----:B------:R-:W-:Y:S02]  /*1a3c0*/  LEA.HI.X.SX32 R7, R63, R249, 0x2, P6 ;  /* 0x000000f93f077211 */ /* 0x000fe400030f16ff */
[----:B------:R-:W-:Y:S02]  /*1a3d0*/  LEA R60, P6, R65, R248, 0x2 ;  /* 0x000000f8413c7211 */ /* 0x000fe400078c10ff */
[----:B---3--:R-:W-:Y:S01]  /*1a3e0*/  ISETP.LT.AND P2, PT, R0, UR5, !P0 ;  /* 0x0000000500007c0c */ /* 0x008fe2000c741270 */
[----:B------:R-:W3:Y:S01]  /*1a3f0*/  LDCU UR5, c[0x0][0x39c] ;  /* 0x00007380ff0577ac */ /* 0x000ee20008000800 */
[----:B------:R-:W-:-:S02]  /*1a400*/  LOP3.LUT R0, R64, 0xc4, RZ, 0xfc, !PT ;  /* 0x000000c440007812 */ /* 0x000fc400078efcff */
        /* <DEDUP_REMOVED lines=11> */
[----:B--2---:R-:W-:-:S02]  /*1a4c0*/  LEA R2, P3, R65, R248, 0x2 ;  /* 0x000000f841027211 */ /* 0x004fc400078610ff */
[CC--:B---3--:R-:W-:Y:S02]  /*1a4d0*/  LEA R4, P6, R63.reuse, R248.reuse, 0x2 ;  /* 0x000000f83f047211 */ /* 0x0c8fe400078c10ff */
[----:B------:R-:W-:Y:S02]  /*1a4e0*/  LOP3.LUT R0, R64, 0xc8, RZ, 0xfc, !PT ;  /* 0x000000c840007812 */ /* 0x000fe400078efcff */
[-C--:B------:R-:W-:Y:S01]  /*1a4f0*/  LEA.HI.X.SX32 R5, R63, R249.reuse, 0x2, P6 ;  /* 0x000000f93f057211 */ /* 0x080fe200030f16ff */
[----:B------:R-:W-:Y:S01]  /*1a500*/  IMAD R63, R66, 0x2, R63 ;  /* 0x00000002423f7824 */ /* 0x000fe200078e023f */
[----:B------:R-:W-:Y:S02]  /*1a510*/  LEA.HI.X.SX32 R3, R65, R249, 0x2, P3 ;  /* 0x000000f941037211 */ /* 0x000fe400018f16ff */
[----:B------:R-:W-:Y:S01]  /*1a520*/  ISETP.LT.AND P3, PT, R0, UR5, !P0 ;  /* 0x0000000500007c0c */ /* 0x000fe2000c761270 */
[----:B------:R-:W2:Y:S01]  /*1a530*/  LDCU UR5, c[0x0][0x39c] ;  /* 0x00007380ff0577ac */ /* 0x000ea20008000800 */
[----:B------:R-:W-:Y:S01]  /*1a540*/  LOP3.LUT R0, R64, 0xca, RZ, 0xfc, !PT ;  /* 0x000000ca40007812 */ /* 0x000fe200078efcff */
[----:B-1----:R-:W-:Y:S01]  /*1a550*/  IMAD R61, R66, 0x2, R63 ;  /* 0x00000002423d7824 */ /* 0x002fe200078e023f */
[----:B------:R1:W-:Y:S02]  /*1a560*/  @P2 STG.E desc[UR38][R2.64], R17 ;  /* 0x0000001102002986 */ /* 0x0003e4000c101926 */
[----:B------:R-:W-:Y:S01]  /*1a570*/  ISETP.LT.AND P2, PT, R0, UR6, !P0 ;  /* 0x0000000600007c0c */ /* 0x000fe2000c741270 */
[----:B------:R-:W3:Y:S01]  /*1a580*/  LDCU UR6, c[0x0][0x39c] ;  /* 0x00007380ff0677ac */ /* 0x000ee20008000800 */
[----:B------:R2:W-:Y:S01]  /*1a590*/  @P5 STG.E desc[UR38][R4.64], R18 ;  /* 0x0000001204005986 */ /* 0x0005e2000c101926 */
[----:B------:R-:W-:-:S02]  /*1a5a0*/  LEA R6, P5, R63, R248, 0x2 ;  /* 0x000000f83f067211 */ /* 0x000fc400078a10ff */
[----:B------:R-:W-:Y:S02]  /*1a5b0*/  LOP3.LUT R0, R64, 0xcc, RZ, 0xfc, !PT ;  /* 0x000000cc40007812 */ /* 0x000fe400078efcff */
[-C--:B------:R-:W-:Y:S02]  /*1a5c0*/  LEA.HI.X.SX32 R7, R63, R249.reuse, 0x2, P5 ;  /* 0x000000f93f077211 */ /* 0x080fe400028f16ff */
[CC--:B-1----:R-:W-:Y:S01]  /*1a5d0*/  LEA R2, P6, R61.reuse, R248.reuse, 0x2 ;  /* 0x000000f83d027211 */ /* 0x0c2fe200078c10ff */
[----:B--2---:R-:W-:Y:S01]  /*1a5e0*/  IMAD R5, R66, 0x2, R61 ;  /* 0x0000000242057824 */ /* 0x004fe200078e023d */
[----:B----4-:R-:W-:Y:S01]  /*1a5f0*/  ISETP.LT.AND P5, PT, R0, UR4, !P0 ;  /* 0x0000000400007c0c */ /* 0x010fe2000c7a1270 */
[----:B------:R-:W1:Y:S01]  /*1a600*/  LDCU UR4, c[0x0][0x39c] ;  /* 0x00007380ff0477ac */ /* 0x000e620008000800 */
[----:B------:R-:W-:Y:S01]  /*1a610*/  LEA.HI.X.SX32 R3, R61, R249, 0x2, P6 ;  /* 0x000000f93d037211 */ /* 0x000fe200030f16ff */
[----:B------:R-:W-:Y:S01]  /*1a620*/  IMAD R61, R66, 0x2, R5 ;  /* 0x00000002423d7824 */ /* 0x000fe200078e0205 */
[----:B------:R-:W-:-:S02]  /*1a630*/  LEA R4, P6, R5, R248, 0x2 ;  /* 0x000000f805047211 */ /* 0x000fc400078c10ff */
[----:B------:R-:W-:Y:S02]  /*1a640*/  LOP3.LUT R0, R64, 0xce, RZ, 0xfc, !PT ;  /* 0x000000ce40007812 */ /* 0x000fe400078efcff */
[-C--:B------:R-:W-:Y:S02]  /*1a650*/  LEA.HI.X.SX32 R5, R5, R249.reuse, 0x2, P6 ;  /* 0x000000f905057211 */ /* 0x080fe400030f16ff */
[CC--:B------:R-:W-:Y:S01]  /*1a660*/  LEA R16, P6, R61.reuse, R248.reuse, 0x2 ;  /* 0x000000f83d107211 */ /* 0x0c0fe200078c10ff */
[----:B------:R2:W-:Y:S01]  /*1a670*/  @P4 STG.E desc[UR38][R6.64], R19 ;  /* 0x0000001306004986 */ /* 0x0005e2000c101926 */
[----:B------:R-:W-:Y:S01]  /*1a680*/  ISETP.LT.AND P4, PT, R0, UR5, !P0 ;  /* 0x0000000500007c0c */ /* 0x000fe2000c781270 */
[----:B------:R-:W4:Y:S01]  /*1a690*/  LDCU UR5, c[0x0][0x39c] ;  /* 0x00007380ff0577ac */ /* 0x000f220008000800 */
        /* <DEDUP_REMOVED lines=11> */
[----:B----4-:R-:W-:Y:S01]  /*1a750*/  LEA R2, P6, R61, R248, 0x2 ;  /* 0x000000f83d027211 */ /* 0x010fe200078c10ff */
[----:B------:R-:W-:-:S03]  /*1a760*/  IMAD R19, R66, 0x2, R7 ;  /* 0x0000000242137824 */ /* 0x000fc600078e0207 */
[-C--:B------:R-:W-:Y:S02]  /*1a770*/  LEA.HI.X.SX32 R3, R61, R249.reuse, 0x2, P6 ;  /* 0x000000f93d037211 */ /* 0x080fe400030f16ff */
[CC--:B--2---:R-:W-:Y:S02]  /*1a780*/  LEA R4, P6, R7.reuse, R248.reuse, 0x2 ;  /* 0x000000f807047211 */ /* 0x0c4fe400078c10ff */
[----:B------:R-:W-:Y:S02]  /*1a790*/  LOP3.LUT R0, R64, 0xd4, RZ, 0xfc, !PT ;  /* 0x000000d440007812 */ /* 0x000fe400078efcff */
[-C--:B------:R-:W-:Y:S02]  /*1a7a0*/  LEA.HI.X.SX32 R5, R7, R249.reuse, 0x2, P6 ;  /* 0x000000f907057211 */ /* 0x080fe400030f16ff */
[CC--:B------:R-:W-:Y:S01]  /*1a7b0*/  LEA R6, P6, R19.reuse, R248.reuse, 0x2 ;  /* 0x000000f813067211 */ /* 0x0c0fe200078c10ff */
[----:B------:R2:W-:Y:S01]  /*1a7c0*/  @P5 STG.E desc[UR38][R16.64], R26 ;  /* 0x0000001a10005986 */ /* 0x0005e2000c101926 */
[----:B------:R-:W-:Y:S01]  /*1a7d0*/  ISETP.LT.AND P5, PT, R0, UR5, !P0 ;  /* 0x0000000500007c0c */ /* 0x000fe2000c7a1270 */
[----:B------:R-:W4:Y:S01]  /*1a7e0*/  LDCU UR5, c[0x0][0x39c] ;  /* 0x00007380ff0577ac */ /* 0x000f220008000800 */
[----:B------:R-:W-:Y:S01]  /*1a7f0*/  LEA.HI.X.SX32 R7, R19, R249, 0x2, P6 ;  /* 0x000000f913077211 */ /* 0x000fe200030f16ff */
[----:B------:R-:W-:Y:S01]  /*1a800*/  IMAD R19, R66, 0x2, R19 ;  /* 0x0000000242137824 */ /* 0x000fe200078e0213 */
[----:B------:R-:W-:Y:S01]  /*1a810*/  LOP3.LUT R0, R64, 0xd6, RZ, 0xfc, !PT ;  /* 0x000000d640007812 */ /* 0x000fe200078efcff */
[----:B------:R3:W-:Y:S03]  /*1a820*/  @P4 STG.E desc[UR38][R2.64], R27 ;  /* 0x0000001b02004986 */ /* 0x0007e6000c101926 */
[----:B-1----:R-:W-:Y:S01]  /*1a830*/  ISETP.LT.AND P4, PT, R0, UR4, !P0 ;  /* 0x0000000400007c0c */ /* 0x002fe2000c781270 */
[----:B------:R-:W1:Y:S01]  /*1a840*/  LDCU UR4, c[0x0][0x39c] ;  /* 0x00007380ff0477ac */ /* 0x000e620008000800 */
[----:B--2---:R-:W-:Y:S01]  /*1a850*/  IMAD R17, R66, 0x2, R19 ;  /* 0x0000000242117824 */ /* 0x004fe200078e0213 */
[----:B------:R-:W-:Y:S01]  /*1a860*/  LOP3.LUT R0, R64, 0xd8, RZ, 0xfc, !PT ;  /* 0x000000d840007812 */ /* 0x000fe200078efcff */
[----:B------:R2:W-:Y:S01]  /*1a870*/  @P3 STG.E desc[UR38][R4.64], R32 ;  /* 0x0000002004003986 */ /* 0x0005e2000c101926 */
[----:B---3--:R-:W-:-:S04]  /*1a880*/  LEA R2, P6, R19, R248, 0x2 ;  /* 0x000000f813027211 */ /* 0x008fc800078c10ff */
[-C--:B------:R-:W-:Y:S01]  /*1a890*/  LEA.HI.X.SX32 R3, R19, R249.reuse, 0x2, P6 ;  /* 0x000000f913037211 */ /* 0x080fe200030f16ff */
[----:B------:R-:W-:Y:S01]  /*1a8a0*/  IMAD R19, R66, 0x2, R17 ;  /* 0x0000000242137824 */ /* 0x000fe200078e0211 */
[----:B------:R-:W-:Y:S01]  /*1a8b0*/  ISETP.LT.AND P3, PT, R0, UR6, !P0 ;  /* 0x0000000600007c0c */ /* 0x000fe2000c761270 */
[----:B------:R-:W3:Y:S01]  /*1a8c0*/  LDCU UR6, c[0x0][0x39c] ;  /* 0x00007380ff0677ac */ /* 0x000ee20008000800 */
[CC--:B--2---:R-:W-:Y:S01]  /*1a8d0*/  LEA R4, P6, R17.reuse, R248.reuse, 0x2 ;  /* 0x000000f811047211 */ /* 0x0c4fe200078c10ff */
[----:B------:R2:W-:Y:S01]  /*1a8e0*/  @P2 STG.E desc[UR38][R6.64], R33 ;  /* 0x0000002106002986 */ /* 0x0005e2000c101926 */
[----:B------:R-:W-:Y:S01]  /*1a8f0*/  LOP3.LUT R0, R64, 0xda, RZ, 0xfc, !PT ;  /* 0x000000da40007812 */ /* 0x000fe200078efcff */
[----:B------:R-:W-:Y:S01]  /*1a900*/  IMAD R25, R66, 0x2, R19 ;  /* 0x0000000242197824 */ /* 0x000fe200078e0213 */
[----:B------:R-:W-:Y:S02]  /*1a910*/  LEA.HI.X.SX32 R5, R17, R249, 0x2, P6 ;  /* 0x000000f911057211 */ /* 0x000fe400030f16ff */
[----:B----4-:R-:W-:Y:S01]  /*1a920*/  ISETP.LT.AND P2, PT, R0, UR5, !P0 ;  /* 0x0000000500007c0c */ /* 0x010fe2000c741270 */
[----:B------:R-:W4:Y:S01]  /*1a930*/  LDCU UR5, c[0x0][0x39c] ;  /* 0x00007380ff0577ac */ /* 0x000f220008000800 */
[----:B--2---:R-:W-:-:S04]  /*1a940*/  LEA R6, P6, R19, R248, 0x2 ;  /* 0x000000f813067211 */ /* 0x004fc800078c10ff */
[-C--:B------:R-:W-:Y:S02]  /*1a950*/  LEA.HI.X.SX32 R7, R19, R249.reuse, 0x2, P6 ;  /* 0x000000f913077211 */ /* 0x080fe400030f16ff */
[CC--:B------:R-:W-:Y:S02]  /*1a960*/  LEA R16, P6, R25.reuse, R248.reuse, 0x2 ;  /* 0x000000f819107211 */ /* 0x0c0fe400078c10ff */
[----:B------:R-:W-:Y:S01]  /*1a970*/  LOP3.LUT R0, R64, 0xdc, RZ, 0xfc, !PT ;  /* 0x000000dc40007812 */ /* 0x000fe200078efcff */
[----:B------:R-:W-:Y:S01]  /*1a980*/  @P5 STG.E desc[UR38][R2.64], R34 ;  /* 0x0000002202005986 */ /* 0x000fe2000c101926 */
[----:B------:R-:W-:Y:S01]  /*1a990*/  LEA.HI.X.SX32 R17, R25, R249, 0x2, P6 ;  /* 0x000000f919117211 */ /* 0x000fe200030f16ff */
[----:B------:R-:W-:Y:S01]  /*1a9a0*/  IMAD R25, R66, 0x2, R25 ;  /* 0x0000000242197824 */ /* 0x000fe200078e0219 */
[----:B-1----:R-:W-:Y:S01]  /*1a9b0*/  ISETP.LT.AND P5, PT, R0, UR4, !P0 ;  /* 0x0000000400007c0c */ /* 0x002fe2000c7a1270 */
[----:B------:R-:W1:Y:S01]  /*1a9c0*/  LDCU UR4, c[0x0][0x39c] ;  /* 0x00007380ff0477ac */ /* 0x000e620008000800 */
[----:B------:R-:W-:Y:S01]  /*1a9d0*/  LOP3.LUT R0, R64, 0xde, RZ, 0xfc, !PT ;  /* 0x000000de40007812 */ /* 0x000fe200078efcff */
[----:B------:R-:W-:Y:S01]  /*1a9e0*/  IMAD R19, R66, 0x2, R25 ;  /* 0x0000000242137824 */ /* 0x000fe200078e0219 */
[----:B------:R2:W-:Y:S02]  /*1a9f0*/  @P4 STG.E desc[UR38][R4.64], R35 ;  /* 0x0000002304004986 */ /* 0x0005e4000c101926 */
[----:B---3--:R-:W-:Y:S01]  /*1aa00*/  ISETP.LT.AND P4, PT, R0, UR6, !P0 ;  /* 0x0000000600007c0c */ /* 0x008fe2000c781270 */
[----:B------:R-:W3:Y:S01]  /*1aa10*/  LDCU UR6, c[0x0][0x39c] ;  /* 0x00007380ff0677ac */ /* 0x000ee20008000800 */
[----:B------:R-:W-:Y:S01]  /*1aa20*/  LOP3.LUT R0, R64, 0xe0, RZ, 0xfc, !PT ;  /* 0x000000e040007812 */ /* 0x000fe200078efcff */
[----:B------:R-:W-:Y:S03]  /*1aa30*/  @P3 STG.E desc[UR38][R6.64], R40 ;  /* 0x0000002806003986 */ /* 0x000fe6000c101926 */
[----:B----4-:R-:W-:Y:S01]  /*1aa40*/  ISETP.LT.AND P3, PT, R0, UR5, !P0 ;  /* 0x0000000500007c0c */ /* 0x010fe2000c761270 */
[----:B------:R4:W-:Y:S01]  /*1aa50*/  @P2 STG.E desc[UR38][R16.64], R41 ;  /* 0x0000002910002986 */ /* 0x0009e2000c101926 */
[-C--:B--2---:R-:W-:Y:S01]  /*1aa60*/  LEA R4, P6, R19, R248.reuse, 0x2 ;  /* 0x000000f813047211 */ /* 0x084fe200078c10ff */
[----:B------:R-:W2:Y:S01]  /*1aa70*/  LDCU UR5, c[0x0][0x39c] ;  /* 0x00007380ff0577ac */ /* 0x000ea20008000800 */
[----:B------:R-:W-:-:S02]  /*1aa80*/  LEA R2, P2, R25, R248, 0x2 ;  /* 0x000000f819027211 */ /* 0x000fc400078410ff */
[-C--:B------:R-:W-:Y:S01]  /*1aa90*/  LEA.HI.X.SX32 R5, R19, R249.reuse, 0x2, P6 ;  /* 0x000000f913057211 */ /* 0x080fe200030f16ff */
[----:B------:R-:W-:Y:S01]  /*1aaa0*/  IMAD R19, R66, 0x2, R19 ;  /* 0x0000000242137824 */ /* 0x000fe200078e0213 */
[----:B------:R-:W-:Y:S02]  /*1aab0*/  LOP3.LUT R0, R64, 0xe2, RZ, 0xfc, !PT ;  /* 0x000000e240007812 */ /* 0x000fe400078efcff */
[----:B------:R-:W-:Y:S01]  /*1aac0*/  LEA.HI.X.SX32 R3, R25, R249, 0x2, P2 ;  /* 0x000000f919037211 */ /* 0x000fe200010f16ff */
[----:B----4-:R-:W-:Y:S01]  /*1aad0*/  IMAD R17, R66, 0x2, R19 ;  /* 0x0000000242117824 */ /* 0x010fe200078e0213 */
[----:B-1----:R-:W-:Y:S01]  /*1aae0*/  ISETP.LT.AND P2, PT, R0, UR4, !P0 ;  /* 0x0000000400007c0c */ /* 0x002fe2000c741270 */
[----:B------:R-:W1:Y:S01]  /*1aaf0*/  LDCU UR4, c[0x0][0x39c] ;  /* 0x00007380ff0477ac */ /* 0x000e620008000800 */
[----:B------:R-:W-:Y:S01]  /*1ab00*/  LOP3.LUT R0, R64, 0xe4, RZ, 0xfc, !PT ;  /* 0x000000e440007812 */ /* 0x000fe200078efcff */
[----:B------:R4:W-:Y:S04]  /*1ab10*/  @P5 STG.E desc[UR38][R2.64], R42 ;  /* 0x0000002a02005986 */ /* 0x0009e8000c101926 */
[----:B------:R1:W-:Y:S01]  /*1ab20*/  @P4 STG.E desc[UR38][R4.64], R43 ;  /* 0x0000002b04004986 */ /* 0x0003e2000c101926 */
[----:B------:R-:W-:-:S02]  /*1ab30*/  LEA R6, P4, R19, R248, 0x2 ;  /* 0x000000f813067211 */ /* 0x000fc400078810ff */
[----:B---3--:R-:W-:Y:S01]  /*1ab40*/  ISETP.LT.AND P5, PT, R0, UR6, !P0 ;  /* 0x0000000600007c0c */ /* 0x008fe2000c7a1270 */
[----:B------:R-:W3:Y:S01]  /*1ab50*/  LDCU UR6, c[0x0][0x39c] ;  /* 0x00007380ff0677ac */ /* 0x000ee20008000800 */
[----:B------:R-:W-:Y:S02]  /*1ab60*/  LOP3.LUT R0, R64, 0xe6, RZ, 0xfc, !PT ;  /* 0x000000e640007812 */ /* 0x000fe400078efcff */
[-C--:B----4-:R-:W-:Y:S01]  /*1ab70*/  LEA R2, P6, R17, R248.reuse, 0x2 ;  /* 0x000000f811027211 */ /* 0x090fe200078c10ff */
[C---:B-1----:R-:W-:Y:S01]  /*1ab80*/  IMAD R5, R66.reuse, 0x2, R17 ;  /* 0x0000000242057824 */ /* 0x042fe200078e0211 */
[-C--:B------:R-:W-:Y:S02]  /*1ab90*/  LEA.HI.X.SX32 R7, R19, R249.reuse, 0x2, P4 ;  /* 0x000000f913077211 */ /* 0x080fe400020f16ff */
[----:B------:R-:W-:Y:S01]  /*1aba0*/  LEA.HI.X.SX32 R3, R17, R249, 0x2, P6 ;  /* 0x000000f911037211 */ /* 0x000fe200030f16ff */
[----:B------:R-:W-:Y:S01]  /*1abb0*/  IMAD R19, R66, 0x2, R5 ;  /* 0x0000000242137824 */ /* 0x000fe200078e0205 */
[----:B------:R-:W-:-:S02]  /*1abc0*/  LEA R4, P6, R5, R248, 0x2 ;  /* 0x000000f805047211 */ /* 0x000fc400078c10ff */
[----:B--2---:R-:W-:Y:S01]  /*1abd0*/  ISETP.LT.AND P4, PT, R0, UR5, !P0 ;  /* 0x0000000500007c0c */ /* 0x004fe2000c781270 */
[----:B------:R-:W1:Y:S01]  /*1abe0*/  LDCU UR5, c[0x0][0x39c] ;  /* 0x00007380ff0577ac */ /* 0x000e620008000800 */
[-C--:B------:R-:W-:Y:S02]  /*1abf0*/  LEA.HI.X.SX32 R5, R5, R249.reuse, 0x2, P6 ;  /* 0x000000f905057211 */ /* 0x080fe400030f16ff */
[CC--:B------:R-:W-:Y:S02]  /*1ac00*/  LEA R16, P6, R19.reuse, R248.reuse, 0x2 ;  /* 0x000000f813107211 */ /* 0x0c0fe400078c10ff */
[----:B------:R-:W-:Y:S01]  /*1ac10*/  LOP3.LUT R0, R64, 0xe8, RZ, 0xfc, !PT ;  /* 0x000000e840007812 */ /* 0x000fe200078efcff */
[----:B------:R2:W-:Y:S01]  /*1ac20*/  @P3 STG.E desc[UR38][R6.64], R48 ;  /* 0x0000003006003986 */ /* 0x0005e2000c101926 */
[----:B------:R-:W-:Y:S01]  /*1ac30*/  LEA.HI.X.SX32 R17, R19, R249, 0x2, P6 ;  /* 0x000000f913117211 */ /* 0x000fe200030f16ff */
[----:B------:R-:W-:Y:S01]  /*1ac40*/  IMAD R19, R66, 0x2, R19 ;  /* 0x0000000242137824 */ /* 0x000fe200078e0213 */
[----:B------:R-:W-:Y:S01]  /*1ac50*/  ISETP.LT.AND P3, PT, R0, UR4, !P0 ;  /* 0x0000000400007c0c */ /* 0x000fe2000c761270 */
[----:B------:R-:W4:Y:S01]  /*1ac60*/  LDCU UR4, c[0x0][0x39c] ;  /* 0x00007380ff0477ac */ /* 0x000f220008000800 */
[----:B------:R-:W-:Y:S01]  /*1ac70*/  LOP3.LUT R0, R64, 0xea, RZ, 0xfc, !PT ;  /* 0x000000ea40007812 */ /* 0x000fe200078efcff */
[----:B------:R1:W-:Y:S03]  /*1ac80*/  @P2 STG.E desc[UR38][R2.64], R49 ;  /* 0x0000003102002986 */ /* 0x0003e6000c101926 */
[----:B---3--:R-:W-:Y:S01]  /*1ac90*/  ISETP.LT.AND P2, PT, R0, UR6, !P0 ;  /* 0x0000000600007c0c */ /* 0x008fe2000c741270 */
[----:B--2---:R-:W-:Y:S01]  /*1aca0*/  IMAD R7, R66, 0x2, R19 ;  /* 0x0000000242077824 */ /* 0x004fe200078e0213 */
[----:B------:R-:W-:Y:S01]  /*1acb0*/  LOP3.LUT R0, R64, 0xec, RZ, 0xfc, !PT ;  /* 0x000000ec40007812 */ /* 0x000fe200078efcff */
[----:B------:R2:W-:Y:S01]  /*1acc0*/  @P5 STG.E desc[UR38][R4.64], R50 ;  /* 0x0000003204005986 */ /* 0x0005e2000c101926 */
[----:B------:R-:W3:Y:S01]  /*1acd0*/  LDCU UR6, c[0x0][0x39c] ;  /* 0x00007380ff0677ac */ /* 0x000ee20008000800 */
[----:B-1----:R-:W-:-:S02]  /*1ace0*/  LEA R2, P6, R19, R248, 0x2 ;  /* 0x000000f813027211 */ /* 0x002fc400078c10ff */
[----:B------:R-:W-:Y:S01]  /*1acf0*/  ISETP.LT.AND P5, PT, R0, UR5, !P0 ;  /* 0x0000000500007c0c */ /* 0x000fe2000c7a1270 */
[----:B------:R-:W1:Y:S01]  /*1ad00*/  LDCU UR5, c[0x0][0x39c] ;  /* 0x00007380ff0577ac */ /* 0x000e620008000800 */
[-C--:B------:R-:W-:Y:S01]  /*1ad10*/  LEA.HI.X.SX32 R3, R19, R249.reuse, 0x2, P6 ;  /* 0x000000f913037211 */ /* 0x080fe200030f16ff */
[----:B------:R-:W-:Y:S01]  /*1ad20*/  IMAD R19, R66, 0x2, R7 ;  /* 0x0000000242137824 */ /* 0x000fe200078e0207 */
[C---:B--2---:R-:W-:Y:S01]  /*1ad30*/  LEA R4, P6, R7.reuse, R248, 0x2 ;  /* 0x000000f807047211 */ /* 0x044fe200078c10ff */
[----:B------:R2:W-:Y:S03]  /*1ad40*/  @P4 STG.E desc[UR38][R16.64], R51 ;  /* 0x0000003310004986 */ /* 0x0005e6000c101926 */
[----:B------:R-:W-:Y:S02]  /*1ad50*/  LEA.HI.X.SX32 R5, R7, R249, 0x2, P6 ;  /* 0x000000f907057211 */ /* 0x000fe400030f16ff */
[----:B------:R-:W-:-:S02]  /*1ad60*/  LOP3.LUT R0, R64, 0xee, RZ, 0xfc, !PT ;  /* 0x000000ee40007812 */ /* 0x000fc400078efcff */
[----:B--2---:R-:W-:-:S04]  /*1ad70*/  LEA R16, P6, R19, R248, 0x2 ;  /* 0x000000f813107211 */ /* 0x004fc800078c10ff */
[----:B------:R-:W-:Y:S01]  /*1ad80*/  LEA.HI.X.SX32 R17, R19, R249, 0x2, P6 ;  /* 0x000000f913117211 */ /* 0x000fe200030f16ff */
[----:B------:R-:W-:Y:S01]  /*1ad90*/  IMAD R19, R66, 0x2, R19 ;  /* 0x0000000242137824 */ /* 0x000fe200078e0213 */
[----:B----4-:R-:W-:Y:S01]  /*1ada0*/  ISETP.LT.AND P4, PT, R0, UR4, !P0 ;  /* 0x0000000400007c0c */ /* 0x010fe2000c781270 */
[----:B------:R-:W2:Y:S02]  /*1adb0*/  LDCU UR4, c[0x0][0x39c] ;  /* 0x00007380ff0477ac */ /* 0x000ea40008000800 */
[----:B------:R-:W-:Y:S01]  /*1adc0*/  IMAD R25, R66, 0x2, R19 ;  /* 0x0000000242197824 */ /* 0x000fe200078e0213 */
[----:B------:R-:W-:Y:S01]  /*1add0*/  LOP3.LUT R0, R64, 0xf0, RZ, 0xfc, !PT ;  /* 0x000000f040007812 */ /* 0x000fe200078efcff */
[----:B------:R4:W-:Y:S03]  /*1ade0*/  @P3 STG.E desc[UR38][R2.64], R236 ;  /* 0x000000ec02003986 */ /* 0x0009e6000c101926 */
[----:B-1----:R-:W-:Y:S01]  /*1adf0*/  ISETP.LT.AND P3, PT, R0, UR5, !P0 ;  /* 0x0000000500007c0c */ /* 0x002fe2000c761270 */
[----:B------:R-:W-:Y:S01]  /*1ae00*/  @P2 STG.E desc[UR38][R4.64], R237 ;  /* 0x000000ed04002986 */ /* 0x000fe2000c101926 */
[----:B------:R-:W1:Y:S01]  /*1ae10*/  LDCU UR5, c[0x0][0x39c] ;  /* 0x00007380ff0577ac */ /* 0x000e620008000800 */
[----:B------:R-:W-:-:S02]  /*1ae20*/  LOP3.LUT R0, R64, 0xf2, RZ, 0xfc, !PT ;  /* 0x000000f240007812 */ /* 0x000fc400078efcff */
[----:B------:R-:W1:Y:S01]  /*1ae30*/  LDS.128 R4, [R67] ;  /* 0x0000000043047984 */ /* 0x000e620000000c00 */
[----:B----4-:R-:W-:-:S03]  /*1ae40*/  LEA R2, P6, R25, R248, 0x2 ;  /* 0x000000f819027211 */ /* 0x010fc600078c10ff */
[----:B------:R4:W-:Y:S01]  /*1ae50*/  @P5 STG.E desc[UR38][R16.64], R238 ;  /* 0x000000ee10005986 */ /* 0x0009e2000c101926 */
[-C--:B------:R-:W-:Y:S02]  /*1ae60*/  LEA R18, P5, R19, R248.reuse, 0x2 ;  /* 0x000000f813127211 */ /* 0x080fe400078a10ff */
[-C--:B------:R-:W-:Y:S01]  /*1ae70*/  LEA.HI.X.SX32 R3, R25, R249.reuse, 0x2, P6 ;  /* 0x000000f919037211 */ /* 0x080fe200030f16ff */
[----:B------:R-:W-:Y:S01]  /*1ae80*/  IMAD R25, R66, 0x2, R25 ;  /* 0x0000000242197824 */ /* 0x000fe200078e0219 */
[----:B---3--:R-:W-:Y:S01]  /*1ae90*/  ISETP.LT.AND P2, PT, R0, UR6, !P0 ;  /* 0x0000000600007c0c */ /* 0x008fe2000c741270 */
[----:B------:R-:W3:Y:S01]  /*1aea0*/  LDCU UR6, c[0x0][0x39c] ;  /* 0x00007380ff0677ac */ /* 0x000ee20008000800 */
[----:B------:R-:W-:Y:S01]  /*1aeb0*/  LOP3.LUT R0, R64, 0xf4, RZ, 0xfc, !PT ;  /* 0x000000f440007812 */ /* 0x000fe200078efcff */
[----:B------:R-:W-:Y:S01]  /*1aec0*/  IMAD R27, R66, 0x2, R25 ;  /* 0x00000002421b7824 */ /* 0x000fe200078e0219 */
[----:B------:R-:W-:Y:S02]  /*1aed0*/  LEA.HI.X.SX32 R19, R19, R249, 0x2, P5 ;  /* 0x000000f913137211 */ /* 0x000fe400028f16ff */
[----:B----4-:R-:W-:-:S02]  /*1aee0*/  LEA R16, P6, R25, R248, 0x2 ;  /* 0x000000f819107211 */ /* 0x010fc400078c10ff */
[----:B--2---:R-:W-:Y:S01]  /*1aef0*/  ISETP.LT.AND P5, PT, R0, UR4, !P0 ;  /* 0x0000000400007c0c */ /* 0x004fe2000c7a1270 */
[----:B------:R-:W2:Y:S01]  /*1af00*/  LDCU UR4, c[0x0][0x39c] ;  /* 0x00007380ff0477ac */ /* 0x000ea20008000800 */
[----:B------:R4:W-:Y:S01]  /*1af10*/  @P4 STG.E desc[UR38][R18.64], R239 ;  /* 0x000000ef12004986 */ /* 0x0009e2000c101926 */
[----:B------:R-:W-:Y:S01]  /*1af20*/  LEA.HI.X.SX32 R17, R25, R249, 0x2, P6 ;  /* 0x000000f919117211 */ /* 0x000fe200030f16ff */
[----:B------:R-:W-:Y:S01]  /*1af30*/  IMAD R25, R66, 0x2, R27 ;  /* 0x0000000242197824 */ /* 0x000fe200078e021b */
[----:B------:R-:W-:Y:S01]  /*1af40*/  LOP3.LUT R0, R64, 0xf6, RZ, 0xfc, !PT ;  /* 0x000000f640007812 */ /* 0x000fe200078efcff */
[----:B------:R1:W-:Y:S03]  /*1af50*/  @P3 STG.E desc[UR38][R2.64], R232 ;  /* 0x000000e802003986 */ /* 0x0003e6000c101926 */
[----:B-1----:R-:W-:Y:S01]  /*1af60*/  ISETP.LT.AND P4, PT, R0, UR5, !P0 ;  /* 0x0000000500007c0c */ /* 0x002fe2000c781270 */
[----:B------:R-:W1:Y:S01]  /*1af70*/  LDCU UR5, c[0x0][0x39c] ;  /* 0x00007380ff0577ac */ /* 0x000e620008000800 */
[----:B----4-:R-:W-:-:S04]  /*1af80*/  LEA R18, P6, R27, R248, 0x2 ;  /* 0x000000f81b127211 */ /* 0x010fc800078c10ff */
[-C--:B------:R-:W-:Y:S01]  /*1af90*/  LEA.HI.X.SX32 R19, R27, R249.reuse, 0x2, P6 ;  /* 0x000000f91b137211 */ /* 0x080fe200030f16ff */
[----:B------:R-:W-:Y:S01]  /*1afa0*/  IMAD R27, R66, 0x2, R25 ;  /* 0x00000002421b7824 */ /* 0x000fe200078e0219 */
[CC--:B------:R-:W-:Y:S02]  /*1afb0*/  LEA R2, P6, R25.reuse, R248.reuse, 0x2 ;  /* 0x000000f819027211 */ /* 0x0c0fe400078c10ff */
[----:B------:R-:W-:Y:S02]  /*1afc0*/  LOP3.LUT R0, R64, 0xf8, RZ, 0xfc, !PT ;  /* 0x000000f840007812 */ /* 0x000fe400078efcff */
[-C--:B------:R-:W-:Y:S02]  /*1afd0*/  LEA.HI.X.SX32 R3, R25, R249.reuse, 0x2, P6 ;  /* 0x000000f919037211 */ /* 0x080fe400030f16ff */
[CC--:B------:R-:W-:Y:S02]  /*1afe0*/  LEA R24, P6, R27.reuse, R248.reuse, 0x2 ;  /* 0x000000f81b187211 */ /* 0x0c0fe400078c10ff */
[----:B---3--:R-:W-:Y:S01]  /*1aff0*/  ISETP.LT.AND P3, PT, R0, UR6, !P0 ;  /* 0x0000000600007c0c */ /* 0x008fe2000c761270 */
[----:B------:R-:W3:Y:S01]  /*1b000*/  LDCU UR6, c[0x0][0x39c] ;  /* 0x00007380ff0677ac */ /* 0x000ee20008000800 */
[----:B------:R-:W-:Y:S01]  /*1b010*/  LOP3.LUT R0, R64, 0xfa, RZ, 0xfc, !PT ;  /* 0x000000fa40007812 */ /* 0x000fe200078efcff */
[----:B------:R-:W-:Y:S01]  /*1b020*/  @P2 STG.E desc[UR38][R16.64], R233 ;  /* 0x000000e910002986 */ /* 0x000fe2000c101926 */
[----:B------:R-:W-:Y:S01]  /*1b030*/  LEA.HI.X.SX32 R25, R27, R249, 0x2, P6 ;  /* 0x000000f91b197211 */ /* 0x000fe200030f16ff */
[----:B------:R-:W-:Y:S01]  /*1b040*/  IMAD R27, R66, 0x2, R27 ;  /* 0x00000002421b7824 */ /* 0x000fe200078e021b */
[----:B--2---:R-:W-:Y:S01]  /*1b050*/  ISETP.LT.AND P2, PT, R0, UR4, !P0 ;  /* 0x0000000400007c0c */ /* 0x004fe2000c741270 */
[----:B------:R-:W2:Y:S01]  /*1b060*/  LDCU UR4, c[0x0][0x39c] ;  /* 0x00007380ff0477ac */ /* 0x000ea20008000800 */
[----:B------:R-:W-:Y:S01]  /*1b070*/  LOP3.LUT R0, R64, 0xfc, RZ, 0xfc, !PT ;  /* 0x000000fc40007812 */ /* 0x000fe200078efcff */
[----:B------:R-:W-:Y:S01]  /*1b080*/  IMAD R33, R66, 0x2, R27 ;  /* 0x0000000242217824 */ /* 0x000fe200078e021b */
[----:B------:R4:W-:Y:S02]  /*1b090*/  @P5 STG.E desc[UR38][R18.64], R234 ;  /* 0x000000ea12005986 */ /* 0x0009e4000c101926 */
[----:B-1----:R-:W-:Y:S01]  /*1b0a0*/  ISETP.LT.AND P5, PT, R0, UR5, !P0 ;  /* 0x0000000500007c0c */ /* 0x002fe2000c7a1270 */
[----:B------:R-:W1:Y:S01]  /*1b0b0*/  LDCU UR5, c[0x0][0x39c] ;  /* 0x00007380ff0577ac */ /* 0x000e620008000800 */
[----:B------:R-:W-:Y:S01]  /*1b0c0*/  LOP3.LUT R0, R64, 0xfe, RZ, 0xfc, !PT ;  /* 0x000000fe40007812 */ /* 0x000fe200078efcff */
[----:B------:R-:W-:Y:S04]  /*1b0d0*/  @P4 STG.E desc[UR38][R2.64], R235 ;  /* 0x000000eb02004986 */ /* 0x000fe8000c101926 */
[----:B------:R1:W-:Y:S01]  /*1b0e0*/  @P3 STG.E desc[UR38][R24.64], R4 ;  /* 0x0000000418003986 */ /* 0x0003e2000c101926 */
[----:B----4-:R-:W-:-:S02]  /*1b0f0*/  LEA R18, P6, R33, R248, 0x2 ;  /* 0x000000f821127211 */ /* 0x010fc400078c10ff */
[-C--:B------:R-:W-:Y:S02]  /*1b100*/  LEA R16, P3, R27, R248.reuse, 0x2 ;  /* 0x000000f81b107211 */ /* 0x080fe400078610ff */
[-C--:B------:R-:W-:Y:S01]  /*1b110*/  LEA.HI.X.SX32 R19, R33, R249.reuse, 0x2, P6 ;  /* 0x000000f921137211 */ /* 0x080fe200030f16ff */
[----:B------:R-:W-:Y:S01]  /*1b120*/  IMAD R33, R66, 0x2, R33 ;  /* 0x0000000242217824 */ /* 0x000fe200078e0221 */
[----:B---3--:R-:W-:Y:S01]  /*1b130*/  ISETP.LT.AND P4, PT, R0, UR6, !P0 ;  /* 0x0000000600007c0c */ /* 0x008fe2000c781270 */
[----:B------:R-:W3:Y:S01]  /*1b140*/  LDCU UR6, c[0x0][0x39c] ;  /* 0x00007380ff0677ac */ /* 0x000ee20008000800 */
[----:B------:R-:W-:Y:S01]  /*1b150*/  LOP3.LUT R0, R64, 0x100, RZ, 0xfc, !PT ;  /* 0x0000010040007812 */ /* 0x000fe200078efcff */
[----:B-1----:R-:W-:Y:S01]  /*1b160*/  IMAD R25, R66, 0x2, R33 ;  /* 0x0000000242197824 */ /* 0x002fe200078e0221 */
[----:B------:R-:W-:Y:S02]  /*1b170*/  LEA.HI.X.SX32 R17, R27, R249, 0x2, P3 ;  /* 0x000000f91b117211 */ /* 0x000fe400018f16ff */
[----:B--2---:R-:W-:Y:S01]  /*1b180*/  ISETP.LT.AND P3, PT, R0, UR4, !P0 ;  /* 0x0000000400007c0c */ /* 0x004fe2000c761270 */
[----:B------:R-:W1:Y:S01]  /*1b190*/  LDCU UR4, c[0x0][0x39c] ;  /* 0x00007380ff0477ac */ /* 0x000e620008000800 */
[----:B------:R-:W-:Y:S01]  /*1b1a0*/  LEA R4, P6, R25, R248, 0x2 ;  /* 0x000000f819047211 */ /* 0x000fe200078c10ff */
[----:B------:R2:W-:Y:S01]  /*1b1b0*/  @P2 STG.E desc[UR38][R16.64], R5 ;  /* 0x0000000510002986 */ /* 0x0005e2000c101926 */
[----:B------:R-:W-:-:S03]  /*1b1c0*/  LOP3.LUT R0, R64, 0x102, RZ, 0xfc, !PT ;  /* 0x0000010240007812 */ /* 0x000fc600078efcff */
[----:B------:R4:W-:Y:S01]  /*1b1d0*/  @P5 STG.E desc[UR38][R18.64], R6 ;  /* 0x0000000612005986 */ /* 0x0009e2000c101926 */
[----:B------:R-:W-:Y:S01]  /*1b1e0*/  ISETP.LT.AND P2, PT, R0, UR5, !P0 ;  /* 0x0000000500007c0c */ /* 0x000fe2000c741270 */
[----:B------:R-:W1:Y:S01]  /*1b1f0*/  LDCU UR5, c[0x0][0x39c] ;  /* 0x00007380ff0577ac */ /* 0x000e620008000800 */
[----:B------:R-:W-:Y:S01]  /*1b200*/  LEA R2, P5, R33, R248, 0x2 ;  /* 0x000000f821027211 */ /* 0x000fe200078a10ff */
[----:B--2---:R-:W-:Y:S01]  /*1b210*/  IMAD R17, R66, 0x2, R25 ;  /* 0x0000000242117824 */ /* 0x004fe200078e0219 */
[----:B------:R-:W-:-:S03]  /*1b220*/  LEA.HI.X.SX32 R5, R25, R249, 0x2, P6 ;  /* 0x000000f919057211 */ /* 0x000fc600030f16ff */
[----:B------:R-:W-:Y:S01]  /*1b230*/  IMAD R25, R66, 0x2, R17 ;  /* 0x0000000242197824 */ /* 0x000fe200078e0211 */
[-C--:B------:R-:W-:Y:S02]  /*1b240*/  LEA R16, P6, R17, R248.reuse, 0x2 ;  /* 0x000000f811107211 */ /* 0x080fe400078c10ff */
[----:B------:R-:W-:Y:S02]  /*1b250*/  LOP3.LUT R0, R64, 0x104, RZ, 0xfc, !PT ;  /* 0x0000010440007812 */ /* 0x000fe400078efcff */
[-C--:B------:R-:W-:Y:S02]  /*1b260*/  LEA.HI.X.SX32 R3, R33, R249.reuse, 0x2, P5 ;  /* 0x000000f921037211 */ /* 0x080fe400028f16ff */
[-C--:B------:R-:W-:Y:S02]  /*1b270*/  LEA.HI.X.SX32 R17, R17, R249.reuse, 0x2, P6 ;  /* 0x000000f911117211 */ /* 0x080fe400030f16ff */
[CC--:B----4-:R-:W-:Y:S02]  /*1b280*/  LEA R18, P6, R25.reuse, R248.reuse, 0x2 ;  /* 0x000000f819127211 */ /* 0x0d0fe400078c10ff */
[----:B---3--:R-:W-:Y:S01]  /*1b290*/  ISETP.LT.AND P5, PT, R0, UR6, !P0 ;  /* 0x0000000600007c0c */ /* 0x008fe2000c7a1270 */
[----:B------:R2:W-:Y:S01]  /*1b2a0*/  @P4 STG.E desc[UR38][R2.64], R7 ;  /* 0x0000000702004986 */ /* 0x0005e2000c101926 */
[----:B------:R-:W-:Y:S01]  /*1b2b0*/  LOP3.LUT R0, R64, 0x106, RZ, 0xfc, !PT ;  /* 0x0000010640007812 */ /* 0x000fe200078efcff */
[----:B------:R-:W3:Y:S01]  /*1b2c0*/  LDCU UR6, c[0x0][0x39c] ;  /* 0x00007380ff0677ac */ /* 0x000ee20008000800 */
[----:B------:R-:W-:Y:S01]  /*1b2d0*/  LEA.HI.X.SX32 R19, R25, R249, 0x2, P6 ;  /* 0x000000f919137211 */ /* 0x000fe200030f16ff */
[----:B------:R4:W-:Y:S01]  /*1b2e0*/  @P3 STG.E desc[UR38][R4.64], R250 ;  /* 0x000000fa04003986 */ /* 0x0009e2000c101926 */
[----:B------:R-:W-:Y:S01]  /*1b2f0*/  IMAD R25, R66, 0x2, R25 ;  /* 0x0000000242197824 */ /* 0x000fe200078e0219 */
[----:B-1----:R-:W-:Y:S01]  /*1b300*/  ISETP.LT.AND P4, PT, R0, UR4, !P0 ;  /* 0x0000000400007c0c */ /* 0x002fe2000c781270 */
[----:B------:R-:W1:Y:S01]  /*1b310*/  LDCU UR4, c[0x0][0x39c] ;  /* 0x00007380ff0477ac */ /* 0x000e620008000800 */
[----:B------:R3:W-:Y:S02]  /*1b320*/  @P2 STG.E desc[UR38][R16.64], R251 ;  /* 0x000000fb10002986 */ /* 0x0007e4000c101926 */
[----:B--2---:R-:W-:-:S02]  /*1b330*/  LEA R2, P6, R25, R248, 0x2 ;  /* 0x000000f819027211 */ /* 0x004fc400078c10ff */
[----:B----4-:R-:W2:Y:S04]  /*1b340*/  LDL.LU R250, [R1+0x10] ;  /* 0x0000100001fa7983 */ /* 0x010ea80000300800 */
[----:B---3--:R-:W3:Y:S01]  /*1b350*/  LDL.LU R251, [R1+0x14] ;  /* 0x0000140001fb7983 */ /* 0x008ee20000300800 */
[----:B------:R-:W-:-:S03]  /*1b360*/  LEA.HI.X.SX32 R3, R25, R249, 0x2, P6 ;  /* 0x000000f919037211 */ /* 0x000fc600030f16ff */
[----:B------:R4:W-:Y:S04]  /*1b370*/  @P5 STG.E desc[UR38][R18.64], R252 ;  /* 0x000000fc12005986 */ /* 0x0009e8000c101926 */
[----:B------:R1:W-:Y:S04]  /*1b380*/  @P4 STG.E desc[UR38][R2.64], R62 ;  /* 0x0000003e02004986 */ /* 0x0003e8000c101926 */
[----:B----4-:R-:W4:Y:S04]  /*1b390*/  LDL.LU R252, [R1+0x18] ;  /* 0x0000180001fc7983 */ /* 0x010f280000300800 */
[----:B-1----:R-:W4:Y:S01]  /*1b3a0*/  LDL.LU R62, [R1+0x1c] ;  /* 0x00001c00013e7983 */ /* 0x002f220000300800 */
[----:B------:R-:W-:Y:S01]  /*1b3b0*/  LOP3.LUT R0, R64, 0x108, RZ, 0xfc, !PT ;  /* 0x0000010840007812 */ /* 0x000fe200078efcff */
[----:B------:R-:W-:-:S03]  /*1b3c0*/  IMAD R5, R66, 0x2, R25 ;  /* 0x0000000242057824 */ /* 0x000fc600078e0219 */
[----:B------:R-:W-:Y:S01]  /*1b3d0*/  ISETP.LT.AND P3, PT, R0, UR5, !P0 ;  /* 0x0000000500007c0c */ /* 0x000fe2000c761270 */
[----:B------:R-:W1:Y:S01]  /*1b3e0*/  LDCU UR5, c[0x0][0x39c] ;  /* 0x00007380ff0577ac */ /* 0x000e620008000800 */
[----:B------:R-:W-:Y:S01]  /*1b3f0*/  LOP3.LUT R0, R64, 0x10a, RZ, 0xfc, !PT ;  /* 0x0000010a40007812 */ /* 0x000fe200078efcff */
[----:B------:R-:W-:-:S03]  /*1b400*/  IMAD R17, R66, 0x2, R5 ;  /* 0x0000000242117824 */ /* 0x000fc600078e0205 */
[----:B------:R-:W-:Y:S01]  /*1b410*/  ISETP.LT.AND P2, PT, R0, UR6, !P0 ;  /* 0x0000000600007c0c */ /* 0x000fe2000c741270 */
[----:B------:R-:W1:Y:S01]  /*1b420*/  LDCU UR6, c[0x0][0x39c] ;  /* 0x00007380ff0677ac */ /* 0x000e620008000800 */
[----:B------:R-:W-:Y:S02]  /*1b430*/  LOP3.LUT R0, R64, 0x10c, RZ, 0xfc, !PT ;  /* 0x0000010c40007812 */ /* 0x000fe400078efcff */
[CC--:B------:R-:W-:Y:S02]  /*1b440*/  LEA R4, P6, R5.reuse, R248.reuse, 0x2 ;  /* 0x000000f805047211 */ /* 0x0c0fe400078c10ff */
[----:B------:R-:W-:Y:S01]  /*1b450*/  ISETP.LT.AND P5, PT, R0, UR4, !P0 ;  /* 0x0000000400007c0c */ /* 0x000fe2000c7a1270 */
[----:B------:R-:W1:Y:S01]  /*1b460*/  LDCU UR4, c[0x0][0x39c] ;  /* 0x00007380ff0477ac */ /* 0x000e620008000800 */
[----:B------:R-:W-:Y:S02]  /*1b470*/  LEA.HI.X.SX32 R5, R5, R249, 0x2, P6 ;  /* 0x000000f905057211 */ /* 0x000fe400030f16ff */
[----:B------:R-:W-:-:S02]  /*1b480*/  LEA R6, P6, R17, R248, 0x2 ;  /* 0x000000f811067211 */ /* 0x000fc400078c10ff */
[----:B------:R-:W-:Y:S02]  /*1b490*/  LOP3.LUT R0, R64, 0x10e, RZ, 0xfc, !PT ;  /* 0x0000010e40007812 */ /* 0x000fe400078efcff */
[-C--:B------:R-:W-:Y:S01]  /*1b4a0*/  LEA.HI.X.SX32 R7, R17, R249.reuse, 0x2, P6 ;  /* 0x000000f911077211 */ /* 0x080fe200030f16ff */
[----:B------:R-:W-:Y:S01]  /*1b4b0*/  IMAD R17, R66, 0x2, R17 ;  /* 0x0000000242117824 */ /* 0x000fe200078e0211 */
[----:B-1----:R-:W-:Y:S01]  /*1b4c0*/  ISETP.LT.AND P4, PT, R0, UR5, !P0 ;  /* 0x0000000500007c0c */ /* 0x002fe2000c781270 */
[----:B------:R-:W1:Y:S01]  /*1b4d0*/  LDCU UR5, c[0x0][0x39c] ;  /* 0x00007380ff0577ac */ /* 0x000e620008000800 */
[----:B------:R-:W-:Y:S01]  /*1b4e0*/  LOP3.LUT R0, R64, 0x110, RZ, 0xfc, !PT ;  /* 0x0000011040007812 */ /* 0x000fe200078efcff */
[----:B------:R1:W-:Y:S01]  /*1b4f0*/  @P3 STG.E desc[UR38][R4.64], R240 ;  /* 0x000000f004003986 */ /* 0x0003e2000c101926 */
[CC--:B------:R-:W-:Y:S01]  /*1b500*/  LEA R2, P6, R17.reuse, R248.reuse, 0x2 ;  /* 0x000000f811027211 */ /* 0x0c0fe200078c10ff */
[----:B------:R-:W-:Y:S01]  /*1b510*/  IMAD R19, R66, 0x2, R17 ;  /* 0x0000000242137824 */ /* 0x000fe200078e0211 */
[----:B------:R-:W-:Y:S01]  /*1b520*/  ISETP.LT.AND P3, PT, R0, UR6, !P0 ;  /* 0x0000000600007c0c */ /* 0x000fe2000c761270 */
[----:B------:R-:W1:Y:S01]  /*1b530*/  LDCU UR6, c[0x0][0x39c] ;  /* 0x00007380ff0677ac */ /* 0x000e620008000800 */
[----:B------:R-:W-:Y:S01]  /*1b540*/  LOP3.LUT R0, R64, 0x112, RZ, 0xfc, !PT ;  /* 0x0000011240007812 */ /* 0x000fe200078efcff */
[----:B------:R1:W-:Y:S01]  /*1b550*/  @P2 STG.E desc[UR38][R6.64], R241 ;  /* 0x000000f106002986 */ /* 0x0003e2000c101926 */
[----:B------:R-:W-:Y:S01]  /*1b560*/  LEA.HI.X.SX32 R3, R17, R249, 0x2, P6 ;  /* 0x000000f911037211 */ /* 0x000fe200030f16ff */
[----:B------:R-:W-:Y:S01]  /*1b570*/  IMAD R17, R66, 0x2, R19 ;  /* 0x0000000242117824 */ /* 0x000fe200078e0213 */
[----:B------:R-:W-:Y:S01]  /*1b580*/  ISETP.LT.AND P2, PT, R0, UR4, !P0 ;  /* 0x0000000400007c0c */ /* 0x000fe2000c741270 */
[----:B------:R-:W2:Y:S01]  /*1b590*/  LDCU UR4, c[0x0][0x39c] ;  /* 0x00007380ff0477ac */ /* 0x000ea20008000800 */
[----:B-1----:R-:W-:-:S02]  /*1b5a0*/  LEA R4, P6, R19, R248, 0x2 ;  /* 0x000000f813047211 */ /* 0x002fc400078c10ff */
[----:B------:R-:W-:Y:S02]  /*1b5b0*/  LOP3.LUT R0, R64, 0x114, RZ, 0xfc, !PT ;  /* 0x0000011440007812 */ /* 0x000fe400078efcff */
[-C--:B------:R-:W-:Y:S01]  /*1b5c0*/  LEA.HI.X.SX32 R5, R19, R249.reuse, 0x2, P6 ;  /* 0x000000f913057211 */ /* 0x080fe200030f16ff */
[----:B------:R-:W-:Y:S01]  /*1b5d0*/  IMAD R19, R66, 0x2, R17 ;  /* 0x0000000242137824 */ /* 0x000fe200078e0211 */
[CC--:B------:R-:W-:Y:S01]  /*1b5e0*/  LEA R6, P6, R17.reuse, R248.reuse, 0x2 ;  /* 0x000000f811067211 */ /* 0x0c0fe200078c10ff */
[----:B------:R-:W-:Y:S01]  /*1b5f0*/  @P5 STG.E desc[UR38][R2.64], R246 ;  /* 0x000000f602005986 */ /* 0x000fe2000c101926 */
[----:B------:R-:W-:Y:S01]  /*1b600*/  ISETP.LT.AND P5, PT, R0, UR5, !P0 ;  /* 0x0000000500007c0c */ /* 0x000fe2000c7a1270 */
[----:B------:R-:W1:Y:S01]  /*1b610*/  LDCU UR5, c[0x0][0x39c] ;  /* 0x00007380ff0577ac */ /* 0x000e620008000800 */
[----:B------:R-:W-:Y:S02]  /*1b620*/  LEA.HI.X.SX32 R7, R17, R249, 0x2, P6 ;  /* 0x000000f911077211 */ /* 0x000fe400030f16ff */
[----:B------:R-:W-:-:S02]  /*1b630*/  LEA R16, P6, R19, R248, 0x2 ;  /* 0x000000f813107211 */ /* 0x000fc400078c10ff */
[----:B------:R-:W-:Y:S01]  /*1b640*/  LOP3.LUT R0, R64, 0x116, RZ, 0xfc, !PT ;  /* 0x0000011640007812 */ /* 0x000fe200078efcff */
[----:B------:R1:W-:Y:S01]  /*1b650*/  @P4 STG.E desc[UR38][R4.64], R247 ;  /* 0x000000f704004986 */ /* 0x0003e2000c101926 */
[----:B------:R-:W-:Y:S01]  /*1b660*/  LEA.HI.X.SX32 R17, R19, R249, 0x2, P6 ;  /* 0x000000f913117211 */ /* 0x000fe200030f16ff */
[----:B------:R-:W-:Y:S01]  /*1b670*/  IMAD R19, R66, 0x2, R19 ;  /* 0x0000000242137824 */ /* 0x000fe200078e0213 */
[----:B------:R-:W-:Y:S01]  /*1b680*/  ISETP.LT.AND P4, PT, R0, UR6, !P0 ;  /* 0x0000000600007c0c */ /* 0x000fe2000c781270 */
[----:B------:R-:W2:Y:S01]  /*1b690*/  LDCU UR6, c[0x0][0x39c] ;  /* 0x00007380ff0677ac */ /* 0x000ea20008000800 */
[----:B------:R-:W-:Y:S01]  /*1b6a0*/  LOP3.LUT R0, R64, 0x118, RZ, 0xfc, !PT ;  /* 0x0000011840007812 */ /* 0x000fe200078efcff */
[----:B------:R-:W-:-:S05]  /*1b6b0*/  IMAD R25, R66, 0x2, R19 ;  /* 0x0000000242197824 */ /* 0x000fca00078e0213 */
[----:B-1----:R-:W-:-:S04]  /*1b6c0*/  LEA R4, P6, R25, R248, 0x2 ;  /* 0x000000f819047211 */ /* 0x002fc800078c10ff */
[-C--:B------:R-:W-:Y:S01]  /*1b6d0*/  LEA.HI.X.SX32 R5, R25, R249.reuse, 0x2, P6 ;  /* 0x000000f919057211 */ /* 0x080fe200030f16ff */
[----:B------:R-:W-:Y:S01]  /*1b6e0*/  IMAD R25, R66, 0x2, R25 ;  /* 0x0000000242197824 */ /* 0x000fe200078e0219 */
[----:B--2---:R-:W-:Y:S01]  /*1b6f0*/  @P3 STG.E desc[UR38][R6.64], R250 ;  /* 0x000000fa06003986 */ /* 0x004fe2000c101926 */
[----:B------:R-:W-:Y:S01]  /*1b700*/  ISETP.LT.AND P3, PT, R0, UR4, !P0 ;  /* 0x0000000400007c0c */ /* 0x000fe2000c761270 */
[----:B------:R-:W1:Y:S02]  /*1b710*/  LDCU UR4, c[0x0][0x39c] ;  /* 0x00007380ff0477ac */ /* 0x000e640008000800 */
[----:B---3--:R2:W-:Y:S01]  /*1b720*/  @P2 STG.E desc[UR38][R16.64], R251 ;  /* 0x000000fb10002986 */ /* 0x0085e2000c101926 */
[C---:B------:R-:W-:Y:S02]  /*1b730*/  LEA R2, P2, R19.reuse, R248, 0x2 ;  /* 0x000000f813027211 */ /* 0x040fe400078410ff */
[----:B------:R-:W-:Y:S02]  /*1b740*/  LOP3.LUT R0, R64, 0x11a, RZ, 0xfc, !PT ;  /* 0x0000011a40007812 */ /* 0x000fe400078efcff */
[----:B------:R-:W-:-:S02]  /*1b750*/  LEA.HI.X.SX32 R3, R19, R249, 0x2, P2 ;  /* 0x000000f913037211 */ /* 0x000fc400010f16ff */
[----:B------:R-:W-:Y:S01]  /*1b760*/  ISETP.LT.AND P2, PT, R0, UR5, !P0 ;  /* 0x0000000500007c0c */ /* 0x000fe2000c741270 */
[----:B------:R-:W3:Y:S01]  /*1b770*/  LDCU UR5, c[0x0][0x39c] ;  /* 0x00007380ff0577ac */ /* 0x000ee20008000800 */
[----:B------:R-:W-:Y:S01]  /*1b780*/  LOP3.LUT R0, R64, 0x11c, RZ, 0xfc, !PT ;  /* 0x0000011c40007812 */ /* 0x000fe200078efcff */
[----:B--2---:R-:W-:Y:S01]  /*1b790*/  IMAD R17, R66, 0x2, R25 ;  /* 0x0000000242117824 */ /* 0x004fe200078e0219 */
[----:B----4-:R2:W-:Y:S02]  /*1b7a0*/  @P5 STG.E desc[UR38][R2.64], R252 ;  /* 0x000000fc02005986 */ /* 0x0105e4000c101926 */
[----:B------:R-:W-:Y:S01]  /*1b7b0*/  ISETP.LT.AND P5, PT, R0, UR6, !P0 ;  /* 0x0000000600007c0c */ /* 0x000fe2000c7a1270 */
[----:B------:R-:W4:Y:S01]  /*1b7c0*/  LDCU UR6, c[0x0][0x39c] ;  /* 0x00007380ff0677ac */ /* 0x000f220008000800 */
[----:B------:R3:W-:Y:S01]  /*1b7d0*/  @P4 STG.E desc[UR38][R4.64], R62 ;  /* 0x0000003e04004986 */ /* 0x0007e2000c101926 */
[----:B------:R-:W-:Y:S02]  /*1b7e0*/  LEA R6, P4, R25, R248, 0x2 ;  /* 0x000000f819067211 */ /* 0x000fe400078810ff */
[----:B------:R-:W-:-:S02]  /*1b7f0*/  LOP3.LUT R0, R64, 0x11e, RZ, 0xfc, !PT ;  /* 0x0000011e40007812 */ /* 0x000fc400078efcff */
[-C--:B------:R-:W-:Y:S02]  /*1b800*/  LEA.HI.X.SX32 R7, R25, R249.reuse, 0x2, P4 ;  /* 0x000000f919077211 */ /* 0x080fe400020f16ff */
[----:B-1----:R-:W-:Y:S01]  /*1b810*/  ISETP.LT.AND P4, PT, R0, UR4, !P0 ;  /* 0x0000000400007c0c */ /* 0x002fe2000c781270 */
[----:B------:R-:W1:Y:S01]  /*1b820*/  LDCU UR4, c[0x0][0x39c] ;  /* 0x00007380ff0477ac */ /* 0x000e620008000800 */
[CC--:B--2---:R-:W-:Y:S01]  /*1b830*/  LEA R2, P6, R17.reuse, R248.reuse, 0x2 ;  /* 0x000000f811027211 */ /* 0x0c4fe200078c10ff */
[----:B---3--:R-:W-:Y:S01]  /*1b840*/  IMAD R5, R66, 0x2, R17 ;  /* 0x0000000242057824 */ /* 0x008fe200078e0211 */
[----:B------:R-:W-:Y:S02]  /*1b850*/  LOP3.LUT R0, R64, 0x120, RZ, 0xfc, !PT ;  /* 0x0000012040007812 */ /* 0x000fe400078efcff */
[----:B------:R-:W-:Y:S01]  /*1b860*/  LEA.HI.X.SX32 R3, R17, R249, 0x2, P6 ;  /* 0x000000f911037211 */ /* 0x000fe200030f16ff */
[----:B------:R-:W-:Y:S01]  /*1b870*/  IMAD R19, R66, 0x2, R5 ;  /* 0x0000000242137824 */ /* 0x000fe200078e0205 */
[----:B------:R-:W-:Y:S01]  /*1b880*/  LEA R4, P6, R5, R248, 0x2 ;  /* 0x000000f805047211 */ /* 0x000fe200078c10ff */
[----:B------:R2:W-:Y:S01]  /*1b890*/  @P3 STG.E desc[UR38][R6.64], R196 ;  /* 0x000000c406003986 */ /* 0x0005e2000c101926 */
[----:B------:R-:W-:Y:S01]  /*1b8a0*/  ISETP.LT.AND P3, PT, R0, UR5, !P0 ;  /* 0x0000000500007c0c */ /* 0x000fe2000c761270 */
[----:B------:R-:W3:Y:S01]  /*1b8b0*/  LDCU UR5, c[0x0][0x39c] ;  /* 0x00007380ff0577ac */ /* 0x000ee20008000800 */
[----:B------:R-:W-:-:S02]  /*1b8c0*/  LOP3.LUT R0, R64, 0x122, RZ, 0xfc, !PT ;  /* 0x0000012240007812 */ /* 0x000fc400078efcff */
[-C--:B------:R-:W-:Y:S01]  /*1b8d0*/  LEA.HI.X.SX32 R5, R5, R249.reuse, 0x2, P6 ;  /* 0x000000f905057211 */ /* 0x080fe200030f16ff */
[----:B------:R2:W-:Y:S01]  /*1b8e0*/  @P2 STG.E desc[UR38][R2.64], R197 ;  /* 0x000000c502002986 */ /* 0x0005e2000c101926 */
[CC--:B------:R-:W-:Y:S02]  /*1b8f0*/  LEA R16, P6, R19.reuse, R248.reuse, 0x2 ;  /* 0x000000f813107211 */ /* 0x0c0fe400078c10ff */
[----:B----4-:R-:W-:Y:S01]  /*1b900*/  ISETP.LT.AND P2, PT, R0, UR6, !P0 ;  /* 0x0000000600007c0c */ /* 0x010fe2000c741270 */
[----:B------:R4:W-:Y:S01]  /*1b910*/  @P5 STG.E desc[UR38][R4.64], R198 ;  /* 0x000000c604005986 */ /* 0x0009e2000c101926 */
[----:B------:R-:W-:Y:S01]  /*1b920*/  LOP3.LUT R0, R64, 0x124, RZ, 0xfc, !PT ;  /* 0x0000012440007812 */ /* 0x000fe200078efcff */
[----:B------:R-:W3:Y:S01]  /*1b930*/  LDCU UR6, c[0x0][0x39c] ;  /* 0x00007380ff0677ac */ /* 0x000ee20008000800 */
[----:B------:R-:W-:Y:S01]  /*1b940*/  LEA.HI.X.SX32 R17, R19, R249, 0x2, P6 ;  /* 0x000000f913117211 */ /* 0x000fe200030f16ff */
[----:B------:R-:W-:Y:S01]  /*1b950*/  IMAD R19, R66, 0x2, R19 ;  /* 0x0000000242137824 */ /* 0x000fe200078e0213 */
[----:B-1----:R-:W-:Y:S01]  /*1b960*/  ISETP.LT.AND P5, PT, R0, UR4, !P0 ;  /* 0x0000000400007c0c */ /* 0x002fe2000c7a1270 */
[----:B------:R-:W1:Y:S02]  /*1b970*/  LDCU UR4, c[0x0][0x39c] ;  /* 0x00007380ff0477ac */ /* 0x000e640008000800 */
[----:B--2---:R-:W-:Y:S01]  /*1b980*/  IMAD R7, R66, 0x2, R19 ;  /* 0x0000000242077824 */ /* 0x004fe200078e0213 */
[----:B------:R-:W-:-:S02]  /*1b990*/  LEA R2, P6, R19, R248, 0x2 ;  /* 0x000000f813027211 */ /* 0x000fc400078c10ff */
[----:B------:R-:W-:Y:S02]  /*1b9a0*/  LOP3.LUT R0, R64, 0x126, RZ, 0xfc, !PT ;  /* 0x0000012640007812 */ /* 0x000fe400078efcff */
[-C--:B------:R-:W-:Y:S01]  /*1b9b0*/  LEA.HI.X.SX32 R3, R19, R249.reuse, 0x2, P6 ;  /* 0x000000f913037211 */ /* 0x080fe200030f16ff */
[----:B------:R-:W-:Y:S01]  /*1b9c0*/  IMAD R19, R66, 0x2, R7 ;  /* 0x0000000242137824 */ /* 0x000fe200078e0207 */
[CC--:B----4-:R-:W-:Y:S01]  /*1b9d0*/  LEA R4, P6, R7.reuse, R248.reuse, 0x2 ;  /* 0x000000f807047211 */ /* 0x0d0fe200078c10ff */
[----:B------:R2:W-:Y:S01]  /*1b9e0*/  @P4 STG.E desc[UR38][R16.64], R199 ;  /* 0x000000c710004986 */ /* 0x0005e2000c101926 */
[----:B---3--:R-:W-:Y:S01]  /*1b9f0*/  ISETP.LT.AND P4, PT, R0, UR5, !P0 ;  /* 0x0000000500007c0c */ /* 0x008fe2000c781270 */
[----:B------:R-:W3:Y:S01]  /*1ba00*/  LDCU UR5, c[0x0][0x39c] ;  /* 0x00007380ff0577ac */ /* 0x000ee20008000800 */
[----:B------:R-:W-:Y:S02]  /*1ba10*/  LEA.HI.X.SX32 R5, R7, R249, 0x2, P6 ;  /* 0x000000f907057211 */ /* 0x000fe400030f16ff */
[----:B------:R-:W-:-:S02]  /*1ba20*/  LEA R6, P6, R19, R248, 0x2 ;  /* 0x000000f813067211 */ /* 0x000fc400078c10ff */
[----:B------:R-:W-:Y:S01]  /*1ba30*/  LOP3.LUT R0, R64, 0x128, RZ, 0xfc, !PT ;  /* 0x0000012840007812 */ /* 0x000fe200078efcff */
[----:B------:R4:W-:Y:S01]  /*1ba40*/  @P3 STG.E desc[UR38][R2.64], R204 ;  /* 0x000000cc02003986 */ /* 0x0009e2000c101926 */
[----:B------:R-:W-:Y:S01]  /*1ba50*/  LEA.HI.X.SX32 R7, R19, R249, 0x2, P6 ;  /* 0x000000f913077211 */ /* 0x000fe200030f16ff */
[----:B------:R-:W-:Y:S01]  /*1ba60*/  IMAD R19, R66, 0x2, R19 ;  /* 0x0000000242137824 */ /* 0x000fe200078e0213 */
[----:B-1----:R-:W-:Y:S01]  /*1ba70*/  ISETP.LT.AND P3, PT, R0, UR4, !P0 ;  /* 0x0000000400007c0c */ /* 0x002fe2000c761270 */
[----:B------:R-:W1:Y:S01]  /*1ba80*/  LDCU UR4, c[0x0][0x39c] ;  /* 0x00007380ff0477ac */ /* 0x000e620008000800 */
[----:B------:R-:W-:Y:S01]  /*1ba90*/  LOP3.LUT R0, R64, 0x12a, RZ, 0xfc, !PT ;  /* 0x0000012a40007812 */ /* 0x000fe200078efcff */
[----:B------:R3:W-:Y:S01]  /*1baa0*/  @P2 STG.E desc[UR38][R4.64], R205 ;  /* 0x000000cd04002986 */ /* 0x0007e2000c101926 */
[----:B--2---:R-:W-:Y:S02]  /*1bab0*/  IMAD R17, R66, 0x2, R19 ;  /* 0x0000000242117824 */ /* 0x004fe400078e0213 */
[----:B------:R-:W-:Y:S01]  /*1bac0*/  ISETP.LT.AND P2, PT, R0, UR6, !P0 ;  /* 0x0000000600007c0c */ /* 0x000fe2000c741270 */
[----:B------:R-:W2:Y:S01]  /*1bad0*/  LDCU UR6, c[0x0][0x39c] ;  /* 0x00007380ff0677ac */ /* 0x000ea20008000800 */
        /* <DEDUP_REMOVED lines=13> */
[----:B-1----:R-:W-:Y:S01]  /*1bbb0*/  ISETP.LT.AND P4, PT, R0, UR4, !P0 ;  /* 0x0000000400007c0c */ /* 0x002fe2000c781270 */
[----:B------:R-:W1:Y:S01]  /*1bbc0*/  LDCU UR4, c[0x0][0x39c] ;  /* 0x00007380ff0477ac */ /* 0x000e620008000800 */
[-C--:B------:R-:W-:Y:S02]  /*1bbd0*/  LEA.HI.X.SX32 R7, R19, R249.reuse, 0x2, P6 ;  /* 0x000000f913077211 */ /* 0x080fe400030f16ff */
[C---:B------:R-:W-:Y:S02]  /*1bbe0*/  LEA R16, P6, R25.reuse, R248, 0x2 ;  /* 0x000000f819107211 */ /* 0x040fe400078c10ff */
[----:B------:R-:W-:Y:S01]  /*1bbf0*/  LOP3.LUT R0, R64, 0x130, RZ, 0xfc, !PT ;  /* 0x0000013040007812 */ /* 0x000fe200078efcff */
[----:B------:R1:W-:Y:S01]  /*1bc00*/  @P3 STG.E desc[UR38][R4.64], R212 ;  /* 0x000000d404003986 */ /* 0x0003e2000c101926 */
[----:B------:R-:W-:Y:S01]  /*1bc10*/  LEA.HI.X.SX32 R17, R25, R249, 0x2, P6 ;  /* 0x000000f919117211 */ /* 0x000fe200030f16ff */
[----:B------:R-:W-:Y:S01]  /*1bc20*/  IMAD R25, R66, 0x2, R25 ;  /* 0x0000000242197824 */ /* 0x000fe200078e0219 */
[----:B--2---:R-:W-:Y:S01]  /*1bc30*/  ISETP.LT.AND P3, PT, R0, UR6, !P0 ;  /* 0x0000000600007c0c */ /* 0x004fe2000c761270 */
[----:B------:R-:W2:Y:S01]  /*1bc40*/  LDCU UR6, c[0x0][0x39c] ;  /* 0x00007380ff0677ac */ /* 0x000ea20008000800 */
[----:B------:R-:W-:Y:S01]  /*1bc50*/  LOP3.LUT R0, R64, 0x132, RZ, 0xfc, !PT ;  /* 0x0000013240007812 */ /* 0x000fe200078efcff */
[----:B------:R-:W-:Y:S01]  /*1bc60*/  @P2 STG.E desc[UR38][R6.64], R213 ;  /* 0x000000d506002986 */ /* 0x000fe2000c101926 */
[----:B------:R-:W-:-:S02]  /*1bc70*/  IMAD R19, R66, 0x2, R25 ;  /* 0x0000000242137824 */ /* 0x000fc400078e0219 */
[----:B---3--:R-:W-:Y:S01]  /*1bc80*/  ISETP.LT.AND P2, PT, R0, UR5, !P0 ;  /* 0x0000000500007c0c */ /* 0x008fe2000c741270 */
[----:B------:R-:W3:Y:S01]  /*1bc90*/  LDCU UR5, c[0x0][0x39c] ;  /* 0x00007380ff0577ac */ /* 0x000ee20008000800 */
[----:B------:R2:W-:Y:S01]  /*1bca0*/  @P5 STG.E desc[UR38][R16.64], R214 ;  /* 0x000000d610005986 */ /* 0x0005e2000c101926 */
[-C--:B----4-:R-:W-:Y:S02]  /*1bcb0*/  LEA R2, P5, R25, R248.reuse, 0x2 ;  /* 0x000000f819027211 */ /* 0x090fe400078a10ff */
[----:B-1----:R-:W-:Y:S02]  /*1bcc0*/  LEA R4, P6, R19, R248, 0x2 ;  /* 0x000000f813047211 */ /* 0x002fe400078c10ff */
[----:B------:R-:W-:Y:S02]  /*1bcd0*/  LOP3.LUT R0, R64, 0x134, RZ, 0xfc, !PT ;  /* 0x0000013440007812 */ /* 0x000fe400078efcff */
[-C--:B------:R-:W-:Y:S02]  /*1bce0*/  LEA.HI.X.SX32 R3, R25, R249.reuse, 0x2, P5 ;  /* 0x000000f919037211 */ /* 0x080fe400028f16ff */
[----:B------:R-:W-:Y:S01]  /*1bcf0*/  LEA.HI.X.SX32 R5, R19, R249, 0x2, P6 ;  /* 0x000000f913057211 */ /* 0x000fe200030f16ff */
[----:B------:R-:W-:Y:S01]  /*1bd00*/  IMAD R19, R66, 0x2, R19 ;  /* 0x0000000242137824 */ /* 0x000fe200078e0213 */
[----:B------:R-:W-:Y:S01]  /*1bd10*/  ISETP.LT.AND P5, PT, R0, UR4, !P0 ;  /* 0x0000000400007c0c */ /* 0x000fe2000c7a1270 */
[----:B------:R-:W1:Y:S01]  /*1bd20*/  LDCU UR4, c[0x0][0x39c] ;  /* 0x00007380ff0477ac */ /* 0x000e620008000800 */
[----:B------:R-:W-:Y:S01]  /*1bd30*/  LOP3.LUT R0, R64, 0x136, RZ, 0xfc, !PT ;  /* 0x0000013640007812 */ /* 0x000fe200078efcff */
[----:B------:R4:W-:Y:S01]  /*1bd40*/  @P4 STG.E desc[UR38][R2.64], R215 ;  /* 0x000000d702004986 */ /* 0x0009e2000c101926 */
[----:B--2---:R-:W-:-:S02]  /*1bd50*/  IMAD R17, R66, 0x2, R19 ;  /* 0x0000000242117824 */ /* 0x004fc400078e0213 */
[----:B------:R-:W-:Y:S01]  /*1bd60*/  ISETP.LT.AND P4, PT, R0, UR6, !P0 ;  /* 0x0000000600007c0c */ /* 0x000fe2000c781270 */
[----:B------:R2:W-:Y:S01]  /*1bd70*/  @P3 STG.E desc[UR38][R4.64], R220 ;  /* 0x000000dc04003986 */ /* 0x0005e2000c101926 */
[CC--:B------:R-:W-:Y:S01]  /*1bd80*/  LEA R6, P3, R19.reuse, R248.reuse, 0x2 ;  /* 0x000000f813067211 */ /* 0x0c0fe200078610ff */
[----:B------:R-:W1:Y:S01]  /*1bd90*/  LDCU UR6, c[0x0][0x39c] ;  /* 0x00007380ff0677ac */ /* 0x000e620008000800 */
[----:B------:R-:W-:Y:S02]  /*1bda0*/  LOP3.LUT R0, R64, 0x138, RZ, 0xfc, !PT ;  /* 0x0000013840007812 */ /* 0x000fe400078efcff */
[----:B------:R-:W-:Y:S02]  /*1bdb0*/  LEA.HI.X.SX32 R7, R19, R249, 0x2, P3 ;  /* 0x000000f913077211 */ /* 0x000fe400018f16ff */
[----:B---3--:R-:W-:Y:S01]  /*1bdc0*/  ISETP.LT.AND P3, PT, R0, UR5, !P0 ;  /* 0x0000000500007c0c */ /* 0x008fe2000c761270 */
[----:B------:R-:W3:Y:S01]  /*1bdd0*/  LDCU UR5, c[0x0][0x39c] ;  /* 0x00007380ff0577ac */ /* 0x000ee20008000800 */
[----:B----4-:R-:W-:Y:S01]  /*1bde0*/  LEA R2, P6, R17, R248, 0x2 ;  /* 0x000000f811027211 */ /* 0x010fe200078c10ff */
[----:B--2---:R-:W-:Y:S01]  /*1bdf0*/  IMAD R5, R66, 0x2, R17 ;  /* 0x0000000242057824 */ /* 0x004fe200078e0211 */
[----:B------:R-:W-:-:S02]  /*1be00*/  LOP3.LUT R0, R64, 0x13a, RZ, 0xfc, !PT ;  /* 0x0000013a40007812 */ /* 0x000fc400078efcff */
[-C--:B------:R-:W-:Y:S01]  /*1be10*/  LEA.HI.X.SX32 R3, R17, R249.reuse, 0x2, P6 ;  /* 0x000000f911037211 */ /* 0x080fe200030f16ff */
[----:B------:R-:W-:Y:S01]  /*1be20*/  IMAD R19, R66, 0x2, R5 ;  /* 0x0000000242137824 */ /* 0x000fe200078e0205 */
[CC--:B------:R-:W-:Y:S01]  /*1be30*/  LEA R4, P6, R5.reuse, R248.reuse, 0x2 ;  /* 0x000000f805047211 */ /* 0x0c0fe200078c10ff */
[----:B------:R2:W-:Y:S01]  /*1be40*/  @P2 STG.E desc[UR38][R6.64], R221 ;  /* 0x000000dd06002986 */ /* 0x0005e2000c101926 */
[----:B-1----:R-:W-:Y:S01]  /*1be50*/  ISETP.LT.AND P2, PT, R0, UR4, !P0 ;  /* 0x0000000400007c0c */ /* 0x002fe2000c741270 */
[----:B------:R-:W1:Y:S01]  /*1be60*/  LDCU UR4, c[0x0][0x39c] ;  /* 0x00007380ff0477ac */ /* 0x000e620008000800 */
[----:B------:R-:W-:Y:S02]  /*1be70*/  LOP3.LUT R0, R64, 0x13c, RZ, 0xfc, !PT ;  /* 0x0000013c40007812 */ /* 0x000fe400078efcff */
[----:B------:R-:W-:Y:S01]  /*1be80*/  LEA.HI.X.SX32 R5, R5, R249, 0x2, P6 ;  /* 0x000000f905057211 */ /* 0x000fe200030f16ff */
[----:B------:R4:W-:Y:S01]  /*1be90*/  @P5 STG.E desc[UR38][R2.64], R222 ;  /* 0x000000de02005986 */ /* 0x0009e2000c101926 */
[----:B------:R-:W-:-:S02]  /*1bea0*/  LEA R16, P6, R19, R248, 0x2 ;  /* 0x000000f813107211 */ /* 0x000fc400078c10ff */
[----:B------:R-:W-:Y:S01]  /*1beb0*/  ISETP.LT.AND P5, PT, R0, UR6, !P0 ;  /* 0x0000000600007c0c */ /* 0x000fe2000c7a1270 */
[----:B------:R1:W-:Y:S01]  /*1bec0*/  @P4 STG.E desc[UR38][R4.64], R223 ;  /* 0x000000df04004986 */ /* 0x0003e2000c101926 */
[----:B------:R-:W-:Y:S01]  /*1bed0*/  LOP3.LUT R0, R64, 0x13e, RZ, 0xfc, !PT ;  /* 0x0000013e40007812 */ /* 0x000fe200078efcff */
[----:B------:R-:W1:Y:S01]  /*1bee0*/  LDCU UR6, c[0x0][0x39c] ;  /* 0x00007380ff0677ac */ /* 0x000e620008000800 */
[----:B------:R-:W-:Y:S01]  /*1bef0*/  LEA.HI.X.SX32 R17, R19, R249, 0x2, P6 ;  /* 0x000000f913117211 */ /* 0x000fe200030f16ff */
[----:B------:R-:W-:Y:S01]  /*1bf00*/  IMAD R19, R66, 0x2, R19 ;  /* 0x0000000242137824 */ /* 0x000fe200078e0213 */
[----:B---3--:R-:W-:Y:S01]  /*1bf10*/  ISETP.LT.AND P4, PT, R0, UR5, !P0 ;  /* 0x0000000500007c0c */ /* 0x008fe2000c781270 */
[----:B------:R-:W3:Y:S02]  /*1bf20*/  LDCU UR5, c[0x0][0x39c] ;  /* 0x00007380ff0577ac */ /* 0x000ee40008000800 */
[----:B--2---:R-:W-:Y:S01]  /*1bf30*/  IMAD R7, R66, 0x2, R19 ;  /* 0x0000000242077824 */ /* 0x004fe200078e0213 */
[----:B----4-:R-:W-:-:S02]  /*1bf40*/  LEA R2, P6, R19, R248, 0x2 ;  /* 0x000000f813027211 */ /* 0x010fc400078c10ff */
[----:B------:R-:W-:Y:S02]  /*1bf50*/  LOP3.LUT R0, R64, 0x140, RZ, 0xfc, !PT ;  /* 0x0000014040007812 */ /* 0x000fe400078efcff */
[-C--:B------:R-:W-:Y:S01]  /*1bf60*/  LEA.HI.X.SX32 R3, R19, R249.reuse, 0x2, P6 ;  /* 0x000000f913037211 */ /* 0x080fe200030f16ff */
[----:B------:R-:W-:Y:S01]  /*1bf70*/  IMAD R19, R66, 0x2, R7 ;  /* 0x0000000242137824 */ /* 0x000fe200078e0207 */
[CC--:B-1----:R-:W-:Y:S01]  /*1bf80*/  LEA R4, P6, R7.reuse, R248.reuse, 0x2 ;  /* 0x000000f807047211 */ /* 0x0c2fe200078c10ff */
        /* <DEDUP_REMOVED lines=474> */
[-C--:B------:R-:W-:Y:S02]  /*1dd30*/  LEA.HI.X.SX32 R3, R19, R249.reuse, 0x2, P6 ;  /* 0x000000f913037211 */ /* 0x080fe400030f16ff */
[C---:B---3--:R-:W-:Y:S01]  /*1dd40*/  LEA R4, P6, R9.reuse, R248, 0x2 ;  /* 0x000000f809047211 */ /* 0x048fe200078c10ff */
[----:B------:R-:W-:Y:S01]  /*1dd50*/  IMAD R11, R66, 0x2, R9 ;  /* 0x00000002420b7824 */ /* 0x000fe200078e0209 */
        /* <DEDUP_REMOVED lines=62> */
[----:B------:R-:W3:Y:S01]  /*1e140*/  LDCU UR5, c[0x0][0x39c] ;  /* 0x00007380ff0577ac */ /* 0x000ee20008000800 */
[----:B------:R-:W3:Y:S01]  /*1e150*/  LDS.128 R20, [R67+0x800] ;  /* 0x0008000043147984 */ /* 0x000ee20000000c00 */
        /* <DEDUP_REMOVED lines=47> */
[----:B------:R-:W-:-:S02]  /*1e450*/  IMAD R11, R66, 0x2, R13 ;  /* 0x00000002420b7824 */ /* 0x000fc400078e020d */
[----:B--2---:R-:W-:Y:S01]  /*1e460*/  ISETP.LT.AND P3, PT, R0, UR4, !P0 ;  /* 0x0000000400007c0c */ /* 0x004fe2000c761270 */
[----:B------:R-:W2:Y:S01]  /*1e470*/  LDCU UR4, c[0x0][0x39c] ;  /* 0x00007380ff0477ac */ /* 0x000ea20008000800 */
[----:B------:R1:W-:Y:S01]  /*1e480*/  @P2 STG.E desc[UR38][R8.64], R45 ;  /* 0x0000002d08002986 */ /* 0x0003e2000c101926 */
[-C--:B----4-:R-:W-:Y:S02]  /*1e490*/  LEA R2, P2, R13, R248.reuse, 0x2 ;  /* 0x000000f80d027211 */ /* 0x090fe400078410ff */
[-C--:B---3--:R-:W-:Y:S02]  /*1e4a0*/  LEA R4, P6, R11, R248.reuse, 0x2 ;  /* 0x000000f80b047211 */ /* 0x088fe400078c10ff */
[----:B------:R-:W-:Y:S02]  /*1e4b0*/  LOP3.LUT R0, R64, 0x1ea, RZ, 0xfc, !PT ;  /* 0x000001ea40007812 */ /* 0x000fe400078efcff */
[-C--:B------:R-:W-:Y:S02]  /*1e4c0*/  LEA.HI.X.SX32 R3, R13, R249.reuse, 0x2, P2 ;  /* 0x000000f90d037211 */ /* 0x080fe400010f16ff */
[-C--:B------:R-:W-:Y:S01]  /*1e4d0*/  LEA.HI.X.SX32 R5, R11, R249.reuse, 0x2, P6 ;  /* 0x000000f90b057211 */ /* 0x080fe200030f16ff */
[----:B------:R-:W-:Y:S01]  /*1e4e0*/  IMAD R11, R66, 0x2, R11 ;  /* 0x00000002420b7824 */ /* 0x000fe200078e020b */
[----:B------:R-:W-:Y:S01]  /*1e4f0*/  ISETP.LT.AND P2, PT, R0, UR5, !P0 ;  /* 0x0000000500007c0c */ /* 0x000fe2000c741270 */
[----:B------:R-:W3:Y:S01]  /*1e500*/  LDCU UR5, c[0x0][0x39c] ;  /* 0x00007380ff0577ac */ /* 0x000ee20008000800 */
[----:B------:R-:W-:Y:S01]  /*1e510*/  LOP3.LUT R0, R64, 0x1ec, RZ, 0xfc, !PT ;  /* 0x000001ec40007812 */ /* 0x000fe200078efcff */
[----:B------:R4:W-:Y:S03]  /*1e520*/  @P5 STG.E desc[UR38][R2.64], R46 ;  /* 0x0000002e02005986 */ /* 0x0009e6000c101926 */
[----:B-1----:R-:W-:Y:S01]  /*1e530*/  ISETP.LT.AND P5, PT, R0, UR6, !P0 ;  /* 0x0000000600007c0c */ /* 0x002fe2000c7a1270 */
[----:B------:R1:W-:Y:S01]  /*1e540*/  @P4 STG.E desc[UR38][R4.64], R47 ;  /* 0x0000002f04004986 */ /* 0x0003e2000c101926 */
[C---:B------:R-:W-:Y:S01]  /*1e550*/  LEA R6, P4, R11.reuse, R248, 0x2 ;  /* 0x000000f80b067211 */ /* 0x040fe200078810ff */
[----:B------:R-:W3:Y:S01]  /*1e560*/  LDCU UR6, c[0x0][0x39c] ;  /* 0x00007380ff0677ac */ /* 0x000ee20008000800 */
[----:B------:R-:W-:Y:S01]  /*1e570*/  LOP3.LUT R0, R64, 0x1ee, RZ, 0xfc, !PT ;  /* 0x000001ee40007812 */ /* 0x000fe200078efcff */
[----:B------:R-:W-:Y:S01]  /*1e580*/  IMAD R9, R66, 0x2, R11 ;  /* 0x0000000242097824 */ /* 0x000fe200078e020b */
[----:B------:R-:W-:-:S02]  /*1e590*/  LEA.HI.X.SX32 R7, R11, R249, 0x2, P4 ;  /* 0x000000f90b077211 */ /* 0x000fc400020f16ff */
[----:B--2---:R-:W-:Y:S01]  /*1e5a0*/  ISETP.LT.AND P4, PT, R0, UR4, !P0 ;  /* 0x0000000400007c0c */ /* 0x004fe2000c781270 */
[----:B------:R-:W2:Y:S01]  /*1e5b0*/  LDCU UR4, c[0x0][0x39c] ;  /* 0x00007380ff0477ac */ /* 0x000ea20008000800 */
[CC--:B----4-:R-:W-:Y:S02]  /*1e5c0*/  LEA R2, P6, R9.reuse, R248.reuse, 0x2 ;  /* 0x000000f809027211 */ /* 0x0d0fe400078c10ff */
[----:B------:R-:W-:Y:S01]  /*1e5d0*/  LOP3.LUT R0, R64, 0x1f0, RZ, 0xfc, !PT ;  /* 0x000001f040007812 */ /* 0x000fe200078efcff */
[----:B-1----:R-:W-:Y:S01]  /*1e5e0*/  IMAD R5, R66, 0x2, R9 ;  /* 0x0000000242057824 */ /* 0x002fe200078e0209 */
[----:B------:R1:W-:Y:S01]  /*1e5f0*/  @P3 STG.E desc[UR38][R6.64], R56 ;  /* 0x0000003806003986 */ /* 0x0003e2000c101926 */
[-C--:B------:R-:W-:Y:S02]  /*1e600*/  LEA.HI.X.SX32 R3, R9, R249.reuse, 0x2, P6 ;  /* 0x000000f909037211 */ /* 0x080fe400030f16ff */
[----:B---3--:R-:W-:Y:S01]  /*1e610*/  ISETP.LT.AND P3, PT, R0, UR5, !P0 ;  /* 0x0000000500007c0c */ /* 0x008fe2000c761270 */
[----:B------:R-:W-:Y:S01]  /*1e620*/  IMAD R9, R66, 0x2, R5 ;  /* 0x0000000242097824 */ /* 0x000fe200078e0205 */
[C---:B------:R-:W-:Y:S01]  /*1e630*/  LEA R4, P6, R5.reuse, R248, 0x2 ;  /* 0x000000f805047211 */ /* 0x040fe200078c10ff */
[----:B------:R3:W-:Y:S01]  /*1e640*/  @P2 STG.E desc[UR38][R2.64], R57 ;  /* 0x0000003902002986 */ /* 0x0007e2000c101926 */
[----:B------:R-:W-:Y:S01]  /*1e650*/  LOP3.LUT R0, R64, 0x1f2, RZ, 0xfc, !PT ;  /* 0x000001f240007812 */ /* 0x000fe200078efcff */
[----:B------:R-:W4:Y:S01]  /*1e660*/  LDCU UR5, c[0x0][0x39c] ;  /* 0x00007380ff0577ac */ /* 0x000f220008000800 */
[----:B------:R-:W-:-:S02]  /*1e670*/  LEA.HI.X.SX32 R5, R5, R249, 0x2, P6 ;  /* 0x000000f905057211 */ /* 0x000fc400030f16ff */
[----:B------:R-:W-:Y:S02]  /*1e680*/  ISETP.LT.AND P2, PT, R0, UR6, !P0 ;  /* 0x0000000600007c0c */ /* 0x000fe4000c741270 */
[----:B------:R-:W-:Y:S02]  /*1e690*/  LOP3.LUT R0, R64, 0x1f4, RZ, 0xfc, !PT ;  /* 0x000001f440007812 */ /* 0x000fe400078efcff */
[C---:B-1----:R-:W-:Y:S01]  /*1e6a0*/  LEA R6, P6, R9.reuse, R248, 0x2 ;  /* 0x000000f809067211 */ /* 0x042fe200078c10ff */
[----:B------:R1:W-:Y:S01]  /*1e6b0*/  @P5 STG.E desc[UR38][R4.64], R58 ;  /* 0x0000003a04005986 */ /* 0x0003e2000c101926 */
[----:B--2---:R-:W-:Y:S01]  /*1e6c0*/  ISETP.LT.AND P5, PT, R0, UR4, !P0 ;  /* 0x0000000400007c0c */ /* 0x004fe2000c7a1270 */
[----:B------:R-:W2:Y:S01]  /*1e6d0*/  LDCU UR4, c[0x0][0x39c] ;  /* 0x00007380ff0477ac */ /* 0x000ea20008000800 */
[----:B------:R-:W-:Y:S01]  /*1e6e0*/  LEA.HI.X.SX32 R7, R9, R249, 0x2, P6 ;  /* 0x000000f909077211 */ /* 0x000fe200030f16ff */
[----:B------:R-:W-:Y:S01]  /*1e6f0*/  IMAD R9, R66, 0x2, R9 ;  /* 0x0000000242097824 */ /* 0x000fe200078e0209 */
[----:B------:R-:W-:-:S03]  /*1e700*/  LOP3.LUT R0, R64, 0x1f6, RZ, 0xfc, !PT ;  /* 0x000001f640007812 */ /* 0x000fc600078efcff */
[C---:B------:R-:W-:Y:S01]  /*1e710*/  IMAD R11, R66.reuse, 0x2, R9 ;  /* 0x00000002420b7824 */ /* 0x040fe200078e0209 */
[CC--:B---3--:R-:W-:Y:S01]  /*1e720*/  LEA R2, P6, R9.reuse, R248.reuse, 0x2 ;  /* 0x000000f809027211 */ /* 0x0c8fe200078c10ff */
[----:B------:R3:W-:Y:S03]  /*1e730*/  @P4 STG.E desc[UR38][R6.64], R59 ;  /* 0x0000003b06004986 */ /* 0x0007e6000c101926 */
[-C--:B------:R-:W-:Y:S01]  /*1e740*/  LEA.HI.X.SX32 R3, R9, R249.reuse, 0x2, P6 ;  /* 0x000000f909037211 */ /* 0x080fe200030f16ff */
[----:B------:R-:W-:Y:S01]  /*1e750*/  IMAD R9, R66, 0x2, R11 ;  /* 0x0000000242097824 */ /* 0x000fe200078e020b */
[----:B----4-:R-:W-:Y:S01]  /*1e760*/  ISETP.LT.AND P4, PT, R0, UR5, !P0 ;  /* 0x0000000500007c0c */ /* 0x010fe2000c781270 */
[----:B------:R-:W4:Y:S01]  /*1e770*/  LDCU UR5, c[0x0][0x39c] ;  /* 0x00007380ff0577ac */ /* 0x000f220008000800 */
[CC--:B-1----:R-:W-:Y:S01]  /*1e780*/  LEA R4, P6, R11.reuse, R248.reuse, 0x2 ;  /* 0x000000f80b047211 */ /* 0x0c2fe200078c10ff */
[----:B------:R-:W-:Y:S01]  /*1e790*/  IMAD R13, R66, 0x2, R9 ;  /* 0x00000002420d7824 */ /* 0x000fe200078e0209 */
[----:B------:R-:W-:Y:S01]  /*1e7a0*/  LOP3.LUT R0, R64, 0x1f8, RZ, 0xfc, !PT ;  /* 0x000001f840007812 */ /* 0x000fe200078efcff */
[----:B------:R1:W-:Y:S01]  /*1e7b0*/  @P3 STG.E desc[UR38][R2.64], R52 ;  /* 0x0000003402003986 */ /* 0x0003e2000c101926 */
[----:B------:R-:W-:Y:S01]  /*1e7c0*/  LEA.HI.X.SX32 R5, R11, R249, 0x2, P6 ;  /* 0x000000f90b057211 */ /* 0x000fe200030f16ff */
[----:B------:R-:W-:Y:S01]  /*1e7d0*/  IMAD R11, R66, 0x2, R13 ;  /* 0x00000002420b7824 */ /* 0x000fe200078e020d */
[----:B--2---:R-:W-:Y:S01]  /*1e7e0*/  ISETP.LT.AND P3, PT, R0, UR4, !P0 ;  /* 0x0000000400007c0c */ /* 0x004fe2000c761270 */
[----:B------:R-:W2:Y:S02]  /*1e7f0*/  LDCU UR4, c[0x0][0x39c] ;  /* 0x00007380ff0477ac */ /* 0x000ea40008000800 */
[----:B------:R2:W-:Y:S01]  /*1e800*/  @P2 STG.E desc[UR38][R4.64], R53 ;  /* 0x0000003504002986 */ /* 0x0005e2000c101926 */
[----:B------:R-:W-:Y:S01]  /*1e810*/  IMAD R15, R66, 0x2, R11 ;  /* 0x00000002420f7824 */ /* 0x000fe200078e020b */
[----:B---3--:R-:W-:-:S02]  /*1e820*/  LEA R6, P2, R9, R248, 0x2 ;  /* 0x000000f809067211 */ /* 0x008fc400078410ff */
[-C--:B------:R-:W-:Y:S01]  /*1e830*/  LEA R8, P6, R13, R248.reuse, 0x2 ;  /* 0x000000f80d087211 */ /* 0x080fe200078c10ff */
[C---:B------:R-:W-:Y:S01]  /*1e840*/  IMAD R17, R66.reuse, 0x2, R15 ;  /* 0x0000000242117824 */ /* 0x040fe200078e020f */
[-C--:B------:R-:W-:Y:S02]  /*1e850*/  LEA.HI.X.SX32 R7, R9, R249.reuse, 0x2, P2 ;  /* 0x000000f909077211 */ /* 0x080fe400010f16ff */
[----:B------:R-:W-:Y:S01]  /*1e860*/  LEA.HI.X.SX32 R9, R13, R249, 0x2, P6 ;  /* 0x000000f90d097211 */ /* 0x000fe200030f16ff */
[----:B------:R-:W-:Y:S01]  /*1e870*/  IMAD R66, R66, 0x2, R17 ;  /* 0x0000000242427824 */ /* 0x000fe200078e0211 */
[-C--:B-1----:R-:W-:Y:S02]  /*1e880*/  LEA R2, P6, R11, R248.reuse, 0x2 ;  /* 0x000000f80b027211 */ /* 0x082fe400078c10ff */
[----:B------:R-:W-:Y:S02]  /*1e890*/  LEA R10, P2, R15, R248, 0x2 ;  /* 0x000000f80f0a7211 */ /* 0x000fe400078410ff */
[----:B------:R-:W-:-:S02]  /*1e8a0*/  LOP3.LUT R0, R64, 0x1fa, RZ, 0xfc, !PT ;  /* 0x000001fa40007812 */ /* 0x000fc400078efcff */
[----:B------:R-:W-:Y:S02]  /*1e8b0*/  LOP3.LUT R64, R64, 0x1fc, RZ, 0xfc, !PT ;  /* 0x000001fc40407812 */ /* 0x000fe400078efcff */
[-C--:B------:R-:W-:Y:S02]  /*1e8c0*/  LEA.HI.X.SX32 R3, R11, R249.reuse, 0x2, P6 ;  /* 0x000000f90b037211 */ /* 0x080fe400030f16ff */
[----:B------:R-:W-:Y:S02]  /*1e8d0*/  LEA.HI.X.SX32 R11, R15, R249, 0x2, P2 ;  /* 0x000000f90f0b7211 */ /* 0x000fe400010f16ff */
[----:B--2---:R-:W-:Y:S02]  /*1e8e0*/  LEA R4, P6, R66, R248, 0x2 ;  /* 0x000000f842047211 */ /* 0x004fe400078c10ff */
[----:B----4-:R-:W-:Y:S02]  /*1e8f0*/  ISETP.LT.AND P2, PT, R0, UR5, !P0 ;  /* 0x0000000500007c0c */ /* 0x010fe4000c741270 */
[----:B------:R-:W-:-:S02]  /*1e900*/  ISETP.LT.AND P0, PT, R64, UR4, !P0 ;  /* 0x0000000440007c0c */ /* 0x000fc4000c701270 */
[-C--:B------:R-:W-:Y:S02]  /*1e910*/  LEA.HI.X.SX32 R5, R66, R249.reuse, 0x2, P6 ;  /* 0x000000f942057211 */ /* 0x080fe400030f16ff */
[C---:B------:R-:W-:Y:S01]  /*1e920*/  LEA R248, P6, R17.reuse, R248, 0x2 ;  /* 0x000000f811f87211 */ /* 0x040fe200078c10ff */
[----:B------:R1:W-:Y:S03]  /*1e930*/  @P5 STG.E desc[UR38][R6.64], R54 ;  /* 0x0000003606005986 */ /* 0x0003e6000c101926 */
[----:B------:R-:W-:Y:S01]  /*1e940*/  LEA.HI.X.SX32 R249, R17, R249, 0x2, P6 ;  /* 0x000000f911f97211 */ /* 0x000fe200030f16ff */
[----:B------:R1:W-:Y:S04]  /*1e950*/  @P4 STG.E desc[UR38][R8.64], R55 ;  /* 0x0000003708004986 */ /* 0x0003e8000c101926 */
[----:B------:R1:W-:Y:S04]  /*1e960*/  @P3 STG.E desc[UR38][R2.64], R20 ;  /* 0x0000001402003986 */ /* 0x0003e8000c101926 */
[----:B------:R1:W-:Y:S04]  /*1e970*/  @P2 STG.E desc[UR38][R10.64], R21 ;  /* 0x000000150a002986 */ /* 0x0003e8000c101926 */
[----:B------:R1:W-:Y:S04]  /*1e980*/  @P0 STG.E desc[UR38][R248.64], R22 ;  /* 0x00000016f8000986 */ /* 0x0003e8000c101926 */
[----:B------:R1:W-:Y:S01]  /*1e990*/  @P1 STG.E desc[UR38][R4.64], R23 ;  /* 0x0000001704001986 */ /* 0x0003e2000c101926 */
[----:B------:R-:W-:Y:S06]  /*1e9a0*/  BAR.SYNC.DEFER_BLOCKING 0x0 ;  /* 0x0000000000007b1d */ /* 0x000fec0000010000 */
[----:B------:R-:W-:Y:S05]  /*1e9b0*/  BRA.U UP0, `(.L_x_13) ;  /* 0x0000000100a07547 */ /* 0x000fea000b800000 */
[----:B------:R-:W2:Y:S01]  /*1e9c0*/  S2UR UR5, SR_CgaCtaId ;  /* 0x00000000000579c3 */ /* 0x000ea20000008800 */
[----:B------:R-:W-:Y:S01]  /*1e9d0*/  NOP ;  /* 0x0000000000007918 */ /* 0x000fe20000000000 */
[----:B------:R-:W-:Y:S01]  /*1e9e0*/  UMOV UR4, 0x50 ;  /* 0x0000005000047882 */ /* 0x000fe20000000000 */
[----:B------:R-:W-:Y:S02]  /*1e9f0*/  IMAD.U32 R0, RZ, RZ, UR27 ;  /* 0x0000001bff007e24 */ /* 0x000fe4000f8e00ff */
[----:B-1----:R-:W-:Y:S02]  /*1ea00*/  IMAD.MOV.U32 R3, RZ, RZ, 0xff ;  /* 0x000000ffff037424 */ /* 0x002fe400078e00ff */
[----:B------:R-:W-:Y:S01]  /*1ea10*/  IMAD.MOV.U32 R7, RZ, RZ, 0x1 ;  /* 0x00000001ff077424 */ /* 0x000fe200078e00ff */
[----:B------:R-:W-:-:S04]  /*1ea20*/  LOP3.LUT R0, R0, 0xffff, RZ, 0xc0, !PT ;  /* 0x0000ffff00007812 */ /* 0x000fc800078ec0ff */
[----:B------:R-:W-:-:S05]  /*1ea30*/  SHF.R.U32.HI R0, RZ, 0x5, R0 ;  /* 0x00000005ff007819 */ /* 0x000fca0000011600 */
[----:B------:R-:W-:Y:S01]  /*1ea40*/  VIADD R2, R0, 0x10 ;  /* 0x0000001000027836 */ /* 0x000fe20000000000 */
[----:B------:R-:W-:Y:S01]  /*1ea50*/  SHF.L.U32 R0, R3, R0, RZ ;  /* 0x0000000003007219 */ /* 0x000fe200000006ff */
[----:B--2---:R-:W-:-:S03]  /*1ea60*/  ULEA UR6, UR5, UR4, 0x18 ;  /* 0x0000000405067291 */ /* 0x004fc6000f8ec0ff */
[----:B------:R-:W-:-:S04]  /*1ea70*/  SHF.L.U32 R3, R7, R2, RZ ;  /* 0x0000000207037219 */ /* 0x000fc800000006ff */
[----:B------:R-:W-:Y:S02]  /*1ea80*/  LOP3.LUT R0, R3, R0, RZ, 0xfc, !PT ;  /* 0x0000000003007212 */ /* 0x000fe400078efcff */
[----:B------:R-:W1:Y:S02]  /*1ea90*/  LDS R5, [UR6] ;  /* 0x00000006ff057984 */ /* 0x000e640008000800 */
[C---:B------:R-:W-:Y:S02]  /*1eaa0*/  LOP3.LUT R2, R0.reuse, 0xffff, RZ, 0xc0, !PT ;  /* 0x0000ffff00027812 */ /* 0x040fe400078ec0ff */
[----:B-1----:R-:W-:-:S04]  /*1eab0*/  LOP3.LUT R3, R0, 0xffff, R5, 0x80, !PT ;  /* 0x0000ffff00037812 */ /* 0x002fc800078e8005 */
[----:B------:R-:W-:-:S13]  /*1eac0*/  ISETP.NE.AND P0, PT, R3, R2, PT ;  /* 0x000000020300720c */ /* 0x000fda0003f05270 */
[----:B------:R-:W-:Y:S05]  /*1ead0*/  @P0 BRA `(.L_x_14) ;  /* 0x0000000000500947 */ /* 0x000fea0003800000 */
[----:B------:R-:W-:Y:S02]  /*1eae0*/  SHF.R.U32.HI R5, RZ, 0x10, R5 ;  /* 0x00000010ff057819 */ /* 0x000fe40000011605 */
[----:B------:R-:W-:-:S04]  /*1eaf0*/  SHF.R.U32.HI R2, RZ, 0x10, R0 ;  /* 0x00000010ff027819 */ /* 0x000fc80000011600 */
[----:B------:R-:W-:-:S04]  /*1eb00*/  LOP3.LUT R5, R5, R2, RZ, 0xc0, !PT ;  /* 0x0000000205057212 */ /* 0x000fc800078ec0ff */
[----:B------:R-:W-:-:S13]  /*1eb10*/  ISETP.NE.AND P0, PT, R5, R2, PT ;  /* 0x000000020500720c */ /* 0x000fda0003f05270 */
[----:B------:R-:W-:Y:S05]  /*1eb20*/  @P0 BRA `(.L_x_15) ;  /* 0x0000000000300947 */ /* 0x000fea0003800000 */
[----:B------:R-:W-:Y:S01]  /*1eb30*/  R2UR UR4, R0 ;  /* 0x00000000000472ca */ /* 0x000fe200000e0000 */
[----:B------:R-:W-:Y:S01]  /*1eb40*/  VOTEU.ANY UR5, UPT, PT ;  /* 0x0000000000057886 */ /* 0x000fe200038e0100 */
[----:B------:R-:W1:Y:S01]  /*1eb50*/  S2R R0, SR_LANEID ;  /* 0x0000000000007919 */ /* 0x000e620000000000 */
[----:B------:R-:W-:-:S10]  /*1eb60*/  UFLO.U32 UR5, UR5 ;  /* 0x00000005000572bd */ /* 0x000fd400080e0000 */
[----:B------:R-:W-:-:S06]  /*1eb70*/  ULOP3.LUT UR4, URZ, UR4, URZ, 0x33, !UPT ;  /* 0x00000004ff047292 */ /* 0x000fcc000f8e33ff */
[----:B------:R-:W-:-:S04]  /*1eb80*/  IMAD.U32 R2, RZ, RZ, UR4 ;  /* 0x00000004ff027e24 */ /* 0x000fc8000f8e00ff */
[----:B------:R-:W2:Y:S02]  /*1eb90*/  REDUX UR7, R2 ;  /* 0x00000000020773c4 */ /* 0x000ea40000000000 */
[----:B------:R3:W-:Y:S01]  /*1eba0*/  UTCATOMSWS.AND URZ, UR4 ;  /* 0x0000000400ff79e3 */ /* 0x0007e20008000000 */
[----:B-1----:R-:W-:Y:S01]  /*1ebb0*/  ISETP.EQ.U32.AND P0, PT, R0, UR5, PT ;  /* 0x0000000500007c0c */ /* 0x002fe2000bf02070 */
[----:B--2---:R-:W-:-:S12]  /*1ebc0*/  IMAD.U32 R0, RZ, RZ, UR7 ;  /* 0x00000007ff007e24 */ /* 0x004fd8000f8e00ff */
[----:B------:R3:W-:Y:S01]  /*1ebd0*/  @P0 ATOMS.AND RZ, [UR6], R0 ;  /* 0x00000000ffff098c */ /* 0x0007e2000a800006 */
[----:B------:R-:W-:Y:S05]  /*1ebe0*/  BRA `(.L_x_13) ;  /* 0x0000000000147947 */ /* 0x000fea0003800000 */
.L_x_15:
[----:B------:R-:W-:-:S07]  /*1ebf0*/  MOV R2, 0x1ec10 ;  /* 0x0001ec1000027802 */ /* 0x000fce0000000f00 */
[----:B------:R-:W-:Y:S05]  /*1ec00*/  CALL.REL.NOINC `($__internal_0_$__cuda_sm10x_tcgen05_guardrail_trap_col_being_dealloced_not_returned_by_alloc) ;  /* 0x00000000002c7944 */ /* 0x000fea0003c00000 */
[----:B------:R-:W-:Y:S05]  /*1ec10*/  BRA `(.L_x_13) ;  /* 0x0000000000087947 */ /* 0x000fea0003800000 */
.L_x_14:
[----:B------:R-:W-:-:S07]  /*1ec20*/  MOV R2, 0x1ec40 ;  /* 0x0001ec4000027802 */ /* 0x000fce0000000f00 */
[----:B------:R-:W-:Y:S05]  /*1ec30*/  CALL.REL.NOINC `($__internal_2_$__cuda_sm10x_tcgen05_guardrail_trap_unallocated_columns_being_dealloced) ;  /* 0x0000000000387944 */ /* 0x000fea0003c00000 */
.L_x_13:
[----:B------:R-:W-:Y:S01]  /*1ec40*/  NOP ;  /* 0x0000000000007918 */ /* 0x000fe20000000000 */
[----:B---3--:R-:W-:Y:S05]  /*1ec50*/  EXIT ;  /* 0x000000000000794d */ /* 0x008fea0003800000 */
.L_x_9:
[----:B------:R-:W2:Y:S02]  /*1ec60*/  SYNCS.PHASECHK.TRANS64.TRYWAIT P4, [UR33], R124 ;  /* 0x0000007cff0075a7 */ /* 0x000ea40008081121 */
[----:B--2---:R-:W-:Y:S05]  /*1ec70*/  @!P4 BRA `(.L_x_9) ;  /* 0xfffffffc00f8c947 */ /* 0x004fea000383ffff */
[----:B------:R-:W-:Y:S05]  /*1ec80*/  BRA `(.L_x_16) ;  /* 0xffffff4400287947 */ /* 0x000fea000383ffff */
.L_x_12:
[----:B------:R-:W2:Y:S02]  /*1ec90*/  SYNCS.PHASECHK.TRANS64.TRYWAIT P1, [UR29], R0 ;  /* 0x00000000ff0075a7 */ /* 0x000ea4000802111d */
[----:B--2---:R-:W-:Y:S05]  /*1eca0*/  @!P1 BRA `(.L_x_12) ;  /* 0xfffffffc00f89947 */ /* 0x004fea000383ffff */
[----:B------:R-:W-:Y:S05]  /*1ecb0*/  BRA `(.L_x_11) ;  /* 0xffffff6800a47947 */ /* 0x000fea000383ffff */
        .weak           $__internal_0_$__cuda_sm10x_tcgen05_guardrail_trap_col_being_dealloced_not_returned_by_alloc
        .type           $__internal_0_$__cuda_sm10x_tcgen05_guardrail_trap_col_being_dealloced_not_returned_by_alloc,@function
        .size           $__internal_0_$__cuda_sm10x_tcgen05_guardrail_trap_col_being_dealloced_not_returned_by_alloc,($__internal_1_$__cuda_sm10x_tcgen05_guardrail_trap_phase_invalid_during_alloc - $__internal_0_$__cuda_sm10x_tcgen05_guardrail_trap_col_being_dealloced_not_returned_by_alloc)
$__internal_0_$__cuda_sm10x_tcgen05_guardrail_trap_col_being_dealloced_not_returned_by_alloc:
[----:B------:R-:W-:Y:S05]  /*1ecc0*/  BPT.TRAP 0x1 ;  /* 0x000000040000795c */ /* 0x000fea0000300000 */
[----:B------:R-:W-:-:S04]  /*1ecd0*/  IMAD.MOV.U32 R3, RZ, RZ, 0x0 ;  /* 0x00000000ff037424 */ /* 0x000fc800078e00ff */
[----:B------:R-:W-:Y:S05]  /*1ece0*/  RET.REL.NODEC R2 `(matmul_kernel) ;  /* 0xfffffe1002c47950 */ /* 0x000fea0003c3ffff */
        .weak           $__internal_1_$__cuda_sm10x_tcgen05_guardrail_trap_phase_invalid_during_alloc
        .type           $__internal_1_$__cuda_sm10x_tcgen05_guardrail_trap_phase_invalid_during_alloc,@function
        .size           $__internal_1_$__cuda_sm10x_tcgen05_guardrail_trap_phase_invalid_during_alloc,($__internal_2_$__cuda_sm10x_tcgen05_guardrail_trap_unallocated_columns_being_dealloced - $__internal_1_$__cuda_sm10x_tcgen05_guardrail_trap_phase_invalid_during_alloc)
$__internal_1_$__cuda_sm10x_tcgen05_guardrail_trap_phase_invalid_during_alloc:
[----:B------:R-:W-:Y:S05]  /*1ecf0*/  BPT.TRAP 0x1 ;  /* 0x000000040000795c */ /* 0x000fea0000300000 */
[----:B------:R-:W-:-:S04]  /*1ed00*/  IMAD.MOV.U32 R3, RZ, RZ, 0x0 ;  /* 0x00000000ff037424 */ /* 0x000fc800078e00ff */
[----:B------:R-:W-:Y:S05]  /*1ed10*/  RET.REL.NODEC R2 `(matmul_kernel) ;  /* 0xfffffe1002b87950 */ /* 0x000fea0003c3ffff */
        .weak           $__internal_2_$__cuda_sm10x_tcgen05_guardrail_trap_unallocated_columns_being_dealloced
        .type           $__internal_2_$__cuda_sm10x_tcgen05_guardrail_trap_unallocated_columns_being_dealloced,@function
        .size           $__internal_2_$__cuda_sm10x_tcgen05_guardrail_trap_unallocated_columns_being_dealloced,(.L_x_20 - $__internal_2_$__cuda_sm10x_tcgen05_guardrail_trap_unallocated_columns_being_dealloced)
$__internal_2_$__cuda_sm10x_tcgen05_guardrail_trap_unallocated_columns_being_dealloced:
[----:B------:R-:W-:Y:S05]  /*1ed20*/  BPT.TRAP 0x1 ;  /* 0x000000040000795c */ /* 0x000fea0000300000 */
[----:B------:R-:W-:-:S04]  /*1ed30*/  IMAD.MOV.U32 R3, RZ, RZ, 0x0 ;  /* 0x00000000ff037424 */ /* 0x000fc800078e00ff */
[----:B------:R-:W-:Y:S05]  /*1ed40*/  RET.REL.NODEC R2 `(matmul_kernel) ;  /* 0xfffffe1002ac7950 */ /* 0x000fea0003c3ffff */
.L_x_17:
[----:B------:R-:W-:-:S00]  /*1ed50*/  BRA `(.L_x_17) ;  /* 0xfffffffc00fc7947 */ /* 0x000fc0000383ffff */
[----:B------:R-:W-:-:S00]  /*1ed60*/  NOP ;  /* 0x0000000000007918 */ /* 0x000fc00000000000 */
        /* <DEDUP_REMOVED lines=9> */
.L_x_20:


//--------------------- .nv.shared.matmul_kernel  --------------------------
	.section	.nv.shared.matmul_kernel,"aw",@nobits
	.sectionflags	@""
	.align	16
	.zero		1024


//--------------------- .nv.shared.reserved.0     --------------------------
	.section	.nv.shared.reserved.0,"aw",@nobits
	.align	8
	.weak		__nv_reservedSMEM_offset_0_alias
	.size		__nv_reservedSMEM_offset_0_alias, 0, 64
	.other		__nv_reservedSMEM_offset_0_alias,@"STO_CUDA_RESERVED_SHARED STV_DEFAULT"
__nv_reservedSMEM_offset_0_alias:
	.zero		0
.nv.shared.reserved.0:
	.zero		64
	.weak		__nv_reservedSMEM_allocation_phase
	.type		__nv_reservedSMEM_allocation_phase,@object
	.size		__nv_reservedSMEM_allocation_phase,(.L_0 - __nv_reservedSMEM_allocation_phase)
__nv_reservedSMEM_allocation_phase:
	.zero		1
.L_0:
	.zero		7
	.weak		__nv_reservedSMEM_devtool_atexit_pc
	.type		__nv_reservedSMEM_devtool_atexit_pc,@object
	.size		__nv_reservedSMEM_devtool_atexit_pc,(__nv_reservedSMEM_allocation_mask - __nv_reservedSMEM_devtool_atexit_pc)
__nv_reservedSMEM_devtool_atexit_pc:
	.zero		8
	.weak		__nv_reservedSMEM_allocation_mask
	.type		__nv_reservedSMEM_allocation_mask,@object
	.size		__nv_reservedSMEM_allocation_mask,(.L_2 - __nv_reservedSMEM_allocation_mask)
__nv_reservedSMEM_allocation_mask:
	.zero		4
.L_2:


//--------------------- .nv.constant0.matmul_kernel --------------------------
	.section	.nv.constant0.matmul_kernel,"a",@progbits
	.sectionflags	@""
	.align	4
.nv.constant0.matmul_kernel:
	.zero		976


//--------------------- SYMBOLS --------------------------

	.type		.nv.reservedSmem.offset0,@object
	.size		.nv.reservedSmem.offset0,0x4
	.type		.nv.reservedSmem.cap,@object
	.size		.nv.reservedSmem.cap,0x4
